def matmul_kernel(
    a_ptr,
    b_ptr,
    c_ptr,
    M,
    N,
    K,
    stride_am,
    stride_ak,
    stride_bk,
    stride_bn,
    stride_cm,
    stride_cn,
    BLOCK_M: tl.constexpr,
    BLOCK_N: tl.constexpr,
    BLOCK_K: tl.constexpr,
    GROUP_M: tl.constexpr,
):
    pid = tl.program_id(axis=0)
    num_pid_m = tl.cdiv(M, BLOCK_M)
    num_pid_n = tl.cdiv(N, BLOCK_N)
    num_pid_in_group = GROUP_M * num_pid_n
    group_id = pid // num_pid_in_group
    first_pid_m = group_id * GROUP_M
    group_size_m = min(num_pid_m - first_pid_m, GROUP_M)
    pid_m = first_pid_m + ((pid % num_pid_in_group) % group_size_m)
    pid_n = (pid % num_pid_in_group) // group_size_m

    offs_am = (pid_m * BLOCK_M + tl.arange(0, BLOCK_M)) % M
    offs_bn = (pid_n * BLOCK_N + tl.arange(0, BLOCK_N)) % N
    offs_k = tl.arange(0, BLOCK_K)
    a_ptrs = a_ptr + offs_am[:, None] * stride_am + offs_k[None, :] * stride_ak
    b_ptrs = b_ptr + offs_k[:, None] * stride_bk + offs_bn[None, :] * stride_bn

    acc = tl.zeros((BLOCK_M, BLOCK_N), dtype=tl.float32)
    for kk in range(0, tl.cdiv(K, BLOCK_K)):
        a = tl.load(a_ptrs, mask=offs_k[None, :] < K - kk * BLOCK_K, other=0.0)
        b = tl.load(b_ptrs, mask=offs_k[:, None] < K - kk * BLOCK_K, other=0.0)
        acc = tl.dot(a, b, acc)
        a_ptrs += BLOCK_K * stride_ak
        b_ptrs += BLOCK_K * stride_bk

    c = acc.to(c_ptr.dtype.element_ty)
    offs_cm = pid_m * BLOCK_M + tl.arange(0, BLOCK_M)
    offs_cn = pid_n * BLOCK_N + tl.arange(0, BLOCK_N)
    c_ptrs = c_ptr + offs_cm[:, None] * stride_cm + offs_cn[None, :] * stride_cn
    mask = (offs_cm[:, None] < M) & (offs_cn[None, :] < N)
    tl.store(c_ptrs, c, mask=mask)

# config = {"BLOCK_K": 128, "BLOCK_M": 256, "BLOCK_N": 256, "GROUP_M": 1, "arch": "sm_100", "dtype": "fp16", "num_ctas": 1, "num_stages": 3, "num_warps": 4}
# arch = sm_100


// ===== COMPILED SASS (sm_100a) =====

	.target	sm_100a

	.elftype	@"ET_EXEC"


//--------------------- .note.nv.tkinfo           --------------------------
	.section	.note.nv.tkinfo,"",@"SHT_NOTE"
	.sectionflags	@"SHF_NOTE_NV_TKINFO"
	.tkinfo
        /*0018*/ 	.word	0x00000081
        /*0030*/ 	.string	""
        /*0030*/ 	.string	"ptxas-blackwell"
        /*0030*/ 	.string	"Cuda compilation tools, release 12.9, V12.9.86"
        /*0030*/ 	.string	"Build cuda_12.9.r12.9/compiler.36037853_0"
        /*0030*/ 	.string	"-v  -suppress-debug-info  -lineinfo  -arch sm_100a "



//--------------------- .note.nv.cuver            --------------------------
	.section	.note.nv.cuver,"",@"SHT_NOTE"
	.sectionflags	@"SHF_NOTE_NV_CUVER"
        /*0018*/ 	.short	0x0001
        /*001a*/ 	.short	0x0064
        /*001c*/ 	.short	0x0001
        /*001e*/ 	.short	0x0000
        /*0020*/ 	.short	0x0001
        /*0022*/ 	.short	0x0000


//--------------------- .nv.info                  --------------------------
	.section	.nv.info,"",@"SHT_CUDA_INFO"
	.align	4


	//----- nvinfo : EIATTR_REGCOUNT
	.align		4
        /*0000*/ 	.byte	0x04, 0x2f
        /*0002*/ 	.short	(.L_4 - .L_3)
	.align		4
.L_3:
        /*0004*/ 	.word	index@(matmul_kernel)
        /*0008*/ 	.word	0x00000060


	//----- nvinfo : EIATTR_FRAME_SIZE
	.align		4
.L_4:
        /*000c*/ 	.byte	0x04, 0x11
        /*000e*/ 	.short	(.L_6 - .L_5)
	.align		4
.L_5:
        /*0010*/ 	.word	index@($__internal_2_$__cuda_sm10x_tcgen05_guardrail_trap_unallocated_columns_being_dealloced)
        /*0014*/ 	.word	0x00002898


	//----- nvinfo : EIATTR_FRAME_SIZE
	.align		4
.L_6:
        /*0018*/ 	.byte	0x04, 0x11
        /*001a*/ 	.short	(.L_8 - .L_7)
	.align		4
.L_7:
        /*001c*/ 	.word	index@($__internal_1_$__cuda_sm10x_tcgen05_guardrail_trap_phase_invalid_during_alloc)
        /*0020*/ 	.word	0x00002898


	//----- nvinfo : EIATTR_FRAME_SIZE
	.align		4
.L_8:
        /*0024*/ 	.byte	0x04, 0x11
        /*0026*/ 	.short	(.L_10 - .L_9)
	.align		4
.L_9:
        /*0028*/ 	.word	index@($__internal_0_$__cuda_sm10x_tcgen05_guardrail_trap_col_being_dealloced_not_returned_by_alloc)
        /*002c*/ 	.word	0x00002898


	//----- nvinfo : EIATTR_FRAME_SIZE
	.align		4
.L_10:
        /*0030*/ 	.byte	0x04, 0x11
        /*0032*/ 	.short	(.L_12 - .L_11)
	.align		4
.L_11:
        /*0034*/ 	.word	index@(matmul_kernel)
        /*0038*/ 	.word	0x00002898


	//----- nvinfo : EIATTR_MIN_STACK_SIZE
	.align		4
.L_12:
        /*003c*/ 	.byte	0x04, 0x12
        /*003e*/ 	.short	(.L_14 - .L_13)
	.align		4
.L_13:
        /*0040*/ 	.word	index@(matmul_kernel)
        /*0044*/ 	.word	0x00002898
.L_14:


//--------------------- .nv.info.matmul_kernel    --------------------------
	.section	.nv.info.matmul_kernel,"",@"SHT_CUDA_INFO"
	.sectionflags	@""
	.align	4


	//----- nvinfo : EIATTR_CUDA_API_VERSION
	.align		4
        /*0000*/ 	.byte	0x04, 0x37
        /*0002*/ 	.short	(.L_16 - .L_15)
.L_15:
        /*0004*/ 	.word	0x00000081


	//----- nvinfo : EIATTR_KPARAM_INFO
	.align		4
.L_16:
        /*0008*/ 	.byte	0x04, 0x17
        /*000a*/ 	.short	(.L_18 - .L_17)
.L_17:
        /*000c*/ 	.word	0x00000000
        /*0010*/ 	.short	0x000d
        /*0012*/ 	.short	0x0048
        /*0014*/ 	.byte	0x00, 0xf4, 0x21, 0x00


	//----- nvinfo : EIATTR_KPARAM_INFO
	.align		4
.L_18:
        /*0018*/ 	.byte	0x04, 0x17
        /*001a*/ 	.short	(.L_20 - .L_19)
.L_19:
        /*001c*/ 	.word	0x00000000
        /*0020*/ 	.short	0x000c
        /*0022*/ 	.short	0x0040
        /*0024*/ 	.byte	0x00, 0xf4, 0x21, 0x00


	//----- nvinfo : EIATTR_KPARAM_INFO
	.align		4
.L_20:
        /*0028*/ 	.byte	0x04, 0x17
        /*002a*/ 	.short	(.L_22 - .L_21)
.L_21:
        /*002c*/ 	.word	0x00000000
        /*0030*/ 	.short	0x000b
        /*0032*/ 	.short	0x0038
        /*0034*/ 	.byte	0x00, 0xf0, 0x11, 0x00


	//----- nvinfo : EIATTR_KPARAM_INFO
	.align		4
.L_22:
        /*0038*/ 	.byte	0x04, 0x17
        /*003a*/ 	.short	(.L_24 - .L_23)
.L_23:
        /*003c*/ 	.word	0x00000000
        /*0040*/ 	.short	0x000a
        /*0042*/ 	.short	0x0034
        /*0044*/ 	.byte	0x00, 0xf0, 0x11, 0x00


	//----- nvinfo : EIATTR_KPARAM_INFO
	.align		4
.L_24:
        /*0048*/ 	.byte	0x04, 0x17
        /*004a*/ 	.short	(.L_26 - .L_25)
.L_25:
        /*004c*/ 	.word	0x00000000
        /*0050*/ 	.short	0x0009
        /*0052*/ 	.short	0x0030
        /*0054*/ 	.byte	0x00, 0xf0, 0x11, 0x00


	//----- nvinfo : EIATTR_KPARAM_INFO
	.align		4
.L_26:
        /*0058*/ 	.byte	0x04, 0x17
        /*005a*/ 	.short	(.L_28 - .L_27)
.L_27:
        /*005c*/ 	.word	0x00000000
        /*0060*/ 	.short	0x0008
        /*0062*/ 	.short	0x002c
        /*0064*/ 	.byte	0x00, 0xf0, 0x11, 0x00


	//----- nvinfo : EIATTR_KPARAM_INFO
	.align		4
.L_28:
        /*0068*/ 	.byte	0x04, 0x17
        /*006a*/ 	.short	(.L_30 - .L_29)
.L_29:
        /*006c*/ 	.word	0x00000000
        /*0070*/ 	.short	0x0007
        /*0072*/ 	.short	0x0028
        /*0074*/ 	.byte	0x00, 0xf0, 0x11, 0x00


	//----- nvinfo : EIATTR_KPARAM_INFO
	.align		4
.L_30:
        /*0078*/ 	.byte	0x04, 0x17
        /*007a*/ 	.short	(.L_32 - .L_31)
.L_31:
        /*007c*/ 	.word	0x00000000
        /*0080*/ 	.short	0x0006
        /*0082*/ 	.short	0x0024
        /*0084*/ 	.byte	0x00, 0xf0, 0x11, 0x00


	//----- nvinfo : EIATTR_KPARAM_INFO
	.align		4
.L_32:
        /*0088*/ 	.byte	0x04, 0x17
        /*008a*/ 	.short	(.L_34 - .L_33)
.L_33:
        /*008c*/ 	.word	0x00000000
        /*0090*/ 	.short	0x0005
        /*0092*/ 	.short	0x0020
        /*0094*/ 	.byte	0x00, 0xf0, 0x11, 0x00


	//----- nvinfo : EIATTR_KPARAM_INFO
	.align		4
.L_34:
        /*0098*/ 	.byte	0x04, 0x17
        /*009a*/ 	.short	(.L_36 - .L_35)
.L_35:
        /*009c*/ 	.word	0x00000000
        /*00a0*/ 	.short	0x0004
        /*00a2*/ 	.short	0x001c
        /*00a4*/ 	.byte	0x00, 0xf0, 0x11, 0x00


	//----- nvinfo : EIATTR_KPARAM_INFO
	.align		4
.L_36:
        /*00a8*/ 	.byte	0x04, 0x17
        /*00aa*/ 	.short	(.L_38 - .L_37)
.L_37:
        /*00ac*/ 	.word	0x00000000
        /*00b0*/ 	.short	0x0003
        /*00b2*/ 	.short	0x0018
        /*00b4*/ 	.byte	0x00, 0xf0, 0x11, 0x00


	//----- nvinfo : EIATTR_KPARAM_INFO
	.align		4
.L_38:
        /*00b8*/ 	.byte	0x04, 0x17
        /*00ba*/ 	.short	(.L_40 - .L_39)
.L_39:
        /*00bc*/ 	.word	0x00000000
        /*00c0*/ 	.short	0x0002
        /*00c2*/ 	.short	0x0010
        /*00c4*/ 	.byte	0x00, 0xf4, 0x21, 0x00


	//----- nvinfo : EIATTR_KPARAM_INFO
	.align		4
.L_40:
        /*00c8*/ 	.byte	0x04, 0x17
        /*00ca*/ 	.short	(.L_42 - .L_41)
.L_41:
        /*00cc*/ 	.word	0x00000000
        /*00d0*/ 	.short	0x0001
        /*00d2*/ 	.short	0x0008
        /*00d4*/ 	.byte	0x00, 0xf4, 0x21, 0x00


	//----- nvinfo : EIATTR_KPARAM_INFO
	.align		4
.L_42:
        /*00d8*/ 	.byte	0x04, 0x17
        /*00da*/ 	.short	(.L_44 - .L_43)
.L_43:
        /*00dc*/ 	.word	0x00000000
        /*00e0*/ 	.short	0x0000
        /*00e2*/ 	.short	0x0000
        /*00e4*/ 	.byte	0x00, 0xf4, 0x21, 0x00


	//----- nvinfo : EIATTR_AT_ENTRY_FRAGMENTS
	.align		4
.L_44:
        /*00e8*/ 	.byte	0x04, 0x4f
        /*00ea*/ 	.short	(.L_46 - .L_45)


	//   ....[0]....
.L_45:
        /*00ec*/ 	.word	0x00000004


	//----- nvinfo : EIATTR_RESERVED_SMEM_USED
	.align		4
.L_46:
        /*00f0*/ 	.byte	0x01, 0x41
	.zero		2


	//----- nvinfo : EIATTR_SPARSE_MMA_MASK
	.align		4
        /*00f4*/ 	.byte	0x03, 0x50
        /*00f6*/ 	.short	0x0000


	//----- nvinfo : EIATTR_TCGEN05_1CTA_USED
	.align		4
        /*00f8*/ 	.byte	0x01, 0x51
	.zero		2


	//----- nvinfo : EIATTR_MAXREG_COUNT
	.align		4
        /*00fc*/ 	.byte	0x03, 0x1b
        /*00fe*/ 	.short	0x00ff


	//----- nvinfo : EIATTR_NUM_BARRIERS
	.align		4
        /*0100*/ 	.byte	0x02, 0x4c
        /*0102*/ 	.byte	0x01
	.zero		1


	//----- nvinfo : EIATTR_ANNOTATIONS
	.align		4
        /*0104*/ 	.byte	0x04, 0x55
        /*0106*/ 	.short	(.L_48 - .L_47)


	//   ....[0]....
.L_47:
        /*0108*/ 	.word	0x00000001
        /*010c*/ 	.byte	0x60, 0x09, 0x00, 0x00, 0x01, 0x00, 0x00, 0x00, 0xa0, 0x09, 0x00, 0x00, 0x01, 0x00, 0x00, 0x00
        /* <DEDUP_REMOVED lines=633> */
        /*28ac*/ 	.byte	0x60, 0x39, 0x01, 0x00, 0x01, 0x00, 0x00, 0x00, 0x70, 0x39, 0x01, 0x00


	//----- nvinfo : EIATTR_INT_WARP_WIDE_INSTR_OFFSETS
	.align		4
.L_48:
        /*28b8*/ 	.byte	0x04, 0x31
        /*28ba*/ 	.short	(.L_50 - .L_49)


	//   ....[0]....
.L_49:
        /*28bc*/ 	.word	0x0000a2e0


	//   ....[1]....
        /*28c0*/ 	.word	0x0000a2f0


	//   ....[2]....
        /*28c4*/ 	.word	0x00010de0


	//   ....[3]....
        /*28c8*/ 	.word	0x0005dc90


	//   ....[4]....
        /*28cc*/ 	.word	0x0005dce0


	//----- nvinfo : EIATTR_COOP_GROUP_MASK_REGIDS
	.align		4
.L_50:
        /*28d0*/ 	.byte	0x04, 0x29
        /*28d2*/ 	.short	(.L_52 - .L_51)


	//   ....[0]....
.L_51:
        /*28d4*/ 	.word	0xffffffff


	//   ....[1]....
        /*28d8*/ 	.word	0xffffffff


	//   ....[2]....
        /*28dc*/ 	.word	0xffffffff


	//   ....[3]....
        /*28e0*/ 	.word	0xffffffff


	//----- nvinfo : EIATTR_COOP_GROUP_INSTR_OFFSETS
	.align		4
.L_52:
        /*28e4*/ 	.byte	0x04, 0x28
        /*28e6*/ 	.short	(.L_54 - .L_53)


	//   ....[0]....
.L_53:
        /*28e8*/ 	.word	0x00000070


	//   ....[1]....
        /*28ec*/ 	.word	0x00000330


	//   ....[2]....
        /*28f0*/ 	.word	0x0005db20


	//   ....[3]....
        /*28f4*/ 	.word	0x0005dd90


	//----- nvinfo : EIATTR_VRC_CTA_INIT_COUNT
	.align		4
.L_54:
        /*28f8*/ 	.byte	0x02, 0x4a
        /*28fa*/ 	.byte	0x80
	.zero		1


	//----- nvinfo : EIATTR_MBARRIER_INSTR_OFFSETS
	.align		4
        /*28fc*/ 	.byte	0x04, 0x39
        /*28fe*/ 	.short	(.L_56 - .L_55)


	//   ....[0]....
.L_55:
        /*2900*/ 	.word	0x0000a5f0
        /*2904*/ 	.word	0x000000ff
        /*2908*/ 	.word	0x00000000
        /*290c*/ 	.short	0x0100
        /*290e*/ 	.byte	0x08
	.zero		1


	//   ....[1]....
        /*2910*/ 	.word	0x00010df0
        /*2914*/ 	.word	0x000000ff
        /*2918*/ 	.word	0x00040008
        /*291c*/ 	.short	0x0100
        /*291e*/ 	.byte	0x04
	.zero		1


	//   ....[2]....
        /*2920*/ 	.word	0x000337a0
        /*2924*/ 	.word	0x000000ff
        /*2928*/ 	.word	0x00000000
        /*292c*/ 	.short	0x010a
        /*292e*/ 	.byte	0x08
	.zero		1


	//   ....[3]....
        /*2930*/ 	.word	0x0004b090
        /*2934*/ 	.word	0x000000ff
        /*2938*/ 	.word	0x00000000
        /*293c*/ 	.short	0x010a
        /*293e*/ 	.byte	0x08
	.zero		1


	//   ....[4]....
        /*2940*/ 	.word	0x0004b150
        /*2944*/ 	.word	0x000000ff
        /*2948*/ 	.word	0x00040000
        /*294c*/ 	.short	0x0108
        /*294e*/ 	.byte	0x04
	.zero		1


	//   ....[5]....
        /*2950*/ 	.word	0x0004b210
        /*2954*/ 	.word	0x000000ff
        /*2958*/ 	.word	0x00040008
        /*295c*/ 	.short	0x0108
        /*295e*/ 	.byte	0x04
	.zero		1


	//   ....[6]....
        /*2960*/ 	.word	0x0005ddb0
        /*2964*/ 	.word	0x000000ff
        /*2968*/ 	.word	0x00000000
        /*296c*/ 	.short	0x010a
        /*296e*/ 	.byte	0x08
	.zero		1


	//   ....[7]....
        /*2970*/ 	.word	0x0005dde0
        /*2974*/ 	.word	0x000000ff
        /*2978*/ 	.word	0x00000000
        /*297c*/ 	.short	0x010a
        /*297e*/ 	.byte	0x08
	.zero		1


	//----- nvinfo : EIATTR_NUM_MBARRIERS
	.align		4
.L_56:
        /*2980*/ 	.byte	0x03, 0x38
        /*2982*/ 	.short	0x0002


	//----- nvinfo : EIATTR_EXIT_INSTR_OFFSETS
	.align		4
        /*2984*/ 	.byte	0x04, 0x1c
        /*2986*/ 	.short	(.L_58 - .L_57)


	//   ....[0]....
.L_57:
        /*2988*/ 	.word	0x0005dda0


	//----- nvinfo : EIATTR_REQNTID
	.align		4
.L_58:
        /*298c*/ 	.byte	0x04, 0x10
        /*298e*/ 	.short	(.L_60 - .L_59)
.L_59:
        /*2990*/ 	.word	0x00000080
        /*2994*/ 	.word	0x00000001
        /*2998*/ 	.word	0x00000001


	//----- nvinfo : EIATTR_CRS_STACK_SIZE
	.align		4
.L_60:
        /*299c*/ 	.byte	0x04, 0x1e
        /*299e*/ 	.short	(.L_62 - .L_61)
.L_61:
        /*29a0*/ 	.word	0x00000000


	//----- nvinfo : EIATTR_CBANK_PARAM_SIZE
	.align		4
.L_62:
        /*29a4*/ 	.byte	0x03, 0x19
        /*29a6*/ 	.short	0x0050


	//----- nvinfo : EIATTR_PARAM_CBANK
	.align		4
        /*29a8*/ 	.byte	0x04, 0x0a
        /*29aa*/ 	.short	(.L_64 - .L_63)
	.align		4
.L_63:
        /*29ac*/ 	.word	index@(.nv.constant0.matmul_kernel)
        /*29b0*/ 	.short	0x0380
        /*29b2*/ 	.short	0x0050


	//----- nvinfo : EIATTR_SW_WAR
	.align		4
.L_64:
        /*29b4*/ 	.byte	0x04, 0x36
        /*29b6*/ 	.short	(.L_66 - .L_65)
.L_65:
        /*29b8*/ 	.word	0x00000008
.L_66:


//--------------------- .nv.compat                --------------------------
	.section	.nv.compat,"",@"SHT_CUDA_COMPAT_INFO"
	.align	4
        /*0000*/ 	.byte	0x02, 0x02, 0x02, 0x00, 0x02, 0x05, 0x05, 0x00, 0x02, 0x03, 0x00, 0x00, 0x02, 0x06, 0x01, 0x00


//--------------------- .nv.callgraph             --------------------------
	.section	.nv.callgraph,"",@"SHT_CUDA_CALLGRAPH"
	.align	4
	.sectionentsize	8
	.align		4
        /*0000*/ 	.word	0x00000000
	.align		4
        /*0004*/ 	.word	0xffffffff
	.align		4
        /*0008*/ 	.word	0x00000000
	.align		4
        /*000c*/ 	.word	0xfffffffe
	.align		4
        /*0010*/ 	.word	0x00000000
	.align		4
        /*0014*/ 	.word	0xfffffffd
	.align		4
        /*0018*/ 	.word	0x00000000
	.align		4
        /*001c*/ 	.word	0xfffffffc


//--------------------- .text.matmul_kernel       --------------------------
	.section	.text.matmul_kernel,"ax",@progbits
	.align	128
        .global         matmul_kernel
        .type           matmul_kernel,@function
        .size           matmul_kernel,(.L_x_20 - matmul_kernel)
        .other          matmul_kernel,@"STO_CUDA_ENTRY STV_DEFAULT"
matmul_kernel:
.text.matmul_kernel:
[----:B------:R-:W0:Y:S01]  /*0000*/  LDC R1, c[0x0][0x37c] ;  /* 0x0000df00ff017b82 */ /* 0x000e220000000800 */
[----:B------:R-:W1:Y:S01]  /*0010*/  S2R R0, SR_TID.X ;  /* 0x0000000000007919 */ /* 0x000e620000002100 */
[----:B0-----:R-:W-:Y:S01]  /*0020*/  VIADD R1, R1, 0xffffd768 ;  /* 0xffffd76801017836 */ /* 0x001fe20000000000 */
[----:B-1----:R-:W-:-:S13]  /*0030*/  ISETP.GE.U32.AND P0, PT, R0, 0x20, PT ;  /* 0x000000200000780c */ /* 0x002fda0003f06070 */
[----:B------:R-:W-:Y:S02]  /*0040*/  VOTEU.ANY UP0, P0 ;  /* 0x0000000000ff7886 */ /* 0x000fe40000000100 */
[----:B------:R-:W-:Y:S05]  /*0050*/  BRA.U UP0, `(.L_x_0) ;  /* 0x0000000100b87547 */ /* 0x000fea000b800000 */
[----:B------:R-:W0:Y:S01]  /*0060*/  S2UR UR6, SR_CgaCtaId ;  /* 0x00000000000679c3 */ /* 0x000e220000008800 */
[----:B------:R-:W-:Y:S01]  /*0070*/  NOP ;  /* 0x0000000000007918 */ /* 0x000fe20000000000 */
[----:B------:R-:W-:Y:S02]  /*0080*/  UMOV UR4, 0x40 ;  /* 0x0000004000047882 */ /* 0x000fe40000000000 */
[----:B0-----:R-:W-:-:S09]  /*0090*/  ULEA UR4, UR6, UR4, 0x18 ;  /* 0x0000000406047291 */ /* 0x001fd2000f8ec0ff */
[----:B------:R-:W0:Y:S01]  /*00a0*/  LDS.U8 R2, [UR4] ;  /* 0x00000004ff027984 */ /* 0x000e220008000000 */
[----:B------:R-:W-:Y:S02]  /*00b0*/  UMOV UR4, 0x400 ;  /* 0x0000040000047882 */ /* 0x000fe40000000000 */
[----:B------:R-:W-:Y:S01]  /*00c0*/  ULEA UR4, UR6, UR4, 0x18 ;  /* 0x0000000406047291 */ /* 0x000fe2000f8ec0ff */
[----:B0-----:R-:W-:-:S13]  /*00d0*/  ISETP.NE.AND P0, PT, R2, RZ, PT ;  /* 0x000000ff0200720c */ /* 0x001fda0003f05270 */
[----:B------:R-:W-:Y:S05]  /*00e0*/  @P0 BRA `(.L_x_1) ;  /* 0x00000000007c0947 */ /* 0x000fea0003800000 */
[----:B------:R-:W-:-:S13]  /*00f0*/  ELECT P0, URZ, PT ;  /* 0x0000000000ff782f */ /* 0x000fda0003800000 */
[----:B------:R-:W-:Y:S05]  /*0100*/  @!P0 BRA `(.L_x_2) ;  /* 0x0000000000848947 */ /* 0x000fea0003800000 */
[----:B------:R-:W-:Y:S01]  /*0110*/  UMOV UR5, 0x10 ;  /* 0x0000001000057882 */ /* 0x000fe20000000000 */
[----:B------:R-:W-:Y:S02]  /*0120*/  IMAD.MOV.U32 R5, RZ, RZ, 0x1 ;  /* 0x00000001ff057424 */ /* 0x000fe400078e00ff */
[----:B------:R-:W-:Y:S02]  /*0130*/  IMAD.MOV.U32 R3, RZ, RZ, 0xffff ;  /* 0x0000ffffff037424 */ /* 0x000fe400078e00ff */
[----:B------:R-:W-:Y:S04]  /*0140*/  DEPBAR.LE SB0, 0x36 ;  /* 0x00008d800000791a */ /* 0x000fe80000000000 */
[----:B------:R-:W0:Y:S02]  /*0150*/  UTCATOMSWS.FIND_AND_SET.ALIGN UP1, UR5, UR5 ;  /* 0x00000005000575e3 */ /* 0x000e240008020800 */
[----:B0-----:R-:W-:-:S04]  /*0160*/  PLOP3.LUT P0, PT, PT, PT, UP1, 0x80, 0x8 ;  /* 0x000000000008781c */ /* 0x001fc80003f0f018 */
[----:B------:R-:W-:-:S04]  /*0170*/  SEL R2, RZ, 0xffffffff, !P0 ;  /* 0xffffffffff027807 */ /* 0x000fc80004000000 */
[----:B------:R-:W-:Y:S01]  /*0180*/  ISETP.NE.AND P0, PT, R2, RZ, PT ;  /* 0x000000ff0200720c */ /* 0x000fe20003f05270 */
[----:B------:R-:W-:-:S12]  /*0190*/  IMAD.U32 R2, RZ, RZ, UR5 ;  /* 0x00000005ff027e24 */ /* 0x000fd8000f8e00ff */
[----:B------:R-:W-:Y:S05]  /*01a0*/  @P0 BRA `(.L_x_3) ;  /* 0x0000000000240947 */ /* 0x000fea0003800000 */
.L_x_4:
[----:B------:R-:W-:Y:S05]  /*01b0*/  NANOSLEEP 0x64 ;  /* 0x000000640000795d */ /* 0x000fea0003800000 */
[----:B------:R-:W-:-:S05]  /*01c0*/  UMOV UR5, 0x10 ;  /* 0x0000001000057882 */ /* 0x000fca0000000000 */
[----:B------:R-:W-:Y:S04]  /*01d0*/  DEPBAR.LE SB0, 0x36 ;  /* 0x00008d800000791a */ /* 0x000fe80000000000 */
[----:B------:R-:W0:Y:S02]  /*01e0*/  UTCATOMSWS.FIND_AND_SET.ALIGN UP1, UR5, UR5 ;  /* 0x00000005000575e3 */ /* 0x000e240008020800 */
[----:B0-----:R-:W-:-:S04]  /*01f0*/  PLOP3.LUT P0, PT, PT, PT, UP1, 0x80, 0x8 ;  /* 0x000000000008781c */ /* 0x001fc80003f0f018 */
[----:B------:R-:W-:-:S04]  /*0200*/  SEL R2, RZ, 0xffffffff, !P0 ;  /* 0xffffffffff027807 */ /* 0x000fc80004000000 */
[----:B------:R-:W-:Y:S01]  /*0210*/  ISETP.NE.AND P0, PT, R2, RZ, PT ;  /* 0x000000ff0200720c */ /* 0x000fe20003f05270 */
[----:B------:R-:W-:-:S12]  /*0220*/  IMAD.U32 R2, RZ, RZ, UR5 ;  /* 0x00000005ff027e24 */ /* 0x000fd8000f8e00ff */
[----:B------:R-:W-:Y:S05]  /*0230*/  @!P0 BRA `(.L_x_4) ;  /* 0xfffffffc00dc8947 */ /* 0x000fea000383ffff */
.L_x_3:
[C---:B------:R-:W-:Y:S01]  /*0240*/  VIADD R4, R2.reuse, 0x10 ;  /* 0x0000001002047836 */ /* 0x040fe20000000000 */
[----:B------:R-:W-:Y:S01]  /*0250*/  UMOV UR5, 0x50 ;  /* 0x0000005000057882 */ /* 0x000fe20000000000 */
[----:B------:R-:W-:Y:S01]  /*0260*/  SHF.L.U32 R3, R3, R2, RZ ;  /* 0x0000000203037219 */ /* 0x000fe200000006ff */
[----:B------:R-:W-:Y:S01]  /*0270*/  ULEA UR5, UR6, UR5, 0x18 ;  /* 0x0000000506057291 */ /* 0x000fe2000f8ec0ff */
[----:B------:R-:W-:Y:S01]  /*0280*/  IMAD.SHL.U32 R2, R2, 0x20, RZ ;  /* 0x0000002002027824 */ /* 0x000fe200078e00ff */
[----:B------:R-:W-:-:S04]  /*0290*/  SHF.L.U32 R4, R5, R4, RZ ;  /* 0x0000000405047219 */ /* 0x000fc800000006ff */
[----:B------:R-:W-:-:S05]  /*02a0*/  LOP3.LUT R3, R4, R3, RZ, 0xfc, !PT ;  /* 0x0000000304037212 */ /* 0x000fca00078efcff */
[----:B------:R0:W-:Y:S04]  /*02b0*/  ATOMS.OR RZ, [UR5], R3 ;  /* 0x00000003ffff798c */ /* 0x0001e8000b000005 */
[----:B------:R0:W-:Y:S01]  /*02c0*/  STS [UR4], R2 ;  /* 0x00000002ff007988 */ /* 0x0001e20008000804 */
[----:B------:R-:W-:Y:S05]  /*02d0*/  BRA `(.L_x_2) ;  /* 0x0000000000107947 */ /* 0x000fea0003800000 */
.L_x_1:
[----:B------:R-:W-:-:S05]  /*02e0*/  IMAD.MOV.U32 R2, RZ, RZ, -0x1 ;  /* 0xffffffffff027424 */ /* 0x000fca00078e00ff */
[----:B------:R0:W-:Y:S02]  /*02f0*/  STS [UR4], R2 ;  /* 0x00000002ff007988 */ /* 0x0001e40008000804 */
[----:B0-----:R-:W-:-:S07]  /*0300*/  MOV R2, 0x320 ;  /* 0x0000032000027802 */ /* 0x001fce0000000f00 */
[----:B------:R-:W-:Y:S05]  /*0310*/  CALL.REL.NOINC `($__internal_1_$__cuda_sm10x_tcgen05_guardrail_trap_phase_invalid_during_alloc) ;  /* 0x000005d800c87944 */ /* 0x000fea0003c00000 */
.L_x_2:
[----:B------:R-:W-:Y:S05]  /*0320*/  WARPSYNC.ALL ;  /* 0x0000000000007948 */ /* 0x000fea0003800000 */
[----:B------:R-:W-:Y:S01]  /*0330*/  NOP ;  /* 0x0000000000007918 */ /* 0x000fe20000000000 */
.L_x_0:
[----:B------:R-:W1:Y:S01]  /*0340*/  LDC.64 R86, c[0x0][0x398] ;  /* 0x0000e600ff567b82 */ /* 0x000e620000000a00 */
[----:B------:R-:W2:Y:S01]  /*0350*/  S2R R7, SR_CTAID.X ;  /* 0x0000000000077919 */ /* 0x000ea20000002500 */
[----:B------:R-:W-:Y:S01]  /*0360*/  LOP3.LUT R64, R0, 0x7f, RZ, 0xc0, !PT ;  /* 0x0000007f00407812 */ /* 0x000fe200078ec0ff */
[----:B------:R-:W-:Y:S01]  /*0370*/  UMOV UR4, 0x400 ;  /* 0x0000040000047882 */ /* 0x000fe20000000000 */
[----:B------:R-:W-:Y:S01]  /*0380*/  SHF.R.U32.HI R13, RZ, 0x5, R0 ;  /* 0x00000005ff0d7819 */ /* 0x000fe20000011600 */
[----:B------:R-:W3:Y:S03]  /*0390*/  LDCU UR8, c[0x0][0x3a4] ;  /* 0x00007480ff0877ac */ /* 0x000ee60008000800 */
[----:B------:R-:W4:Y:S08]  /*03a0*/  S2UR UR6, SR_CgaCtaId ;  /* 0x00000000000679c3 */ /* 0x000f300000008800 */
[----:B------:R-:W0:Y:S02]  /*03b0*/  LDC R54, c[0x0][0x3a0] ;  /* 0x0000e800ff367b82 */ /* 0x000e240000000800 */
[----:B01----:R-:W-:Y:S01]  /*03c0*/  VIADD R2, R87, 0xff ;  /* 0x000000ff57027836 */ /* 0x003fe20000000000 */
[----:B------:R-:W-:-:S04]  /*03d0*/  IABS R90, R87 ;  /* 0x00000057005a7213 */ /* 0x000fc80000000000 */
[----:B------:R-:W-:Y:S01]  /*03e0*/  SHF.R.S32.HI R3, RZ, 0x1f, R2 ;  /* 0x0000001fff037819 */ /* 0x000fe20000011402 */
[----:B----4-:R-:W-:-:S03]  /*03f0*/  ULEA UR4, UR6, UR4, 0x18 ;  /* 0x0000000406047291 */ /* 0x010fc6000f8ec0ff */
[----:B------:R-:W-:Y:S01]  /*0400*/  LEA.HI R3, R3, R2, RZ, 0x8 ;  /* 0x0000000203037211 */ /* 0x000fe200078f40ff */
[----:B------:R-:W-:Y:S01]  /*0410*/  BAR.SYNC.DEFER_BLOCKING 0x0 ;  /* 0x0000000000007b1d */ /* 0x000fe20000010000 */
[----:B--2---:R-:W-:Y:S02]  /*0420*/  IABS R8, R7 ;  /* 0x0000000700087213 */ /* 0x004fe40000000000 */
[----:B------:R-:W-:-:S04]  /*0430*/  SHF.R.S32.HI R4, RZ, 0x8, R3 ;  /* 0x00000008ff047819 */ /* 0x000fc80000011403 */
[-C--:B------:R-:W-:Y:S02]  /*0440*/  IABS R9, R4.reuse ;  /* 0x0000000400097213 */ /* 0x080fe40000000000 */
[----:B------:R-:W-:Y:S02]  /*0450*/  IABS R10, R4 ;  /* 0x00000004000a7213 */ /* 0x000fe40000000000 */
[----:B------:R-:W0:Y:S01]  /*0460*/  I2F.RP R5, R9 ;  /* 0x0000000900057306 */ /* 0x000e220000209400 */
[----:B------:R-:W1:Y:S07]  /*0470*/  LDS R16, [UR4] ;  /* 0x00000004ff107984 */ /* 0x000e6e0008000800 */
[----:B0-----:R-:W0:Y:S02]  /*0480*/  MUFU.RCP R5, R5 ;  /* 0x0000000500057308 */ /* 0x001e240000001000 */
[----:B0-----:R-:W-:-:S02]  /*0490*/  VIADD R2, R5, 0xffffffe ;  /* 0x0ffffffe05027836 */ /* 0x001fc40000000000 */
[----:B------:R-:W-:-:S04]  /*04a0*/  IMAD.MOV R5, RZ, RZ, -R10 ;  /* 0x000000ffff057224 */ /* 0x000fc800078e0a0a */
[----:B------:R0:W2:Y:S02]  /*04b0*/  F2I.FTZ.U32.TRUNC.NTZ R3, R2 ;  /* 0x0000000200037305 */ /* 0x0000a4000021f000 */
[----:B0-----:R-:W-:Y:S02]  /*04c0*/  IMAD.MOV.U32 R2, RZ, RZ, RZ ;  /* 0x000000ffff027224 */ /* 0x001fe400078e00ff */
[----:B--2---:R-:W-:Y:S01]  /*04d0*/  IMAD.MOV R6, RZ, RZ, -R3 ;  /* 0x000000ffff067224 */ /* 0x004fe200078e0a03 */
[----:B-1----:R-:W-:-:S03]  /*04e0*/  R2UR UR5, R16 ;  /* 0x00000000100572ca */ /* 0x002fc600000e0000 */
[----:B------:R-:W-:Y:S02]  /*04f0*/  IMAD R11, R6, R9, RZ ;  /* 0x00000009060b7224 */ /* 0x000fe400078e02ff */
[----:B------:R-:W-:Y:S02]  /*0500*/  IMAD.MOV.U32 R6, RZ, RZ, R8 ;  /* 0x000000ffff067224 */ /* 0x000fe400078e0008 */
[----:B------:R-:W-:-:S06]  /*0510*/  IMAD.HI.U32 R3, R3, R11, R2 ;  /* 0x0000000b03037227 */ /* 0x000fcc00078e0002 */
[----:B------:R-:W-:-:S04]  /*0520*/  IMAD.HI.U32 R3, R3, R6, RZ ;  /* 0x0000000603037227 */ /* 0x000fc800078e00ff */
[----:B------:R-:W-:Y:S01]  /*0530*/  IMAD R2, R3, R5, R6 ;  /* 0x0000000503027224 */ /* 0x000fe200078e0206 */
[----:B------:R-:W-:Y:S04]  /*0540*/  BAR.SYNC.DEFER_BLOCKING 0x0 ;  /* 0x0000000000007b1d */ /* 0x000fe80000010000 */
[----:B------:R-:W-:-:S13]  /*0550*/  ISETP.GT.U32.AND P1, PT, R9, R2, PT ;  /* 0x000000020900720c */ /* 0x000fda0003f24070 */
[----:B------:R-:W-:Y:S02]  /*0560*/  @!P1 IMAD.IADD R2, R2, 0x1, -R9 ;  /* 0x0000000102029824 */ /* 0x000fe400078e0a09 */
[----:B------:R-:W-:Y:S01]  /*0570*/  @!P1 VIADD R3, R3, 0x1 ;  /* 0x0000000103039836 */ /* 0x000fe20000000000 */
[----:B------:R-:W-:Y:S02]  /*0580*/  ISETP.NE.AND P1, PT, R4, RZ, PT ;  /* 0x000000ff0400720c */ /* 0x000fe40003f25270 */
[----:B------:R-:W-:Y:S02]  /*0590*/  ISETP.GE.U32.AND P0, PT, R2, R9, PT ;  /* 0x000000090200720c */ /* 0x000fe40003f06070 */
[----:B------:R-:W-:-:S04]  /*05a0*/  LOP3.LUT R2, R7, R4, RZ, 0x3c, !PT ;  /* 0x0000000407027212 */ /* 0x000fc800078e3cff */
[----:B------:R-:W-:Y:S01]  /*05b0*/  ISETP.GE.AND P2, PT, R2, RZ, PT ;  /* 0x000000ff0200720c */ /* 0x000fe20003f46270 */
[----:B------:R-:W-:-:S06]  /*05c0*/  VIADD R2, R86, 0xff ;  /* 0x000000ff56027836 */ /* 0x000fcc0000000000 */
[----:B------:R-:W-:-:S04]  /*05d0*/  @P0 VIADD R3, R3, 0x1 ;  /* 0x0000000103030836 */ /* 0x000fc80000000000 */
[----:B------:R-:W-:Y:S01]  /*05e0*/  IMAD.MOV.U32 R10, RZ, RZ, R3 ;  /* 0x000000ffff0a7224 */ /* 0x000fe200078e0003 */
[----:B------:R-:W-:-:S03]  /*05f0*/  SHF.R.S32.HI R3, RZ, 0x1f, R2 ;  /* 0x0000001fff037819 */ /* 0x000fc60000011402 */
[----:B------:R-:W-:Y:S01]  /*0600*/  @!P2 IMAD.MOV R10, RZ, RZ, -R10 ;  /* 0x000000ffff0aa224 */ /* 0x000fe200078e0a0a */
[----:B------:R-:W-:Y:S02]  /*0610*/  LEA.HI R3, R3, R2, RZ, 0x8 ;  /* 0x0000000203037211 */ /* 0x000fe400078f40ff */
[----:B------:R-:W-:-:S04]  /*0620*/  @!P1 LOP3.LUT R10, RZ, R4, RZ, 0x33, !PT ;  /* 0x00000004ff0a9212 */ /* 0x000fc800078e33ff */
[----:B------:R-:W-:Y:S01]  /*0630*/  LEA.HI.SX32 R3, R3, -R10, 0x18 ;  /* 0x8000000a03037211 */ /* 0x000fe200078fc2ff */
[----:B------:R-:W-:-:S03]  /*0640*/  IMAD.MOV R6, RZ, RZ, -R10 ;  /* 0x000000ffff067224 */ /* 0x000fc600078e0a0a */
[----:B------:R-:W-:Y:S01]  /*0650*/  VIMNMX R11, PT, PT, R3, 0x1, PT ;  /* 0x00000001030b7848 */ /* 0x000fe20003fe0100 */
[----:B------:R-:W-:-:S03]  /*0660*/  IMAD R12, R4, R6, R7 ;  /* 0x00000006040c7224 */ /* 0x000fc600078e0207 */
[-C--:B------:R-:W-:Y:S02]  /*0670*/  IABS R8, R11.reuse ;  /* 0x0000000b00087213 */ /* 0x080fe40000000000 */
[----:B------:R-:W-:Y:S02]  /*0680*/  IABS R4, R11 ;  /* 0x0000000b00047213 */ /* 0x000fe40000000000 */
[----:B------:R-:W0:Y:S03]  /*0690*/  I2F.RP R5, R8 ;  /* 0x0000000800057306 */ /* 0x000e260000209400 */
[----:B------:R-:W-:-:S05]  /*06a0*/  IMAD.MOV R6, RZ, RZ, -R4 ;  /* 0x000000ffff067224 */ /* 0x000fca00078e0a04 */
[----:B0-----:R-:W0:Y:S02]  /*06b0*/  MUFU.RCP R5, R5 ;  /* 0x0000000500057308 */ /* 0x001e240000001000 */
[----:B0-----:R-:W-:Y:S01]  /*06c0*/  VIADD R2, R5, 0xffffffe ;  /* 0x0ffffffe05027836 */ /* 0x001fe20000000000 */
[----:B------:R-:W-:-:S05]  /*06d0*/  IABS R5, R12 ;  /* 0x0000000c00057213 */ /* 0x000fca0000000000 */
[----:B------:R0:W1:Y:S02]  /*06e0*/  F2I.FTZ.U32.TRUNC.NTZ R3, R2 ;  /* 0x0000000200037305 */ /* 0x000064000021f000 */
[----:B0-----:R-:W-:Y:S02]  /*06f0*/  IMAD.MOV.U32 R2, RZ, RZ, RZ ;  /* 0x000000ffff027224 */ /* 0x001fe400078e00ff */
[----:B-1----:R-:W-:-:S04]  /*0700*/  IMAD.MOV R9, RZ, RZ, -R3 ;  /* 0x000000ffff097224 */ /* 0x002fc800078e0a03 */
[----:B------:R-:W-:Y:S01]  /*0710*/  IMAD R7, R9, R8, RZ ;  /* 0x0000000809077224 */ /* 0x000fe200078e02ff */
[----:B------:R-:W-:-:S03]  /*0720*/  IABS R9, R86 ;  /* 0x0000005600097213 */ /* 0x000fc60000000000 */
[----:B------:R-:W-:Y:S01]  /*0730*/  IMAD.HI.U32 R3, R3, R7, R2 ;  /* 0x0000000703037227 */ /* 0x000fe200078e0002 */
[----:B------:R-:W0:Y:S05]  /*0740*/  I2F.RP R4, R9 ;  /* 0x0000000900047306 */ /* 0x000e2a0000209400 */
[----:B------:R-:W-:-:S04]  /*0750*/  IMAD.HI.U32 R2, R3, R5, RZ ;  /* 0x0000000503027227 */ /* 0x000fc800078e00ff */
[----:B------:R-:W-:Y:S02]  /*0760*/  IMAD R3, R2, R6, R5 ;  /* 0x0000000602037224 */ /* 0x000fe400078e0205 */
[----:B------:R-:W1:Y:S03]  /*0770*/  I2F.RP R6, R90 ;  /* 0x0000005a00067306 */ /* 0x000e660000209400 */
[----:B------:R-:W-:-:S05]  /*0780*/  ISETP.GT.U32.AND P1, PT, R8, R3, PT ;  /* 0x000000030800720c */ /* 0x000fca0003f24070 */
[----:B0-----:R-:W0:Y:S08]  /*0790*/  MUFU.RCP R4, R4 ;  /* 0x0000000400047308 */ /* 0x001e300000001000 */
[----:B------:R-:W-:Y:S01]  /*07a0*/  @!P1 IMAD.IADD R3, R3, 0x1, -R8 ;  /* 0x0000000103039824 */ /* 0x000fe200078e0a08 */
[----:B-1----:R-:W1:Y:S01]  /*07b0*/  MUFU.RCP R6, R6 ;  /* 0x0000000600067308 */ /* 0x002e620000001000 */
[----:B------:R-:W-:Y:S01]  /*07c0*/  @!P1 VIADD R2, R2, 0x1 ;  /* 0x0000000102029836 */ /* 0x000fe20000000000 */
[----:B------:R-:W-:-:S02]  /*07d0*/  ISETP.NE.AND P1, PT, R11, RZ, PT ;  /* 0x000000ff0b00720c */ /* 0x000fc40003f25270 */
[----:B------:R-:W-:Y:S02]  /*07e0*/  ISETP.GE.U32.AND P0, PT, R3, R8, PT ;  /* 0x000000080300720c */ /* 0x000fe40003f06070 */
[----:B------:R-:W-:Y:S01]  /*07f0*/  LOP3.LUT R3, R12, R11, RZ, 0x3c, !PT ;  /* 0x0000000b0c037212 */ /* 0x000fe200078e3cff */
[----:B0-----:R-:W-:-:S03]  /*0800*/  VIADD R5, R4, 0xffffffe ;  /* 0x0ffffffe04057836 */ /* 0x001fc60000000000 */
[----:B------:R-:W-:Y:S02]  /*0810*/  ISETP.GE.AND P2, PT, R3, RZ, PT ;  /* 0x000000ff0300720c */ /* 0x000fe40003f46270 */
[----:B------:R-:W0:Y:S05]  /*0820*/  F2I.FTZ.U32.TRUNC.NTZ R3, R5 ;  /* 0x0000000500037305 */ /* 0x000e2a000021f000 */
[----:B------:R-:W-:Y:S02]  /*0830*/  @P0 VIADD R2, R2, 0x1 ;  /* 0x0000000102020836 */ /* 0x000fe40000000000 */
[----:B-1----:R-:W-:Y:S02]  /*0840*/  VIADD R6, R6, 0xffffffe ;  /* 0x0ffffffe06067836 */ /* 0x002fe40000000000 */
[----:B------:R-:W-:-:S04]  /*0850*/  IMAD.MOV.U32 R93, RZ, RZ, R2 ;  /* 0x000000ffff5d7224 */ /* 0x000fc800078e0002 */
[----:B------:R-:W-:Y:S01]  /*0860*/  @!P2 IMAD.MOV R93, RZ, RZ, -R93 ;  /* 0x000000ffff5da224 */ /* 0x000fe200078e0a5d */
[----:B------:R-:W-:Y:S01]  /*0870*/  @!P1 LOP3.LUT R93, RZ, R11, RZ, 0x33, !PT ;  /* 0x0000000bff5d9212 */ /* 0x000fe200078e33ff */
[----:B0-----:R-:W-:-:S04]  /*0880*/  IMAD.MOV R8, RZ, RZ, -R3 ;  /* 0x000000ffff087224 */ /* 0x001fc800078e0a03 */
[----:B------:R-:W-:Y:S02]  /*0890*/  IMAD.MOV R2, RZ, RZ, -R93 ;  /* 0x000000ffff027224 */ /* 0x000fe400078e0a5d */
[----:B------:R-:W-:Y:S01]  /*08a0*/  IMAD R5, R8, R9, RZ ;  /* 0x0000000908057224 */ /* 0x000fe200078e02ff */
[----:B------:R-:W-:Y:S01]  /*08b0*/  LOP3.LUT R8, R0, 0x40, RZ, 0xc0, !PT ;  /* 0x0000004000087812 */ /* 0x000fe200078ec0ff */
[----:B------:R-:W-:Y:S02]  /*08c0*/  IMAD R2, R11, R2, R12 ;  /* 0x000000020b027224 */ /* 0x000fe400078e020c */
[----:B------:R-:W-:Y:S02]  /*08d0*/  IMAD.SHL.U32 R93, R93, 0x100, RZ ;  /* 0x000001005d5d7824 */ /* 0x000fe400078e00ff */
[----:B------:R-:W-:Y:S02]  /*08e0*/  IMAD.IADD R4, R10, 0x1, R2 ;  /* 0x000000010a047824 */ /* 0x000fe400078e0202 */
[----:B------:R-:W-:Y:S01]  /*08f0*/  IMAD.MOV.U32 R2, RZ, RZ, RZ ;  /* 0x000000ffff027224 */ /* 0x000fe200078e00ff */
[----:B------:R-:W-:Y:S01]  /*0900*/  IABS R91, R93 ;  /* 0x0000005d005b7213 */ /* 0x000fe20000000000 */
[----:B------:R-:W-:-:S02]  /*0910*/  IMAD R18, R4, 0x100, R64 ;  /* 0x0000010004127824 */ /* 0x000fc400078e0240 */
[----:B------:R-:W-:Y:S02]  /*0920*/  IMAD.HI.U32 R2, R3, R5, R2 ;  /* 0x0000000503027227 */ /* 0x000fe400078e0002 */
[----:B------:R0:W1:Y:S01]  /*0930*/  F2I.FTZ.U32.TRUNC.NTZ R5, R6 ;  /* 0x0000000600057305 */ /* 0x000062000021f000 */
[----:B------:R-:W-:Y:S01]  /*0940*/  IABS R10, R18 ;  /* 0x00000012000a7213 */ /* 0x000fe20000000000 */
[----:B------:R-:W-:Y:S01]  /*0950*/  VIADD R17, R18, 0x80 ;  /* 0x0000008012117836 */ /* 0x000fe20000000000 */
[----:B------:R-:W-:Y:S01]  /*0960*/  STL [R1+0x648], R18 ;  /* 0x0006481201007387 */ /* 0x000fe20000100800 */
[----:B------:R-:W-:Y:S02]  /*0970*/  IMAD.SHL.U32 R4, R0, 0x2, RZ ;  /* 0x0000000200047824 */ /* 0x000fe400078e00ff */
[----:B------:R-:W-:Y:S01]  /*0980*/  IMAD.HI.U32 R0, R2, R10, RZ ;  /* 0x0000000a02007227 */ /* 0x000fe200078e00ff */
[----:B------:R-:W-:Y:S01]  /*0990*/  IABS R11, R17 ;  /* 0x00000011000b7213 */ /* 0x000fe20000000000 */
[----:B------:R2:W-:Y:S01]  /*09a0*/  STL [R1+0x64c], R17 ;  /* 0x00064c1101007387 */ /* 0x0005e20000100800 */
[----:B------:R-:W-:Y:S01]  /*09b0*/  LOP3.LUT R7, R4, 0x7e, RZ, 0xc0, !PT ;  /* 0x0000007e04077812 */ /* 0x000fe200078ec0ff */
[----:B------:R-:W-:Y:S01]  /*09c0*/  IMAD.MOV R0, RZ, RZ, -R0 ;  /* 0x000000ffff007224 */ /* 0x000fe200078e0a00 */
[----:B------:R-:W-:Y:S01]  /*09d0*/  ISETP.GE.AND P6, PT, R17, RZ, PT ;  /* 0x000000ff1100720c */ /* 0x000fe20003fc6270 */
[----:B------:R-:W-:-:S04]  /*09e0*/  IMAD.HI.U32 R2, R2, R11, RZ ;  /* 0x0000000b02027227 */ /* 0x000fc800078e00ff */
[----:B0-----:R-:W-:Y:S01]  /*09f0*/  IMAD R6, R9, R0, R10 ;  /* 0x0000000009067224 */ /* 0x001fe200078e020a */
[----:B------:R-:W-:Y:S01]  /*0a00*/  IADD3 R10, PT, PT, R93, 0x1, RZ ;  /* 0x000000015d0a7810 */ /* 0x000fe20007ffe0ff */
[----:B------:R-:W-:Y:S02]  /*0a10*/  IMAD.SHL.U32 R3, R13, 0x200000, RZ ;  /* 0x002000000d037824 */ /* 0x000fe400078e00ff */
[----:B------:R-:W-:Y:S01]  /*0a20*/  IMAD.MOV R12, RZ, RZ, -R2 ;  /* 0x000000ffff0c7224 */ /* 0x000fe200078e0a02 */
[----:B------:R-:W-:Y:S01]  /*0a30*/  ISETP.GT.U32.AND P0, PT, R9, R6, PT ;  /* 0x000000060900720c */ /* 0x000fe20003f04070 */
[----:B-1----:R-:W-:Y:S01]  /*0a40*/  IMAD.MOV R0, RZ, RZ, -R5 ;  /* 0x000000ffff007224 */ /* 0x002fe200078e0a05 */
[----:B------:R-:W-:Y:S01]  /*0a50*/  LOP3.LUT R4, R3, 0x600000, RZ, 0xc0, !PT ;  /* 0x0060000003047812 */ /* 0x000fe200078ec0ff */
[--C-:B------:R-:W-:Y:S01]  /*0a60*/  IMAD R3, R8, 0x100, R7.reuse ;  /* 0x0000010008037824 */ /* 0x100fe200078e0207 */
[----:B------:R-:W-:Y:S01]  /*0a70*/  ISETP.GE.AND P5, PT, R10, RZ, PT ;  /* 0x000000ff0a00720c */ /* 0x000fe20003fa6270 */
[----:B------:R-:W-:Y:S01]  /*0a80*/  IMAD R2, R8, 0x200, R7 ;  /* 0x0000020008027824 */ /* 0x000fe200078e0207 */
[----:B------:R-:W-:Y:S01]  /*0a90*/  R2UR UR9, R4 ;  /* 0x00000000040972ca */ /* 0x000fe200000e0000 */
[----:B------:R-:W-:Y:S01]  /*0aa0*/  IMAD R7, R9, R12, R11 ;  /* 0x0000000c09077224 */ /* 0x000fe200078e020b */
[----:B------:R-:W-:Y:S01]  /*0ab0*/  IABS R8, R10 ;  /* 0x0000000a00087213 */ /* 0x000fe20000000000 */
[----:B------:R-:W-:-:S02]  /*0ac0*/  IMAD.MOV.U32 R11, RZ, RZ, R0 ;  /* 0x000000ffff0b7224 */ /* 0x000fc400078e0000 */
[----:B------:R-:W-:Y:S01]  /*0ad0*/  IMAD.MOV.U32 R4, RZ, RZ, RZ ;  /* 0x000000ffff047224 */ /* 0x000fe200078e00ff */
[----:B------:R-:W-:Y:S01]  /*0ae0*/  ISETP.GT.U32.AND P1, PT, R9, R7, PT ;  /* 0x000000070900720c */ /* 0x000fe20003f24070 */
[----:B------:R-:W-:Y:S02]  /*0af0*/  IMAD R11, R11, R90, RZ ;  /* 0x0000005a0b0b7224 */ /* 0x000fe400078e02ff */
[----:B------:R-:W-:Y:S02]  /*0b00*/  @!P0 IMAD.IADD R6, R6, 0x1, -R9 ;  /* 0x0000000106068824 */ /* 0x000fe400078e0a09 */
[----:B------:R-:W-:-:S03]  /*0b10*/  IMAD.HI.U32 R0, R5, R11, R4 ;  /* 0x0000000b05007227 */ /* 0x000fc600078e0004 */
[----:B------:R-:W-:Y:S01]  /*0b20*/  ISETP.GT.U32.AND P0, PT, R9, R6, PT ;  /* 0x000000060900720c */ /* 0x000fe20003f04070 */
[----:B------:R-:W-:Y:S02]  /*0b30*/  IMAD.MOV.U32 R11, RZ, RZ, R8 ;  /* 0x000000ffff0b7224 */ /* 0x000fe400078e0008 */
[----:B------:R-:W-:Y:S02]  /*0b40*/  VIADD R12, R93, 0x2 ;  /* 0x000000025d0c7836 */ /* 0x000fe40000000000 */
[----:B------:R-:W-:-:S03]  /*0b50*/  IMAD.HI.U32 R4, R0, R11, RZ ;  /* 0x0000000b00047227 */ /* 0x000fc600078e00ff */
[----:B------:R-:W-:Y:S01]  /*0b60*/  IABS R13, R12 ;  /* 0x0000000c000d7213 */ /* 0x000fe20000000000 */
[----:B------:R-:W-:Y:S01]  /*0b70*/  IMAD.MOV R4, RZ, RZ, -R4 ;  /* 0x000000ffff047224 */ /* 0x000fe200078e0a04 */
[----:B------:R-:W-:Y:S01]  /*0b80*/  ISETP.GE.AND P3, PT, R12, RZ, PT ;  /* 0x000000ff0c00720c */ /* 0x000fe20003f66270 */
[----:B------:R-:W-:Y:S01]  /*0b90*/  @!P1 IMAD.IADD R7, R7, 0x1, -R9 ;  /* 0x0000000107079824 */ /* 0x000fe200078e0a09 */
[----:B------:R-:W-:Y:S01]  /*0ba0*/  ISETP.GE.AND P1, PT, R18, RZ, PT ;  /* 0x000000ff1200720c */ /* 0x000fe20003f26270 */
[----:B------:R-:W-:Y:S02]  /*0bb0*/  IMAD R11, R90, R4, R11 ;  /* 0x000000045a0b7224 */ /* 0x000fe400078e020b */
[----:B------:R-:W-:Y:S01]  /*0bc0*/  @!P0 IMAD.IADD R6, R6, 0x1, -R9 ;  /* 0x0000000106068824 */ /* 0x000fe200078e0a09 */
[----:B------:R-:W-:Y:S01]  /*0bd0*/  ISETP.GT.U32.AND P2, PT, R9, R7, PT ;  /* 0x000000070900720c */ /* 0x000fe20003f44070 */
[----:B------:R-:W-:Y:S01]  /*0be0*/  VIADD R14, R93, 0x3 ;  /* 0x000000035d0e7836 */ /* 0x000fe20000000000 */
[----:B------:R-:W-:Y:S01]  /*0bf0*/  ISETP.GT.U32.AND P0, PT, R90, R11, PT ;  /* 0x0000000b5a00720c */ /* 0x000fe20003f04070 */
[----:B------:R-:W-:-:S03]  /*0c00*/  IMAD.HI.U32 R5, R0, R13, RZ ;  /* 0x0000000d00057227 */ /* 0x000fc600078e00ff */
[----:B------:R-:W-:Y:S01]  /*0c10*/  IABS R15, R14 ;  /* 0x0000000e000f7213 */ /* 0x000fe20000000000 */
[----:B------:R-:W-:Y:S02]  /*0c20*/  IMAD.MOV R5, RZ, RZ, -R5 ;  /* 0x000000ffff057224 */ /* 0x000fe400078e0a05 */
[----:B------:R-:W-:Y:S02]  /*0c30*/  VIADD R10, R93, 0x4 ;  /* 0x000000045d0a7836 */ /* 0x000fe40000000000 */
[----:B------:R-:W-:-:S03]  /*0c40*/  IMAD.HI.U32 R8, R0, R15, RZ ;  /* 0x0000000f00087227 */ /* 0x000fc600078e00ff */
[----:B--2---:R-:W-:Y:S01]  /*0c50*/  IABS R17, R10 ;  /* 0x0000000a00117213 */ /* 0x004fe20000000000 */
[----:B------:R-:W-:Y:S01]  /*0c60*/  @!P2 IMAD.IADD R7, R7, 0x1, -R9 ;  /* 0x000000010707a824 */ /* 0x000fe200078e0a09 */
[----:B------:R-:W-:Y:S01]  /*0c70*/  ISETP.NE.AND P2, PT, R86, RZ, PT ;  /* 0x000000ff5600720c */ /* 0x000fe20003f45270 */
[----:B------:R-:W-:Y:S01]  /*0c80*/  @!P0 IMAD.IADD R11, R11, 0x1, -R90 ;  /* 0x000000010b0b8824 */ /* 0x000fe200078e0a5a */
[----:B------:R-:W-:Y:S01]  /*0c90*/  ISETP.GE.AND P0, PT, R14, RZ, PT ;  /* 0x000000ff0e00720c */ /* 0x000fe20003f06270 */
[----:B------:R-:W-:Y:S02]  /*0ca0*/  IMAD.MOV R8, RZ, RZ, -R8 ;  /* 0x000000ffff087224 */ /* 0x000fe400078e0a08 */
[C---:B------:R-:W-:Y:S01]  /*0cb0*/  IMAD R13, R90.reuse, R5, R13 ;  /* 0x000000055a0d7224 */ /* 0x040fe200078e020d */
[----:B------:R-:W-:Y:S01]  /*0cc0*/  LOP3.LUT R5, RZ, R86, RZ, 0x33, !PT ;  /* 0x00000056ff057212 */ /* 0x000fe200078e33ff */
[----:B------:R-:W-:Y:S01]  /*0cd0*/  @!P6 IMAD.MOV R7, RZ, RZ, -R7 ;  /* 0x000000ffff07e224 */ /* 0x000fe200078e0a07 */
[C---:B------:R-:W-:Y:S01]  /*0ce0*/  ISETP.GT.U32.AND P6, PT, R90.reuse, R11, PT ;  /* 0x0000000b5a00720c */ /* 0x040fe20003fc4070 */
[C---:B------:R-:W-:Y:S01]  /*0cf0*/  IMAD R15, R90.reuse, R8, R15 ;  /* 0x000000085a0f7224 */ /* 0x040fe200078e020f */
[C---:B------:R-:W-:Y:S01]  /*0d00*/  ISETP.GT.U32.AND P4, PT, R90.reuse, R13, PT ;  /* 0x0000000d5a00720c */ /* 0x040fe20003f84070 */
[----:B------:R-:W-:Y:S01]  /*0d10*/  VIADD R12, R93, 0x5 ;  /* 0x000000055d0c7836 */ /* 0x000fe20000000000 */
[----:B------:R-:W-:Y:S01]  /*0d20*/  SEL R8, R5, R7, !P2 ;  /* 0x0000000705087207 */ /* 0x000fe20005000000 */
[----:B------:R-:W-:Y:S01]  /*0d30*/  @!P1 IMAD.MOV R6, RZ, RZ, -R6 ;  /* 0x000000ffff069224 */ /* 0x000fe200078e0a06 */
[----:B------:R-:W-:Y:S01]  /*0d40*/  ISETP.GT.U32.AND P1, PT, R90, R15, PT ;  /* 0x0000000f5a00720c */ /* 0x000fe20003f24070 */
[----:B------:R-:W-:Y:S01]  /*0d50*/  IMAD.HI.U32 R4, R0, R17, RZ ;  /* 0x0000001100047227 */ /* 0x000fe200078e00ff */
[----:B------:R-:W-:-:S02]  /*0d60*/  IABS R19, R12 ;  /* 0x0000000c00137213 */ /* 0x000fc40000000000 */
[----:B------:R-:W-:Y:S01]  /*0d70*/  SEL R9, R5, R6, !P2 ;  /* 0x0000000605097207 */ /* 0x000fe20005000000 */
[----:B------:R-:W-:Y:S01]  /*0d80*/  IMAD.MOV R4, RZ, RZ, -R4 ;  /* 0x000000ffff047224 */ /* 0x000fe200078e0a04 */
[----:B------:R-:W-:Y:S01]  /*0d90*/  ISETP.GE.AND P2, PT, R10, RZ, PT ;  /* 0x000000ff0a00720c */ /* 0x000fe20003f46270 */
[----:B------:R-:W-:-:S04]  /*0da0*/  IMAD.HI.U32 R5, R0, R19, RZ ;  /* 0x0000001300057227 */ /* 0x000fc800078e00ff */
[--C-:B------:R-:W-:Y:S01]  /*0db0*/  @!P6 IMAD.IADD R11, R11, 0x1, -R90.reuse ;  /* 0x000000010b0be824 */ /* 0x100fe200078e0a5a */
[----:B------:R-:W-:Y:S01]  /*0dc0*/  ISETP.GE.AND P6, PT, R12, RZ, PT ;  /* 0x000000ff0c00720c */ /* 0x000fe20003fc6270 */
[--C-:B------:R-:W-:Y:S02]  /*0dd0*/  @!P4 IMAD.IADD R13, R13, 0x1, -R90.reuse ;  /* 0x000000010d0dc824 */ /* 0x100fe400078e0a5a */
[----:B------:R-:W-:Y:S02]  /*0de0*/  IMAD.MOV R7, RZ, RZ, -R5 ;  /* 0x000000ffff077224 */ /* 0x000fe400078e0a05 */
[C---:B------:R-:W-:Y:S02]  /*0df0*/  IMAD R5, R90.reuse, R4, R17 ;  /* 0x000000045a057224 */ /* 0x040fe400078e0211 */
[----:B------:R-:W-:Y:S02]  /*0e00*/  IMAD.MOV.U32 R16, RZ, RZ, R11 ;  /* 0x000000ffff107224 */ /* 0x000fe400078e000b */
[----:B------:R-:W-:Y:S01]  /*0e10*/  @!P1 IMAD.IADD R15, R15, 0x1, -R90 ;  /* 0x000000010f0f9824 */ /* 0x000fe200078e0a5a */
[C---:B------:R-:W-:Y:S01]  /*0e20*/  ISETP.GT.U32.AND P1, PT, R90.reuse, R13, PT ;  /* 0x0000000d5a00720c */ /* 0x040fe20003f24070 */
[----:B------:R-:W-:Y:S01]  /*0e30*/  @!P5 IMAD.MOV R16, RZ, RZ, -R16 ;  /* 0x000000ffff10d224 */ /* 0x000fe200078e0a10 */
[C---:B------:R-:W-:Y:S01]  /*0e40*/  ISETP.GT.U32.AND P5, PT, R90.reuse, R5, PT ;  /* 0x000000055a00720c */ /* 0x040fe20003fa4070 */
[C---:B------:R-:W-:Y:S01]  /*0e50*/  VIADD R4, R93.reuse, 0x6 ;  /* 0x000000065d047836 */ /* 0x040fe20000000000 */
[C---:B------:R-:W-:Y:S01]  /*0e60*/  ISETP.GT.U32.AND P4, PT, R90.reuse, R15, PT ;  /* 0x0000000f5a00720c */ /* 0x040fe20003f84070 */
[----:B------:R-:W-:Y:S01]  /*0e70*/  IMAD R7, R90, R7, R19 ;  /* 0x000000075a077224 */ /* 0x000fe200078e0213 */
[----:B------:R0:W-:Y:S01]  /*0e80*/  STL [R1+0x9c4], R16 ;  /* 0x0009c41001007387 */ /* 0x0001e20000100800 */
[C---:B------:R-:W-:Y:S01]  /*0e90*/  VIADD R6, R93.reuse, 0x7 ;  /* 0x000000075d067836 */ /* 0x040fe20000000000 */
[----:B------:R-:W-:Y:S01]  /*0ea0*/  IABS R11, R4 ;  /* 0x00000004000b7213 */ /* 0x000fe20000000000 */
[----:B------:R-:W-:-:S02]  /*0eb0*/  VIADD R12, R93, 0x8 ;  /* 0x000000085d0c7836 */ /* 0x000fc40000000000 */
[----:B------:R-:W-:Y:S01]  /*0ec0*/  VIADD R14, R93, 0x9 ;  /* 0x000000095d0e7836 */ /* 0x000fe20000000000 */
[----:B------:R-:W-:Y:S01]  /*0ed0*/  IABS R17, R6 ;  /* 0x0000000600117213 */ /* 0x000fe20000000000 */
[--C-:B------:R-:W-:Y:S01]  /*0ee0*/  @!P1 IMAD.IADD R13, R13, 0x1, -R90.reuse ;  /* 0x000000010d0d9824 */ /* 0x100fe200078e0a5a */
[----:B------:R-:W-:Y:S01]  /*0ef0*/  ISETP.GE.AND P1, PT, R4, RZ, PT ;  /* 0x000000ff0400720c */ /* 0x000fe20003f26270 */
[--C-:B------:R-:W-:Y:S01]  /*0f00*/  @!P5 IMAD.IADD R5, R5, 0x1, -R90.reuse ;  /* 0x000000010505d824 */ /* 0x100fe200078e0a5a */
[----:B------:R-:W-:Y:S01]  /*0f10*/  IABS R19, R12 ;  /* 0x0000000c00137213 */ /* 0x000fe20000000000 */
[----:B0-----:R-:W-:Y:S01]  /*0f20*/  IMAD.MOV.U32 R16, RZ, RZ, R13 ;  /* 0x000000ffff107224 */ /* 0x001fe200078e000d */
[----:B------:R-:W-:Y:S01]  /*0f30*/  IABS R10, R14 ;  /* 0x0000000e000a7213 */ /* 0x000fe20000000000 */
[----:B------:R-:W-:Y:S01]  /*0f40*/  @!P4 IMAD.IADD R15, R15, 0x1, -R90 ;  /* 0x000000010f0fc824 */ /* 0x000fe200078e0a5a */
[C---:B------:R-:W-:Y:S01]  /*0f50*/  ISETP.GT.U32.AND P5, PT, R90.reuse, R5, PT ;  /* 0x000000055a00720c */ /* 0x040fe20003fa4070 */
[----:B------:R-:W-:Y:S01]  /*0f60*/  @!P3 IMAD.MOV R16, RZ, RZ, -R16 ;  /* 0x000000ffff10b224 */ /* 0x000fe200078e0a10 */
[----:B------:R-:W-:Y:S01]  /*0f70*/  ISETP.GT.U32.AND P3, PT, R90, R7, PT ;  /* 0x000000075a00720c */ /* 0x000fe20003f64070 */
[----:B------:R-:W-:Y:S01]  /*0f80*/  IMAD.HI.U32 R4, R0, R11, RZ ;  /* 0x0000000b00047227 */ /* 0x000fe200078e00ff */
[----:B------:R-:W-:-:S02]  /*0f90*/  ISETP.GE.AND P4, PT, R6, RZ, PT ;  /* 0x000000ff0600720c */ /* 0x000fc40003f86270 */
[----:B------:R0:W-:Y:S01]  /*0fa0*/  STL [R1+0xa8c], R16 ;  /* 0x000a8c1001007387 */ /* 0x0001e20000100800 */
[----:B------:R-:W-:Y:S02]  /*0fb0*/  IMAD.MOV.U32 R13, RZ, RZ, R15 ;  /* 0x000000ffff0d7224 */ /* 0x000fe400078e000f */
[----:B------:R-:W-:-:S04]  /*0fc0*/  IMAD.HI.U32 R6, R0, R17, RZ ;  /* 0x0000001100067227 */ /* 0x000fc800078e00ff */
[----:B------:R-:W-:Y:S02]  /*0fd0*/  IMAD.MOV R4, RZ, RZ, -R4 ;  /* 0x000000ffff047224 */ /* 0x000fe400078e0a04 */
[----:B------:R-:W-:Y:S01]  /*0fe0*/  @!P0 IMAD.MOV R13, RZ, RZ, -R13 ;  /* 0x000000ffff0d8224 */ /* 0x000fe200078e0a0d */
[----:B------:R-:W-:Y:S01]  /*0ff0*/  ISETP.GE.AND P0, PT, R12, RZ, PT ;  /* 0x000000ff0c00720c */ /* 0x000fe20003f06270 */
[----:B------:R-:W-:Y:S02]  /*1000*/  IMAD.MOV R6, RZ, RZ, -R6 ;  /* 0x000000ffff067224 */ /* 0x000fe400078e0a06 */
[--C-:B------:R-:W-:Y:S01]  /*1010*/  @!P5 IMAD.IADD R5, R5, 0x1, -R90.reuse ;  /* 0x000000010505d824 */ /* 0x100fe200078e0a5a */
[----:B------:R1:W-:Y:S01]  /*1020*/  STL [R1+0xb2c], R13 ;  /* 0x000b2c0d01007387 */ /* 0x0003e20000100800 */
[----:B------:R-:W-:Y:S02]  /*1030*/  IMAD R11, R90, R4, R11 ;  /* 0x000000045a0b7224 */ /* 0x000fe400078e020b */
[----:B------:R-:W-:-:S02]  /*1040*/  @!P3 IMAD.IADD R7, R7, 0x1, -R90 ;  /* 0x000000010707b824 */ /* 0x000fc400078e0a5a */
[----:B0-----:R-:W-:Y:S01]  /*1050*/  IMAD.MOV.U32 R16, RZ, RZ, R5 ;  /* 0x000000ffff107224 */ /* 0x001fe200078e0005 */
[----:B------:R-:W-:Y:S01]  /*1060*/  ISETP.GT.U32.AND P5, PT, R90, R11, PT ;  /* 0x0000000b5a00720c */ /* 0x000fe20003fa4070 */
[----:B------:R-:W-:Y:S01]  /*1070*/  IMAD.HI.U32 R4, R0, R19, RZ ;  /* 0x0000001300047227 */ /* 0x000fe200078e00ff */
[----:B------:R-:W-:-:S03]  /*1080*/  ISETP.GT.U32.AND P3, PT, R90, R7, PT ;  /* 0x000000075a00720c */ /* 0x000fc60003f64070 */
[C---:B-1----:R-:W-:Y:S02]  /*1090*/  IMAD R13, R90.reuse, R6, R17 ;  /* 0x000000065a0d7224 */ /* 0x042fe400078e0211 */
[----:B------:R-:W-:Y:S02]  /*10a0*/  @!P2 IMAD.MOV R16, RZ, RZ, -R16 ;  /* 0x000000ffff10a224 */ /* 0x000fe400078e0a10 */
[----:B------:R-:W-:Y:S01]  /*10b0*/  IMAD.MOV R4, RZ, RZ, -R4 ;  /* 0x000000ffff047224 */ /* 0x000fe200078e0a04 */
[C---:B------:R-:W-:Y:S01]  /*10c0*/  ISETP.GT.U32.AND P2, PT, R90.reuse, R13, PT ;  /* 0x0000000d5a00720c */ /* 0x040fe20003f44070 */
[----:B------:R-:W-:Y:S01]  /*10d0*/  IMAD.MOV.U32 R15, RZ, RZ, R10 ;  /* 0x000000ffff0f7224 */ /* 0x000fe200078e000a */
[----:B------:R-:W-:Y:S01]  /*10e0*/  STL [R1+0xbc4], R16 ;  /* 0x000bc41001007387 */ /* 0x000fe20000100800 */
[----:B------:R-:W-:Y:S02]  /*10f0*/  IMAD R92, R90, R4, R19 ;  /* 0x000000045a5c7224 */ /* 0x000fe400078e0213 */
[----:B------:R-:W-:-:S04]  /*1100*/  IMAD.HI.U32 R6, R0, R15, RZ ;  /* 0x0000000f00067227 */ /* 0x000fc800078e00ff */
[--C-:B------:R-:W-:Y:S02]  /*1110*/  @!P5 IMAD.IADD R11, R11, 0x1, -R90.reuse ;  /* 0x000000010b0bd824 */ /* 0x100fe400078e0a5a */
[----:B------:R-:W-:Y:S01]  /*1120*/  @!P3 IMAD.IADD R7, R7, 0x1, -R90 ;  /* 0x000000010707b824 */ /* 0x000fe200078e0a5a */
[C---:B------:R-:W-:Y:S01]  /*1130*/  ISETP.GT.U32.AND P3, PT, R90.reuse, R92, PT ;  /* 0x0000005c5a00720c */ /* 0x040fe20003f64070 */
[----:B------:R-:W-:Y:S01]  /*1140*/  IMAD.MOV R6, RZ, RZ, -R6 ;  /* 0x000000ffff067224 */ /* 0x000fe200078e0a06 */
[----:B------:R-:W-:Y:S01]  /*1150*/  @!P2 IADD3 R13, PT, PT, R13, -R90, RZ ;  /* 0x8000005a0d0da210 */ /* 0x000fe20007ffe0ff */
[C---:B------:R-:W-:Y:S01]  /*1160*/  VIADD R10, R93.reuse, 0xa ;  /* 0x0000000a5d0a7836 */ /* 0x040fe20000000000 */
[C---:B------:R-:W-:Y:S01]  /*1170*/  ISETP.GT.U32.AND P5, PT, R90.reuse, R11, PT ;  /* 0x0000000b5a00720c */ /* 0x040fe20003fa4070 */
[C---:B------:R-:W-:Y:S01]  /*1180*/  IMAD R5, R90.reuse, R6, R15 ;  /* 0x000000065a057224 */ /* 0x040fe200078e020f */
[----:B------:R-:W-:Y:S01]  /*1190*/  ISETP.GT.U32.AND P2, PT, R90, R13, PT ;  /* 0x0000000d5a00720c */ /* 0x000fe20003f44070 */
[----:B------:R-:W-:Y:S01]  /*11a0*/  IMAD.MOV.U32 R18, RZ, RZ, R7 ;  /* 0x000000ffff127224 */ /* 0x000fe200078e0007 */
[----:B------:R-:W-:Y:S01]  /*11b0*/  IABS R15, R10 ;  /* 0x0000000a000f7213 */ /* 0x000fe20000000000 */
[----:B------:R-:W-:-:S02]  /*11c0*/  VIADD R12, R93, 0xb ;  /* 0x0000000b5d0c7836 */ /* 0x000fc40000000000 */
[----:B------:R-:W-:Y:S01]  /*11d0*/  @!P6 IMAD.MOV R18, RZ, RZ, -R18 ;  /* 0x000000ffff12e224 */ /* 0x000fe200078e0a12 */
[----:B------:R-:W-:Y:S01]  /*11e0*/  ISETP.GT.U32.AND P6, PT, R90, R5, PT ;  /* 0x000000055a00720c */ /* 0x000fe20003fc4070 */
[----:B------:R-:W-:Y:S01]  /*11f0*/  IMAD.HI.U32 R4, R0, R15, RZ ;  /* 0x0000000f00047227 */ /* 0x000fe200078e00ff */
[----:B------:R-:W-:Y:S02]  /*1200*/  IABS R17, R12 ;  /* 0x0000000c00117213 */ /* 0x000fe40000000000 */
[----:B------:R0:W-:Y:S01]  /*1210*/  STL [R1+0xe7c], R18 ;  /* 0x000e7c1201007387 */ /* 0x0001e20000100800 */
[----:B------:R-:W-:Y:S02]  /*1220*/  @!P3 IMAD.IADD R92, R92, 0x1, -R90 ;  /* 0x000000015c5cb824 */ /* 0x000fe400078e0a5a */
[----:B------:R-:W-:Y:S02]  /*1230*/  IMAD.MOV R4, RZ, RZ, -R4 ;  /* 0x000000ffff047224 */ /* 0x000fe400078e0a04 */
[--C-:B------:R-:W-:Y:S01]  /*1240*/  @!P5 IMAD.IADD R11, R11, 0x1, -R90.reuse ;  /* 0x000000010b0bd824 */ /* 0x100fe200078e0a5a */
[----:B------:R-:W-:Y:S01]  /*1250*/  ISETP.GT.U32.AND P3, PT, R90, R92, PT ;  /* 0x0000005c5a00720c */ /* 0x000fe20003f64070 */
[----:B------:R-:W-:Y:S01]  /*1260*/  @!P2 IMAD.IADD R13, R13, 0x1, -R90 ;  /* 0x000000010d0da824 */ /* 0x000fe200078e0a5a */
[----:B------:R-:W-:Y:S01]  /*1270*/  ISETP.GE.AND P5, PT, R14, RZ, PT ;  /* 0x000000ff0e00720c */ /* 0x000fe20003fa6270 */
[----:B------:R-:W-:-:S02]  /*1280*/  IMAD R7, R90, R4, R15 ;  /* 0x000000045a077224 */ /* 0x000fc400078e020f */
[----:B0-----:R-:W-:Y:S02]  /*1290*/  IMAD.MOV.U32 R18, RZ, RZ, R11 ;  /* 0x000000ffff127224 */ /* 0x001fe400078e000b */
[----:B------:R-:W-:Y:S01]  /*12a0*/  IMAD.MOV.U32 R11, RZ, RZ, R13 ;  /* 0x000000ffff0b7224 */ /* 0x000fe200078e000d */
[----:B------:R-:W-:Y:S01]  /*12b0*/  ISETP.GT.U32.AND P2, PT, R90, R7, PT ;  /* 0x000000075a00720c */ /* 0x000fe20003f44070 */
[----:B------:R-:W-:-:S04]  /*12c0*/  IMAD.HI.U32 R4, R0, R17, RZ ;  /* 0x0000001100047227 */ /* 0x000fc800078e00ff */
[----:B------:R-:W-:Y:S02]  /*12d0*/  @!P1 IMAD.MOV R18, RZ, RZ, -R18 ;  /* 0x000000ffff129224 */ /* 0x000fe400078e0a12 */
[----:B------:R-:W-:Y:S01]  /*12e0*/  @!P4 IMAD.MOV R11, RZ, RZ, -R11 ;  /* 0x000000ffff0bc224 */ /* 0x000fe200078e0a0b */
[----:B------:R-:W-:Y:S01]  /*12f0*/  ISETP.GE.AND P4, PT, R12, RZ, PT ;  /* 0x000000ff0c00720c */ /* 0x000fe20003f86270 */
[----:B------:R-:W-:Y:S01]  /*1300*/  @!P6 IMAD.IADD R5, R5, 0x1, -R90 ;  /* 0x000000010505e824 */ /* 0x000fe200078e0a5a */
[----:B------:R-:W-:Y:S01]  /*1310*/  STL [R1+0xe80], R18 ;  /* 0x000e801201007387 */ /* 0x000fe20000100800 */
[----:B------:R-:W-:Y:S01]  /*1320*/  IMAD.MOV R4, RZ, RZ, -R4 ;  /* 0x000000ffff047224 */ /* 0x000fe200078e0a04 */
[----:B------:R-:W-:Y:S01]  /*1330*/  ISETP.GE.AND P6, PT, R10, RZ, PT ;  /* 0x000000ff0a00720c */ /* 0x000fe20003fc6270 */
[--C-:B------:R-:W-:Y:S01]  /*1340*/  @!P3 IMAD.IADD R92, R92, 0x1, -R90.reuse ;  /* 0x000000015c5cb824 */ /* 0x100fe200078e0a5a */
[----:B------:R0:W-:Y:S01]  /*1350*/  STL [R1+0xebc], R11 ;  /* 0x000ebc0b01007387 */ /* 0x0001e20000100800 */
[----:B------:R-:W-:Y:S01]  /*1360*/  ISETP.GT.U32.AND P1, PT, R90, R5, PT ;  /* 0x000000055a00720c */ /* 0x000fe20003f24070 */
[----:B------:R-:W-:-:S02]  /*1370*/  @!P2 IMAD.IADD R7, R7, 0x1, -R90 ;  /* 0x000000010707a824 */ /* 0x000fc400078e0a5a */
[----:B------:R-:W-:Y:S02]  /*1380*/  @!P0 IMAD.MOV R92, RZ, RZ, -R92 ;  /* 0x000000ffff5c8224 */ /* 0x000fe400078e0a5c */
[C---:B------:R-:W-:Y:S01]  /*1390*/  VIADD R16, R93.reuse, 0xc ;  /* 0x0000000c5d107836 */ /* 0x040fe20000000000 */
[C---:B------:R-:W-:Y:S01]  /*13a0*/  ISETP.GT.U32.AND P2, PT, R90.reuse, R7, PT ;  /* 0x000000075a00720c */ /* 0x040fe20003f44070 */
[C---:B------:R-:W-:Y:S02]  /*13b0*/  VIADD R10, R93.reuse, 0xf ;  /* 0x0000000f5d0a7836 */ /* 0x040fe40000000000 */
[----:B0-----:R-:W-:Y:S01]  /*13c0*/  IMAD R11, R90, R4, R17 ;  /* 0x000000045a0b7224 */ /* 0x001fe200078e0211 */
[----:B------:R-:W-:Y:S01]  /*13d0*/  IABS R19, R16 ;  /* 0x0000001000137213 */ /* 0x000fe20000000000 */
[----:B------:R-:W-:Y:S01]  /*13e0*/  VIADD R4, R93, 0xd ;  /* 0x0000000d5d047836 */ /* 0x000fe20000000000 */
[----:B------:R-:W-:Y:S01]  /*13f0*/  ISETP.GE.AND P3, PT, R16, RZ, PT ;  /* 0x000000ff1000720c */ /* 0x000fe20003f66270 */
[----:B------:R-:W-:Y:S01]  /*1400*/  @!P1 IMAD.IADD R5, R5, 0x1, -R90 ;  /* 0x0000000105059824 */ /* 0x000fe200078e0a5a */
[----:B------:R-:W-:Y:S01]  /*1410*/  ISETP.GT.U32.AND P0, PT, R90, R11, PT ;  /* 0x0000000b5a00720c */ /* 0x000fe20003f04070 */
[----:B------:R-:W-:Y:S01]  /*1420*/  IMAD.HI.U32 R6, R0, R19, RZ ;  /* 0x0000001300067227 */ /* 0x000fe200078e00ff */
[----:B------:R-:W-:-:S02]  /*1430*/  ISETP.GE.AND P1, PT, R4, RZ, PT ;  /* 0x000000ff0400720c */ /* 0x000fc40003f26270 */
[----:B------:R-:W-:Y:S01]  /*1440*/  IABS R17, R10 ;  /* 0x0000000a00117213 */ /* 0x000fe20000000000 */
[----:B------:R-:W-:Y:S01]  /*1450*/  IMAD.MOV.U32 R15, RZ, RZ, R5 ;  /* 0x000000ffff0f7224 */ /* 0x000fe200078e0005 */
[----:B------:R-:W-:Y:S01]  /*1460*/  IABS R5, R4 ;  /* 0x0000000400057213 */ /* 0x000fe20000000000 */
[----:B------:R-:W-:Y:S02]  /*1470*/  IMAD.MOV R6, RZ, RZ, -R6 ;  /* 0x000000ffff067224 */ /* 0x000fe400078e0a06 */
[----:B------:R-:W-:Y:S01]  /*1480*/  @!P2 IMAD.IADD R7, R7, 0x1, -R90 ;  /* 0x000000010707a824 */ /* 0x000fe200078e0a5a */
[----:B------:R-:W-:Y:S01]  /*1490*/  ISETP.GE.AND P2, PT, R10, RZ, PT ;  /* 0x000000ff0a00720c */ /* 0x000fe20003f46270 */
[----:B------:R-:W-:-:S04]  /*14a0*/  IMAD.HI.U32 R4, R0, R5, RZ ;  /* 0x0000000500047227 */ /* 0x000fc800078e00ff */
[----:B------:R-:W-:Y:S02]  /*14b0*/  @!P0 IMAD.IADD R11, R11, 0x1, -R90 ;  /* 0x000000010b0b8824 */ /* 0x000fe400078e0a5a */
[C---:B------:R-:W-:Y:S02]  /*14c0*/  IMAD R13, R90.reuse, R6, R19 ;  /* 0x000000065a0d7224 */ /* 0x040fe400078e0213 */
[----:B------:R-:W-:Y:S01]  /*14d0*/  @!P5 IMAD.MOV R15, RZ, RZ, -R15 ;  /* 0x000000ffff0fd224 */ /* 0x000fe200078e0a0f */
[----:B------:R-:W-:Y:S01]  /*14e0*/  ISETP.GT.U32.AND P0, PT, R90, R11, PT ;  /* 0x0000000b5a00720c */ /* 0x000fe20003f04070 */
[----:B------:R-:W-:Y:S02]  /*14f0*/  VIADD R6, R93, 0xe ;  /* 0x0000000e5d067836 */ /* 0x000fe40000000000 */
[----:B------:R-:W-:Y:S01]  /*1500*/  IMAD.MOV R12, RZ, RZ, -R4 ;  /* 0x000000ffff0c7224 */ /* 0x000fe200078e0a04 */
[----:B------:R0:W-:Y:S01]  /*1510*/  STL [R1+0x9d8], R15 ;  /* 0x0009d80f01007387 */ /* 0x0001e20000100800 */
[----:B------:R-:W-:Y:S01]  /*1520*/  IMAD.MOV.U32 R16, RZ, RZ, R7 ;  /* 0x000000ffff107224 */ /* 0x000fe200078e0007 */
[----:B------:R-:W-:Y:S01]  /*1530*/  ISETP.GE.AND P5, PT, R6, RZ, PT ;  /* 0x000000ff0600720c */ /* 0x000fe20003fa6270 */
[----:B------:R-:W-:-:S02]  /*1540*/  IMAD R5, R90, R12, R5 ;  /* 0x0000000c5a057224 */ /* 0x000fc400078e0205 */
[----:B------:R-:W-:Y:S01]  /*1550*/  @!P6 IMAD.MOV R16, RZ, RZ, -R16 ;  /* 0x000000ffff10e224 */ /* 0x000fe200078e0a10 */
[----:B------:R-:W-:Y:S01]  /*1560*/  ISETP.GT.U32.AND P6, PT, R90, R13, PT ;  /* 0x0000000d5a00720c */ /* 0x000fe20003fc4070 */
[----:B------:R-:W-:Y:S02]  /*1570*/  VIADD R14, R93, 0x10 ;  /* 0x000000105d0e7836 */ /* 0x000fe40000000000 */
[----:B------:R-:W-:Y:S01]  /*1580*/  @!P0 IMAD.IADD R11, R11, 0x1, -R90 ;  /* 0x000000010b0b8824 */ /* 0x000fe200078e0a5a */
[----:B0-----:R-:W-:Y:S01]  /*1590*/  IABS R15, R6 ;  /* 0x00000006000f7213 */ /* 0x001fe20000000000 */
[----:B------:R-:W-:Y:S01]  /*15a0*/  IMAD.HI.U32 R6, R0, R17, RZ ;  /* 0x0000001100067227 */ /* 0x000fe200078e00ff */
[----:B------:R-:W-:Y:S01]  /*15b0*/  ISETP.GT.U32.AND P0, PT, R90, R5, PT ;  /* 0x000000055a00720c */ /* 0x000fe20003f04070 */
[----:B------:R-:W-:Y:S01]  /*15c0*/  STL [R1+0xa90], R16 ;  /* 0x000a901001007387 */ /* 0x000fe20000100800 */
[----:B------:R-:W-:Y:S01]  /*15d0*/  IABS R19, R14 ;  /* 0x0000000e00137213 */ /* 0x000fe20000000000 */
[----:B------:R-:W-:-:S04]  /*15e0*/  IMAD.HI.U32 R4, R0, R15, RZ ;  /* 0x0000000f00047227 */ /* 0x000fc800078e00ff */
[----:B------:R-:W-:Y:S02]  /*15f0*/  IMAD.MOV R4, RZ, RZ, -R4 ;  /* 0x000000ffff047224 */ /* 0x000fe400078e0a04 */
[--C-:B------:R-:W-:Y:S02]  /*1600*/  @!P6 IMAD.IADD R13, R13, 0x1, -R90.reuse ;  /* 0x000000010d0de824 */ /* 0x100fe400078e0a5a */
[C---:B------:R-:W-:Y:S02]  /*1610*/  IMAD R7, R90.reuse, R4, R15 ;  /* 0x000000045a077224 */ /* 0x040fe400078e020f */
[----:B------:R-:W-:Y:S01]  /*1620*/  @!P0 IMAD.IADD R5, R5, 0x1, -R90 ;  /* 0x0000000105058824 */ /* 0x000fe200078e0a5a */
[C---:B------:R-:W-:Y:S01]  /*1630*/  ISETP.GT.U32.AND P0, PT, R90.reuse, R13, PT ;  /* 0x0000000d5a00720c */ /* 0x040fe20003f04070 */
[----:B------:R-:W-:Y:S01]  /*1640*/  IMAD.MOV R6, RZ, RZ, -R6 ;  /* 0x000000ffff067224 */ /* 0x000fe200078e0a06 */
[----:B------:R-:W-:Y:S01]  /*1650*/  ISETP.GT.U32.AND P6, PT, R90, R7, PT ;  /* 0x000000075a00720c */ /* 0x000fe20003fc4070 */
[----:B------:R-:W-:-:S02]  /*1660*/  VIADD R12, R93, 0x11 ;  /* 0x000000115d0c7836 */ /* 0x000fc40000000000 */
[----:B------:R-:W-:Y:S02]  /*1670*/  IMAD.MOV.U32 R22, RZ, RZ, R11 ;  /* 0x000000ffff167224 */ /* 0x000fe400078e000b */
[----:B------:R-:W-:Y:S01]  /*1680*/  IMAD R24, R90, R6, R17 ;  /* 0x000000065a187224 */ /* 0x000fe200078e0211 */
[----:B------:R-:W-:Y:S01]  /*1690*/  IABS R17, R12 ;  /* 0x0000000c00117213 */ /* 0x000fe20000000000 */
[----:B------:R-:W-:-:S04]  /*16a0*/  IMAD.HI.U32 R10, R0, R19, RZ ;  /* 0x00000013000a7227 */ /* 0x000fc800078e00ff */
[----:B------:R-:W-:Y:S02]  /*16b0*/  @!P4 IMAD.MOV R22, RZ, RZ, -R22 ;  /* 0x000000ffff16c224 */ /* 0x000fe400078e0a16 */
[--C-:B------:R-:W-:Y:S01]  /*16c0*/  @!P6 IMAD.IADD R7, R7, 0x1, -R90.reuse ;  /* 0x000000010707e824 */ /* 0x100fe200078e0a5a */
[C---:B------:R-:W-:Y:S01]  /*16d0*/  ISETP.GT.U32.AND P6, PT, R90.reuse, R5, PT ;  /* 0x000000055a00720c */ /* 0x040fe20003fc4070 */
[----:B------:R-:W-:Y:S01]  /*16e0*/  @!P0 IMAD.IADD R13, R13, 0x1, -R90 ;  /* 0x000000010d0d8824 */ /* 0x000fe200078e0a5a */
[----:B------:R0:W-:Y:S01]  /*16f0*/  STL [R1+0xb30], R22 ;  /* 0x000b301601007387 */ /* 0x0001e20000100800 */
[----:B------:R-:W-:Y:S01]  /*1700*/  IMAD.MOV R10, RZ, RZ, -R10 ;  /* 0x000000ffff0a7224 */ /* 0x000fe200078e0a0a */
[----:B------:R-:W-:Y:S01]  /*1710*/  ISETP.GT.U32.AND P4, PT, R90, R7, PT ;  /* 0x000000075a00720c */ /* 0x000fe20003f84070 */
[----:B------:R-:W-:Y:S01]  /*1720*/  IMAD.HI.U32 R4, R0, R17, RZ ;  /* 0x0000001100047227 */ /* 0x000fe200078e00ff */
[----:B------:R-:W-:-:S03]  /*1730*/  ISETP.GT.U32.AND P0, PT, R90, R24, PT ;  /* 0x000000185a00720c */ /* 0x000fc60003f04070 */
[C---:B------:R-:W-:Y:S02]  /*1740*/  IMAD R15, R90.reuse, R10, R19 ;  /* 0x0000000a5a0f7224 */ /* 0x040fe400078e0213 */
[----:B------:R-:W-:Y:S02]  /*1750*/  IMAD.MOV R11, RZ, RZ, -R4 ;  /* 0x000000ffff0b7224 */ /* 0x000fe400078e0a04 */
[----:B0-----:R-:W-:Y:S02]  /*1760*/  IMAD.MOV.U32 R22, RZ, RZ, R13 ;  /* 0x000000ffff167224 */ /* 0x001fe400078e000d */
[----:B------:R-:W-:Y:S02]  /*1770*/  IMAD R11, R90, R11, R17 ;  /* 0x0000000b5a0b7224 */ /* 0x000fe400078e0211 */
[----:B------:R-:W-:Y:S01]  /*1780*/  VIADD R16, R93, 0x12 ;  /* 0x000000125d107836 */ /* 0x000fe20000000000 */
[----:B------:R-:W-:Y:S01]  /*1790*/  @!P3 IADD3 R22, PT, PT, -R22, RZ, RZ ;  /* 0x000000ff1616b210 */ /* 0x000fe20007ffe1ff */
[--C-:B------:R-:W-:Y:S01]  /*17a0*/  @!P6 IMAD.IADD R5, R5, 0x1, -R90.reuse ;  /* 0x000000010505e824 */ /* 0x100fe200078e0a5a */
[C---:B------:R-:W-:Y:S01]  /*17b0*/  ISETP.GT.U32.AND P3, PT, R90.reuse, R15, PT ;  /* 0x0000000f5a00720c */ /* 0x040fe20003f64070 */
[C---:B------:R-:W-:Y:S01]  /*17c0*/  VIADD R18, R93.reuse, 0x13 ;  /* 0x000000135d127836 */ /* 0x040fe20000000000 */
[----:B------:R-:W-:Y:S01]  /*17d0*/  ISETP.GT.U32.AND P6, PT, R90, R11, PT ;  /* 0x0000000b5a00720c */ /* 0x000fe20003fc4070 */
[----:B------:R-:W-:Y:S01]  /*17e0*/  VIADD R20, R93, 0x14 ;  /* 0x000000145d147836 */ /* 0x000fe20000000000 */
[----:B------:R-:W-:Y:S01]  /*17f0*/  IABS R19, R16 ;  /* 0x0000001000137213 */ /* 0x000fe20000000000 */
[--C-:B------:R-:W-:Y:S01]  /*1800*/  @!P4 IMAD.IADD R7, R7, 0x1, -R90.reuse ;  /* 0x000000010707c824 */ /* 0x100fe200078e0a5a */
[----:B------:R-:W-:Y:S01]  /*1810*/  IABS R21, R18 ;  /* 0x0000001200157213 */ /* 0x000fe20000000000 */
[--C-:B------:R-:W-:Y:S01]  /*1820*/  @!P0 IMAD.IADD R24, R24, 0x1, -R90.reuse ;  /* 0x0000000118188824 */ /* 0x100fe200078e0a5a */
[----:B------:R-:W-:Y:S01]  /*1830*/  IABS R23, R20 ;  /* 0x0000001400177213 */ /* 0x000fe20000000000 */
[----:B------:R-:W-:Y:S01]  /*1840*/  IMAD.HI.U32 R6, R0, R19, RZ ;  /* 0x0000001300067227 */ /* 0x000fe200078e00ff */
[----:B------:R-:W-:Y:S01]  /*1850*/  ISETP.GE.AND P0, PT, R14, RZ, PT ;  /* 0x000000ff0e00720c */ /* 0x000fe20003f06270 */
[----:B------:R0:W-:Y:S02]  /*1860*/  STL [R1+0xbc8], R22 ;  /* 0x000bc81601007387 */ /* 0x0001e40000100800 */
[----:B------:R-:W-:Y:S01]  /*1870*/  @!P3 IMAD.IADD R15, R15, 0x1, -R90 ;  /* 0x000000010f0fb824 */ /* 0x000fe200078e0a5a */
[----:B------:R-:W-:Y:S01]  /*1880*/  ISETP.GT.U32.AND P3, PT, R90, R24, PT ;  /* 0x000000185a00720c */ /* 0x000fe20003f64070 */
[----:B------:R-:W-:-:S04]  /*1890*/  IMAD.HI.U32 R10, R0, R21, RZ ;  /* 0x00000015000a7227 */ /* 0x000fc800078e00ff */
[----:B------:R-:W-:Y:S02]  /*18a0*/  IMAD.MOV R6, RZ, RZ, -R6 ;  /* 0x000000ffff067224 */ /* 0x000fe400078e0a06 */
[----:B------:R-:W-:Y:S01]  /*18b0*/  @!P6 IMAD.IADD R11, R11, 0x1, -R90 ;  /* 0x000000010b0be824 */ /* 0x000fe200078e0a5a */
[----:B------:R-:W-:Y:S01]  /*18c0*/  ISETP.GT.U32.AND P6, PT, R90, R15, PT ;  /* 0x0000000f5a00720c */ /* 0x000fe20003fc4070 */
[----:B------:R-:W-:-:S04]  /*18d0*/  IMAD.HI.U32 R4, R0, R23, RZ ;  /* 0x0000001700047227 */ /* 0x000fc800078e00ff */
[----:B------:R-:W-:Y:S02]  /*18e0*/  IMAD.MOV R10, RZ, RZ, -R10 ;  /* 0x000000ffff0a7224 */ /* 0x000fe400078e0a0a */
[C---:B------:R-:W-:Y:S02]  /*18f0*/  IMAD R13, R90.reuse, R6, R19 ;  /* 0x000000065a0d7224 */ /* 0x040fe400078e0213 */
[----:B------:R-:W-:Y:S02]  /*1900*/  IMAD.MOV.U32 R6, RZ, RZ, R5 ;  /* 0x000000ffff067224 */ /* 0x000fe400078e0005 */
[----:B------:R-:W-:Y:S01]  /*1910*/  IMAD.MOV R4, RZ, RZ, -R4 ;  /* 0x000000ffff047224 */ /* 0x000fe200078e0a04 */
[C---:B------:R-:W-:Y:S01]  /*1920*/  ISETP.GT.U32.AND P4, PT, R90.reuse, R13, PT ;  /* 0x0000000d5a00720c */ /* 0x040fe20003f84070 */
[----:B------:R-:W-:Y:S02]  /*1930*/  IMAD R17, R90, R10, R21 ;  /* 0x0000000a5a117224 */ /* 0x000fe400078e0215 */
[----:B------:R-:W-:-:S02]  /*1940*/  IMAD.MOV.U32 R5, RZ, RZ, R7 ;  /* 0x000000ffff057224 */ /* 0x000fc400078e0007 */
[C---:B------:R-:W-:Y:S02]  /*1950*/  IMAD R19, R90.reuse, R4, R23 ;  /* 0x000000045a137224 */ /* 0x040fe400078e0217 */
[----:B------:R-:W-:Y:S01]  /*1960*/  @!P5 IMAD.MOV R5, RZ, RZ, -R5 ;  /* 0x000000ffff05d224 */ /* 0x000fe200078e0a05 */
[C---:B------:R-:W-:Y:S01]  /*1970*/  ISETP.GT.U32.AND P5, PT, R90.reuse, R17, PT ;  /* 0x000000115a00720c */ /* 0x040fe20003fa4070 */
[----:B------:R-:W-:Y:S01]  /*1980*/  @!P6 IMAD.IADD R15, R15, 0x1, -R90 ;  /* 0x000000010f0fe824 */ /* 0x000fe200078e0a5a */
[----:B------:R-:W-:Y:S01]  /*1990*/  ISETP.GT.U32.AND P6, PT, R90, R19, PT ;  /* 0x000000135a00720c */ /* 0x000fe20003fc4070 */
[C---:B------:R-:W-:Y:S02]  /*19a0*/  VIADD R14, R93.reuse, 0x18 ;  /* 0x000000185d0e7836 */ /* 0x040fe40000000000 */
[----:B0-----:R-:W-:Y:S02]  /*19b0*/  VIADD R22, R93, 0x19 ;  /* 0x000000195d167836 */ /* 0x001fe40000000000 */
[----:B------:R-:W-:Y:S01]  /*19c0*/  @!P1 IMAD.MOV R6, RZ, RZ, -R6 ;  /* 0x000000ffff069224 */ /* 0x000fe200078e0a06 */
[----:B------:R-:W-:Y:S01]  /*19d0*/  IABS R4, R14 ;  /* 0x0000000e00047213 */ /* 0x000fe20000000000 */
[--C-:B------:R-:W-:Y:S01]  /*19e0*/  @!P4 IMAD.IADD R13, R13, 0x1, -R90.reuse ;  /* 0x000000010d0dc824 */ /* 0x100fe200078e0a5a */
[----:B------:R-:W-:Y:S01]  /*19f0*/  IABS R21, R22 ;  /* 0x0000001600157213 */ /* 0x000fe20000000000 */
[--C-:B------:R-:W-:Y:S01]  /*1a00*/  @!P3 IMAD.IADD R24, R24, 0x1, -R90.reuse ;  /* 0x000000011818b824 */ /* 0x100fe200078e0a5a */
[C---:B------:R-:W-:Y:S01]  /*1a10*/  ISETP.GT.U32.AND P4, PT, R90.reuse, R11, PT ;  /* 0x0000000b5a00720c */ /* 0x040fe20003f84070 */
[----:B------:R-:W-:Y:S01]  /*1a20*/  @!P5 IMAD.IADD R17, R17, 0x1, -R90 ;  /* 0x000000011111d824 */ /* 0x000fe200078e0a5a */
[----:B------:R-:W-:Y:S01]  /*1a30*/  STL [R1+0xec0], R6 ;  /* 0x000ec00601007387 */ /* 0x000fe20000100800 */
[----:B------:R-:W-:Y:S01]  /*1a40*/  IMAD.MOV.U32 R7, RZ, RZ, R4 ;  /* 0x000000ffff077224 */ /* 0x000fe200078e0004 */
[----:B------:R-:W-:Y:S01]  /*1a50*/  ISETP.GT.U32.AND P1, PT, R90, R13, PT ;  /* 0x0000000d5a00720c */ /* 0x000fe20003f24070 */
[----:B------:R-:W-:Y:S01]  /*1a60*/  @!P6 IMAD.IADD R19, R19, 0x1, -R90 ;  /* 0x000000011313e824 */ /* 0x000fe200078e0a5a */
[----:B------:R0:W-:Y:S01]  /*1a70*/  STL [R1+0xecc], R5 ;  /* 0x000ecc0501007387 */ /* 0x0001e20000100800 */
[----:B------:R-:W-:Y:S01]  /*1a80*/  IMAD.HI.U32 R4, R0, R7, RZ ;  /* 0x0000000700047227 */ /* 0x000fe200078e00ff */
[----:B------:R-:W-:-:S02]  /*1a90*/  ISETP.GT.U32.AND P6, PT, R90, R17, PT ;  /* 0x000000115a00720c */ /* 0x000fc40003fc4070 */
[----:B------:R-:W-:Y:S01]  /*1aa0*/  ISETP.GE.AND P3, PT, R12, RZ, PT ;  /* 0x000000ff0c00720c */ /* 0x000fe20003f66270 */
[----:B------:R-:W-:Y:S01]  /*1ab0*/  IMAD.MOV R4, RZ, RZ, -R4 ;  /* 0x000000ffff047224 */ /* 0x000fe200078e0a04 */
[----:B------:R-:W-:Y:S01]  /*1ac0*/  STL [R1+0x6b8], R24 ;  /* 0x0006b81801007387 */ /* 0x000fe20000100800 */
[----:B------:R-:W-:Y:S01]  /*1ad0*/  IMAD.MOV.U32 R10, RZ, RZ, R15 ;  /* 0x000000ffff0a7224 */ /* 0x000fe200078e000f */
[----:B------:R-:W-:Y:S01]  /*1ae0*/  ISETP.GE.AND P5, PT, R20, RZ, PT ;  /* 0x000000ff1400720c */ /* 0x000fe20003fa6270 */
[----:B------:R-:W-:Y:S01]  /*1af0*/  @!P4 IMAD.IADD R11, R11, 0x1, -R90 ;  /* 0x000000010b0bc824 */ /* 0x000fe200078e0a5a */
[----:B------:R-:W-:Y:S01]  /*1b00*/  ISETP.GE.AND P4, PT, R16, RZ, PT ;  /* 0x000000ff1000720c */ /* 0x000fe20003f86270 */
[----:B0-----:R-:W-:-:S04]  /*1b10*/  IMAD.HI.U32 R5, R0, R21, RZ ;  /* 0x0000001500057227 */ /* 0x001fc800078e00ff */
[----:B------:R-:W-:Y:S02]  /*1b20*/  IMAD.MOV R6, RZ, RZ, -R5 ;  /* 0x000000ffff067224 */ /* 0x000fe400078e0a05 */
[C---:B------:R-:W-:Y:S02]  /*1b30*/  IMAD R5, R90.reuse, R4, R7 ;  /* 0x000000045a057224 */ /* 0x040fe400078e0207 */
[C---:B------:R-:W-:Y:S02]  /*1b40*/  IMAD R7, R90.reuse, R6, R21 ;  /* 0x000000065a077224 */ /* 0x040fe400078e0215 */
[----:B------:R-:W-:Y:S01]  /*1b50*/  @!P0 IMAD.MOV R10, RZ, RZ, -R10 ;  /* 0x000000ffff0a8224 */ /* 0x000fe200078e0a0a */
[C---:B------:R-:W-:Y:S01]  /*1b60*/  ISETP.GT.U32.AND P0, PT, R90.reuse, R19, PT ;  /* 0x000000135a00720c */ /* 0x040fe20003f04070 */
[--C-:B------:R-:W-:Y:S01]  /*1b70*/  @!P6 IMAD.IADD R17, R17, 0x1, -R90.reuse ;  /* 0x000000011111e824 */ /* 0x100fe200078e0a5a */
[----:B------:R-:W-:Y:S01]  /*1b80*/  ISETP.GT.U32.AND P6, PT, R90, R7, PT ;  /* 0x000000075a00720c */ /* 0x000fe20003fc4070 */
[----:B------:R-:W-:Y:S01]  /*1b90*/  @!P1 IMAD.IADD R13, R13, 0x1, -R90 ;  /* 0x000000010d0d9824 */ /* 0x000fe200078e0a5a */
[----:B------:R0:W-:Y:S01]  /*1ba0*/  STL [R1+0x7bc], R10 ;  /* 0x0007bc0a01007387 */ /* 0x0001e20000100800 */
[----:B------:R-:W-:Y:S01]  /*1bb0*/  ISETP.GE.AND P1, PT, R18, RZ, PT ;  /* 0x000000ff1200720c */ /* 0x000fe20003f26270 */
[----:B------:R-:W-:-:S02]  /*1bc0*/  VIADD R12, R93, 0x1a ;  /* 0x0000001a5d0c7836 */ /* 0x000fc40000000000 */
[----:B------:R-:W-:Y:S02]  /*1bd0*/  IMAD.MOV.U32 R6, RZ, RZ, R13 ;  /* 0x000000ffff067224 */ /* 0x000fe400078e000d */
[----:B------:R-:W-:Y:S01]  /*1be0*/  IMAD.MOV.U32 R15, RZ, RZ, R17 ;  /* 0x000000ffff0f7224 */ /* 0x000fe200078e0011 */
[----:B------:R-:W-:Y:S01]  /*1bf0*/  IABS R13, R12 ;  /* 0x0000000c000d7213 */ /* 0x000fe20000000000 */
[----:B------:R-:W-:Y:S02]  /*1c00*/  @!P4 IMAD.MOV R6, RZ, RZ, -R6 ;  /* 0x000000ffff06c224 */ /* 0x000fe400078e0a06 */
[----:B0-----:R-:W-:Y:S02]  /*1c10*/  IMAD.MOV.U32 R10, RZ, RZ, R11 ;  /* 0x000000ffff0a7224 */ /* 0x001fe400078e000b */
[----:B------:R-:W-:Y:S02]  /*1c20*/  @!P6 IMAD.IADD R7, R7, 0x1, -R90 ;  /* 0x000000010707e824 */ /* 0x000fe400078e0a5a */
[----:B------:R-:W-:Y:S01]  /*1c30*/  @!P3 IMAD.MOV R10, RZ, RZ, -R10 ;  /* 0x000000ffff0ab224 */ /* 0x000fe200078e0a0a */
[C---:B------:R-:W-:Y:S01]  /*1c40*/  ISETP.GT.U32.AND P3, PT, R90.reuse, R5, PT ;  /* 0x000000055a00720c */ /* 0x040fe20003f64070 */
[----:B------:R-:W-:Y:S01]  /*1c50*/  @!P1 IMAD.MOV R15, RZ, RZ, -R15 ;  /* 0x000000ffff0f9224 */ /* 0x000fe200078e0a0f */
[----:B------:R-:W-:Y:S01]  /*1c60*/  ISETP.GT.U32.AND P1, PT, R90, R7, PT ;  /* 0x000000075a00720c */ /* 0x000fe20003f24070 */
[----:B------:R-:W-:Y:S01]  /*1c70*/  VIADD R4, R93, 0x15 ;  /* 0x000000155d047836 */ /* 0x000fe20000000000 */
[----:B------:R-:W-:Y:S01]  /*1c80*/  STL [R1+0x9e0], R10 ;  /* 0x0009e00a01007387 */ /* 0x000fe20000100800 */
[--C-:B------:R-:W-:Y:S01]  /*1c90*/  @!P0 IMAD.IADD R19, R19, 0x1, -R90.reuse ;  /* 0x0000000113138824 */ /* 0x100fe200078e0a5a */
[----:B------:R-:W-:Y:S01]  /*1ca0*/  ISETP.GE.AND P0, PT, R14, RZ, PT ;  /* 0x000000ff0e00720c */ /* 0x000fe20003f06270 */
[----:B------:R-:W-:Y:S01]  /*1cb0*/  VIADD R38, R93, 0x20 ;  /* 0x000000205d267836 */ /* 0x000fe20000000000 */
[----:B------:R0:W-:Y:S01]  /*1cc0*/  STL [R1+0xa9c], R6 ;  /* 0x000a9c0601007387 */ /* 0x0001e20000100800 */
[----:B------:R-:W-:Y:S01]  /*1cd0*/  ISETP.GE.AND P4, PT, R4, RZ, PT ;  /* 0x000000ff0400720c */ /* 0x000fe20003f86270 */
[----:B------:R-:W-:Y:S01]  /*1ce0*/  IMAD.MOV.U32 R14, RZ, RZ, R19 ;  /* 0x000000ffff0e7224 */ /* 0x000fe200078e0013 */
[----:B------:R-:W-:Y:S01]  /*1cf0*/  IABS R11, R4 ;  /* 0x00000004000b7213 */ /* 0x000fe20000000000 */
[----:B------:R-:W-:Y:S01]  /*1d00*/  IMAD.HI.U32 R4, R0, R91, RZ ;  /* 0x0000005b00047227 */ /* 0x000fe200078e00ff */
[----:B------:R1:W-:Y:S03]  /*1d10*/  STL [R1+0xb3c], R15 ;  /* 0x000b3c0f01007387 */ /* 0x0003e60000100800 */
[----:B------:R-:W-:Y:S01]  /*1d20*/  @!P3 IMAD.IADD R5, R5, 0x1, -R90 ;  /* 0x000000010505b824 */ /* 0x000fe200078e0a5a */
[----:B------:R-:W-:Y:S01]  /*1d30*/  ISETP.GE.AND P3, PT, R22, RZ, PT ;  /* 0x000000ff1600720c */ /* 0x000fe20003f66270 */
[----:B0-----:R-:W-:Y:S01]  /*1d40*/  IMAD.HI.U32 R6, R0, R13, RZ ;  /* 0x0000000d00067227 */ /* 0x001fe200078e00ff */
[----:B------:R-:W-:-:S02]  /*1d50*/  IADD3 R22, PT, PT, R93, 0x32, RZ ;  /* 0x000000325d167810 */ /* 0x000fc40007ffe0ff */
[C---:B------:R-:W-:Y:S01]  /*1d60*/  ISETP.GT.U32.AND P6, PT, R90.reuse, R5, PT ;  /* 0x000000055a00720c */ /* 0x040fe20003fc4070 */
[----:B------:R-:W-:Y:S01]  /*1d70*/  IMAD.MOV R6, RZ, RZ, -R6 ;  /* 0x000000ffff067224 */ /* 0x000fe200078e0a06 */
[----:B-1----:R-:W-:Y:S01]  /*1d80*/  IABS R15, R38 ;  /* 0x00000026000f7213 */ /* 0x002fe20000000000 */
[----:B------:R-:W-:Y:S02]  /*1d90*/  @!P1 IMAD.IADD R7, R7, 0x1, -R90 ;  /* 0x0000000107079824 */ /* 0x000fe400078e0a5a */
[----:B------:R-:W-:Y:S02]  /*1da0*/  IMAD R13, R90, R6, R13 ;  /* 0x000000065a0d7224 */ /* 0x000fe400078e020d */
[----:B------:R-:W-:Y:S02]  /*1db0*/  IMAD.MOV R10, RZ, RZ, -R4 ;  /* 0x000000ffff0a7224 */ /* 0x000fe400078e0a04 */
[----:B------:R-:W-:Y:S01]  /*1dc0*/  IMAD.HI.U32 R4, R0, R11, RZ ;  /* 0x0000000b00047227 */ /* 0x000fe200078e00ff */
[----:B------:R-:W-:-:S03]  /*1dd0*/  ISETP.GT.U32.AND P1, PT, R90, R13, PT ;  /* 0x0000000d5a00720c */ /* 0x000fc60003f24070 */
[----:B------:R-:W-:Y:S01]  /*1de0*/  @!P5 IMAD.MOV R14, RZ, RZ, -R14 ;  /* 0x000000ffff0ed224 */ /* 0x000fe200078e0a0e */
[----:B------:R-:W-:Y:S01]  /*1df0*/  ISETP.GE.AND P5, PT, R12, RZ, PT ;  /* 0x000000ff0c00720c */ /* 0x000fe20003fa6270 */
[----:B------:R-:W-:Y:S02]  /*1e00*/  @!P6 IMAD.IADD R5, R5, 0x1, -R90 ;  /* 0x000000010505e824 */ /* 0x000fe400078e0a5a */
[----:B------:R-:W-:Y:S01]  /*1e10*/  IMAD.MOV R4, RZ, RZ, -R4 ;  /* 0x000000ffff047224 */ /* 0x000fe200078e0a04 */
[----:B------:R0:W-:Y:S01]  /*1e20*/  STL [R1+0xbcc], R14 ;  /* 0x000bcc0e01007387 */ /* 0x0001e20000100800 */
[----:B------:R-:W-:Y:S02]  /*1e30*/  VIADD R6, R93, 0x1b ;  /* 0x0000001b5d067836 */ /* 0x000fe40000000000 */
[C---:B------:R-:W-:Y:S02]  /*1e40*/  IMAD R91, R90.reuse, R10, R91 ;  /* 0x0000000a5a5b7224 */ /* 0x040fe400078e025b */
[----:B------:R-:W-:Y:S01]  /*1e50*/  IMAD R10, R90, R4, R11 ;  /* 0x000000045a0a7224 */ /* 0x000fe200078e020b */
[----:B------:R-:W-:Y:S01]  /*1e60*/  IABS R11, R6 ;  /* 0x00000006000b7213 */ /* 0x000fe20000000000 */
[----:B------:R-:W-:-:S02]  /*1e70*/  IMAD.MOV.U32 R12, RZ, RZ, R7 ;  /* 0x000000ffff0c7224 */ /* 0x000fc400078e0007 */
[----:B------:R-:W-:Y:S01]  /*1e80*/  @!P1 IMAD.IADD R13, R13, 0x1, -R90 ;  /* 0x000000010d0d9824 */ /* 0x000fe200078e0a5a */
[----:B0-----:R-:W-:Y:S01]  /*1e90*/  MOV R14, R5 ;  /* 0x00000005000e7202 */ /* 0x001fe20000000f00 */
[C---:B------:R-:W-:Y:S01]  /*1ea0*/  VIADD R35, R93.reuse, 0x21 ;  /* 0x000000215d237836 */ /* 0x040fe20000000000 */
[----:B------:R0:W-:Y:S01]  /*1eb0*/  STL [R1+0x6bc], R10 ;  /* 0x0006bc0a01007387 */ /* 0x0001e20000100800 */
[----:B------:R-:W-:Y:S01]  /*1ec0*/  @!P3 IMAD.MOV R12, RZ, RZ, -R12 ;  /* 0x000000ffff0cb224 */ /* 0x000fe200078e0a0c */
[----:B------:R-:W-:Y:S01]  /*1ed0*/  ISETP.GT.U32.AND P1, PT, R90, R13, PT ;  /* 0x0000000d5a00720c */ /* 0x000fe20003f24070 */
[----:B------:R-:W-:Y:S01]  /*1ee0*/  @!P0 IMAD.MOV R14, RZ, RZ, -R14 ;  /* 0x000000ffff0e8224 */ /* 0x000fe200078e0a0e */
[----:B------:R-:W-:Y:S01]  /*1ef0*/  STL [R1+0x1634], R38 ;  /* 0x0016342601007387 */ /* 0x000fe20000100800 */
[----:B------:R-:W-:Y:S01]  /*1f00*/  IMAD.HI.U32 R5, R0, R11, RZ ;  /* 0x0000000b00057227 */ /* 0x000fe200078e00ff */
[----:B------:R-:W-:Y:S02]  /*1f10*/  IABS R17, R35 ;  /* 0x0000002300117213 */ /* 0x000fe40000000000 */
[----:B------:R-:W-:Y:S01]  /*1f20*/  STL [R1+0x163c], R35 ;  /* 0x00163c2301007387 */ /* 0x000fe20000100800 */
[C---:B------:R-:W-:Y:S01]  /*1f30*/  VIADD R4, R93.reuse, 0x16 ;  /* 0x000000165d047836 */ /* 0x040fe20000000000 */
[----:B------:R-:W-:Y:S01]  /*1f40*/  ISETP.GE.AND P0, PT, R6, RZ, PT ;  /* 0x000000ff0600720c */ /* 0x000fe20003f06270 */
[C---:B0-----:R-:W-:Y:S01]  /*1f50*/  VIADD R10, R93.reuse, 0x1c ;  /* 0x0000001c5d0a7836 */ /* 0x041fe20000000000 */
[----:B------:R0:W-:Y:S01]  /*1f60*/  STL [R1+0x7c0], R14 ;  /* 0x0007c00e01007387 */ /* 0x0001e20000100800 */
[----:B------:R-:W-:Y:S01]  /*1f70*/  VIADD R34, R93, 0x22 ;  /* 0x000000225d227836 */ /* 0x000fe20000000000 */
[----:B------:R-:W-:Y:S01]  /*1f80*/  ISETP.GE.AND P6, PT, R4, RZ, PT ;  /* 0x000000ff0400720c */ /* 0x000fe20003fc6270 */
[----:B------:R-:W-:Y:S01]  /*1f90*/  @!P1 IMAD.IADD R13, R13, 0x1, -R90 ;  /* 0x000000010d0d9824 */ /* 0x000fe200078e0a5a */
[----:B------:R1:W-:Y:S01]  /*1fa0*/  STL [R1+0x9e4], R12 ;  /* 0x0009e40c01007387 */ /* 0x0003e20000100800 */
[----:B------:R-:W-:Y:S01]  /*1fb0*/  IABS R4, R4 ;  /* 0x0000000400047213 */ /* 0x000fe20000000000 */
[----:B------:R-:W-:Y:S01]  /*1fc0*/  IMAD.HI.U32 R6, R0, R17, RZ ;  /* 0x0000001100067227 */ /* 0x000fe200078e00ff */
[----:B------:R-:W-:-:S02]  /*1fd0*/  IABS R19, R10 ;  /* 0x0000000a00137213 */ /* 0x000fc40000000000 */
[----:B------:R-:W-:Y:S01]  /*1fe0*/  ISETP.GE.AND P3, PT, R10, RZ, PT ;  /* 0x000000ff0a00720c */ /* 0x000fe20003f66270 */
[----:B------:R-:W-:Y:S02]  /*1ff0*/  IMAD.MOV.U32 R7, RZ, RZ, R4 ;  /* 0x000000ffff077224 */ /* 0x000fe400078e0004 */
[----:B0-----:R-:W-:Y:S02]  /*2000*/  IMAD.MOV.U32 R14, RZ, RZ, R13 ;  /* 0x000000ffff0e7224 */ /* 0x001fe400078e000d */
[----:B-1----:R-:W-:Y:S02]  /*2010*/  IMAD.MOV R12, RZ, RZ, -R5 ;  /* 0x000000ffff0c7224 */ /* 0x002fe400078e0a05 */
[----:B------:R-:W-:-:S04]  /*2020*/  IMAD.HI.U32 R4, R0, R7, RZ ;  /* 0x0000000700047227 */ /* 0x000fc800078e00ff */
[----:B------:R-:W-:Y:S02]  /*2030*/  IMAD R11, R90, R12, R11 ;  /* 0x0000000c5a0b7224 */ /* 0x000fe400078e020b */
[----:B------:R-:W-:Y:S02]  /*2040*/  IMAD.MOV R10, RZ, RZ, -R4 ;  /* 0x000000ffff0a7224 */ /* 0x000fe400078e0a04 */
[----:B------:R-:W-:Y:S01]  /*2050*/  IMAD.HI.U32 R4, R0, R19, RZ ;  /* 0x0000001300047227 */ /* 0x000fe200078e00ff */
[----:B------:R-:W-:-:S03]  /*2060*/  ISETP.GT.U32.AND P1, PT, R90, R11, PT ;  /* 0x0000000b5a00720c */ /* 0x000fc60003f24070 */
[----:B------:R-:W-:Y:S02]  /*2070*/  IMAD.MOV R4, RZ, RZ, -R4 ;  /* 0x000000ffff047224 */ /* 0x000fe400078e0a04 */
[----:B------:R-:W-:Y:S02]  /*2080*/  @!P5 IMAD.MOV R14, RZ, RZ, -R14 ;  /* 0x000000ffff0ed224 */ /* 0x000fe400078e0a0e */
[----:B------:R-:W-:Y:S02]  /*2090*/  IMAD R19, R90, R4, R19 ;  /* 0x000000045a137224 */ /* 0x000fe400078e0213 */
[----:B------:R-:W-:-:S03]  /*20a0*/  IMAD.HI.U32 R5, R0, R15, RZ ;  /* 0x0000000f00057227 */ /* 0x000fc600078e00ff */
[C---:B------:R-:W-:Y:S01]  /*20b0*/  ISETP.GT.U32.AND P5, PT, R90.reuse, R19, PT ;  /* 0x000000135a00720c */ /* 0x040fe20003fa4070 */
[----:B------:R-:W-:Y:S02]  /*20c0*/  @!P1 IMAD.IADD R11, R11, 0x1, -R90 ;  /* 0x000000010b0b9824 */ /* 0x000fe400078e0a5a */
[----:B------:R-:W-:Y:S02]  /*20d0*/  IMAD.MOV R5, RZ, RZ, -R5 ;  /* 0x000000ffff057224 */ /* 0x000fe400078e0a05 */
[C---:B------:R-:W-:Y:S01]  /*20e0*/  IMAD R7, R90.reuse, R10, R7 ;  /* 0x0000000a5a077224 */ /* 0x040fe200078e0207 */
[C---:B------:R-:W-:Y:S01]  /*20f0*/  ISETP.GT.U32.AND P1, PT, R90.reuse, R11, PT ;  /* 0x0000000b5a00720c */ /* 0x040fe20003f24070 */
[----:B------:R-:W-:Y:S01]  /*2100*/  IMAD R5, R90, R5, R15 ;  /* 0x000000055a057224 */ /* 0x000fe200078e020f */
[----:B------:R-:W-:Y:S01]  /*2110*/  IABS R15, R34 ;  /* 0x00000022000f7213 */ /* 0x000fe20000000000 */
[----:B------:R-:W-:Y:S01]  /*2120*/  IMAD.MOV R6, RZ, RZ, -R6 ;  /* 0x000000ffff067224 */ /* 0x000fe200078e0a06 */
[----:B------:R0:W-:Y:S01]  /*2130*/  STL [R1+0x6c0], R7 ;  /* 0x0006c00701007387 */ /* 0x0001e20000100800 */
[----:B------:R-:W-:-:S02]  /*2140*/  VIADD R32, R93, 0x23 ;  /* 0x000000235d207836 */ /* 0x000fc40000000000 */
[--C-:B------:R-:W-:Y:S01]  /*2150*/  @!P5 IMAD.IADD R19, R19, 0x1, -R90.reuse ;  /* 0x000000011313d824 */ /* 0x100fe200078e0a5a */
[----:B------:R-:W-:Y:S01]  /*2160*/  STL [R1+0x164c], R34 ;  /* 0x00164c2201007387 */ /* 0x000fe20000100800 */
[----:B------:R-:W-:Y:S01]  /*2170*/  IMAD.HI.U32 R4, R0, R15, RZ ;  /* 0x0000000f00047227 */ /* 0x000fe200078e00ff */
[----:B------:R-:W-:Y:S02]  /*2180*/  IABS R29, R32 ;  /* 0x00000020001d7213 */ /* 0x000fe40000000000 */
[C---:B------:R-:W-:Y:S01]  /*2190*/  ISETP.GT.U32.AND P5, PT, R90.reuse, R19, PT ;  /* 0x000000135a00720c */ /* 0x040fe20003fa4070 */
[----:B------:R-:W-:Y:S01]  /*21a0*/  @!P1 IMAD.IADD R11, R11, 0x1, -R90 ;  /* 0x000000010b0b9824 */ /* 0x000fe200078e0a5a */
[C---:B------:R-:W-:Y:S01]  /*21b0*/  ISETP.GT.U32.AND P1, PT, R90.reuse, R91, PT ;  /* 0x0000005b5a00720c */ /* 0x040fe20003f24070 */
[----:B0-----:R-:W-:Y:S01]  /*21c0*/  IMAD R7, R90, R6, R17 ;  /* 0x000000065a077224 */ /* 0x001fe200078e0211 */
[----:B------:R-:W-:Y:S01]  /*21d0*/  STL [R1+0x165c], R32 ;  /* 0x00165c2001007387 */ /* 0x000fe20000100800 */
[----:B------:R-:W-:-:S02]  /*21e0*/  IMAD.MOV R13, RZ, RZ, -R4 ;  /* 0x000000ffff0d7224 */ /* 0x000fc400078e0a04 */
[C---:B------:R-:W-:Y:S02]  /*21f0*/  VIADD R30, R93.reuse, 0x24 ;  /* 0x000000245d1e7836 */ /* 0x040fe40000000000 */
[C---:B------:R-:W-:Y:S02]  /*2200*/  IMAD R13, R90.reuse, R13, R15 ;  /* 0x0000000d5a0d7224 */ /* 0x040fe400078e020f */
[----:B------:R-:W-:Y:S01]  /*2210*/  VIADD R28, R93, 0x28 ;  /* 0x000000285d1c7836 */ /* 0x000fe20000000000 */
[----:B------:R-:W-:Y:S01]  /*2220*/  IABS R31, R30 ;  /* 0x0000001e001f7213 */ /* 0x000fe20000000000 */
[--C-:B------:R-:W-:Y:S01]  /*2230*/  @!P5 IMAD.IADD R19, R19, 0x1, -R90.reuse ;  /* 0x000000011313d824 */ /* 0x100fe200078e0a5a */
[C---:B------:R-:W-:Y:S01]  /*2240*/  ISETP.GT.U32.AND P5, PT, R90.reuse, R5, PT ;  /* 0x000000055a00720c */ /* 0x040fe20003fa4070 */
[----:B------:R-:W-:Y:S01]  /*2250*/  @!P1 IMAD.IADD R91, R91, 0x1, -R90 ;  /* 0x000000015b5b9824 */ /* 0x000fe200078e0a5a */
[----:B------:R-:W-:Y:S01]  /*2260*/  STL [R1+0x1668], R30 ;  /* 0x0016681e01007387 */ /* 0x000fe20000100800 */
[----:B------:R-:W-:Y:S01]  /*2270*/  IMAD.MOV.U32 R18, RZ, RZ, R11 ;  /* 0x000000ffff127224 */ /* 0x000fe200078e000b */
[----:B------:R-:W-:Y:S01]  /*2280*/  IABS R27, R28 ;  /* 0x0000001c001b7213 */ /* 0x000fe20000000000 */
[----:B------:R-:W-:Y:S01]  /*2290*/  VIADD R26, R93, 0x29 ;  /* 0x000000295d1a7836 */ /* 0x000fe20000000000 */
[----:B------:R-:W-:Y:S01]  /*22a0*/  ISETP.GT.U32.AND P1, PT, R90, R91, PT ;  /* 0x0000005b5a00720c */ /* 0x000fe20003f24070 */
[----:B------:R-:W-:Y:S01]  /*22b0*/  IMAD.HI.U32 R6, R0, R29, RZ ;  /* 0x0000001d00067227 */ /* 0x000fe200078e00ff */
[----:B------:R-:W-:Y:S02]  /*22c0*/  STL [R1+0x1674], R28 ;  /* 0x0016741c01007387 */ /* 0x000fe40000100800 */
[----:B------:R-:W-:Y:S01]  /*22d0*/  IABS R25, R26 ;  /* 0x0000001a00197213 */ /* 0x000fe20000000000 */
[----:B------:R-:W-:Y:S01]  /*22e0*/  @!P0 IMAD.MOV R18, RZ, RZ, -R18 ;  /* 0x000000ffff128224 */ /* 0x000fe200078e0a12 */
[----:B------:R-:W-:Y:S01]  /*22f0*/  STL [R1+0x167c], R26 ;  /* 0x00167c1a01007387 */ /* 0x000fe20000100800 */
[--C-:B------:R-:W-:Y:S01]  /*2300*/  @!P5 IMAD.IADD R5, R5, 0x1, -R90.reuse ;  /* 0x000000010505d824 */ /* 0x100fe200078e0a5a */
[----:B------:R-:W-:Y:S01]  /*2310*/  ISETP.GT.U32.AND P5, PT, R90, R13, PT ;  /* 0x0000000d5a00720c */ /* 0x000fe20003fa4070 */
[----:B------:R-:W-:Y:S01]  /*2320*/  IMAD.HI.U32 R10, R0, R31, RZ ;  /* 0x0000001f000a7227 */ /* 0x000fe200078e00ff */
[----:B------:R0:W-:Y:S02]  /*2330*/  STL [R1+0xaa0], R14 ;  /* 0x000aa00e01007387 */ /* 0x0001e40000100800 */
[C---:B------:R-:W-:Y:S01]  /*2340*/  ISETP.GT.U32.AND P0, PT, R90.reuse, R5, PT ;  /* 0x000000055a00720c */ /* 0x040fe20003f04070 */
[----:B------:R-:W-:Y:S01]  /*2350*/  @!P1 IMAD.IADD R91, R91, 0x1, -R90 ;  /* 0x000000015b5b9824 */ /* 0x000fe200078e0a5a */
[----:B------:R-:W-:Y:S01]  /*2360*/  ISETP.GT.U32.AND P1, PT, R90, R7, PT ;  /* 0x000000075a00720c */ /* 0x000fe20003f24070 */
[----:B------:R-:W-:-:S02]  /*2370*/  IMAD.MOV R6, RZ, RZ, -R6 ;  /* 0x000000ffff067224 */ /* 0x000fc400078e0a06 */
[----:B------:R-:W-:Y:S02]  /*2380*/  IMAD.MOV R10, RZ, RZ, -R10 ;  /* 0x000000ffff0a7224 */ /* 0x000fe400078e0a0a */
[C---:B------:R-:W-:Y:S02]  /*2390*/  IMAD R29, R90.reuse, R6, R29 ;  /* 0x000000065a1d7224 */ /* 0x040fe400078e021d */
[----:B0-----:R-:W-:Y:S02]  /*23a0*/  IMAD.MOV.U32 R14, RZ, RZ, R19 ;  /* 0x000000ffff0e7224 */ /* 0x001fe400078e0013 */
[----:B------:R-:W-:Y:S02]  /*23b0*/  @!P5 IMAD.IADD R13, R13, 0x1, -R90 ;  /* 0x000000010d0dd824 */ /* 0x000fe400078e0a5a */
[----:B------:R-:W-:Y:S02]  /*23c0*/  @!P3 IMAD.MOV R14, RZ, RZ, -R14 ;  /* 0x000000ffff0eb224 */ /* 0x000fe400078e0a0e */
[--C-:B------:R-:W-:Y:S01]  /*23d0*/  @!P1 IMAD.IADD R7, R7, 0x1, -R90.reuse ;  /* 0x0000000107079824 */ /* 0x100fe200078e0a5a */
[C---:B------:R-:W-:Y:S01]  /*23e0*/  ISETP.GE.AND P1, PT, R93.reuse, RZ, PT ;  /* 0x000000ff5d00720c */ /* 0x040fe20003f26270 */
[C---:B------:R-:W-:Y:S01]  /*23f0*/  IMAD R31, R90.reuse, R10, R31 ;  /* 0x0000000a5a1f7224 */ /* 0x040fe200078e021f */
[C---:B------:R-:W-:Y:S01]  /*2400*/  ISETP.GT.U32.AND P3, PT, R90.reuse, R13, PT ;  /* 0x0000000d5a00720c */ /* 0x040fe20003f64070 */
[----:B------:R-:W-:Y:S01]  /*2410*/  VIADD R37, R93, 0x2b ;  /* 0x0000002b5d257836 */ /* 0x000fe20000000000 */
[C---:B------:R-:W-:Y:S01]  /*2420*/  ISETP.GT.U32.AND P5, PT, R90.reuse, R7, PT ;  /* 0x000000075a00720c */ /* 0x040fe20003fa4070 */
[----:B------:R-:W-:Y:S01]  /*2430*/  @!P0 IMAD.IADD R5, R5, 0x1, -R90 ;  /* 0x0000000105058824 */ /* 0x000fe200078e0a5a */
[----:B------:R-:W-:Y:S01]  /*2440*/  ISETP.GT.U32.AND P0, PT, R90, R31, PT ;  /* 0x0000001f5a00720c */ /* 0x000fe20003f04070 */
[C---:B------:R-:W-:Y:S01]  /*2450*/  VIADD R20, R93.reuse, 0x31 ;  /* 0x000000315d147836 */ /* 0x040fe20000000000 */
[----:B------:R-:W-:Y:S01]  /*2460*/  IABS R17, R37 ;  /* 0x0000002500117213 */ /* 0x000fe20000000000 */
[----:B------:R-:W-:-:S02]  /*2470*/  VIADD R16, R93, 0x2a ;  /* 0x0000002a5d107836 */ /* 0x000fc40000000000 */
[----:B------:R-:W-:Y:S01]  /*2480*/  IMAD.HI.U32 R4, R0, R27, RZ ;  /* 0x0000001b00047227 */ /* 0x000fe200078e00ff */
[----:B------:R-:W-:Y:S02]  /*2490*/  IABS R33, R20 ;  /* 0x0000001400217213 */ /* 0x000fe40000000000 */
[----:B------:R-:W-:Y:S01]  /*24a0*/  IABS R15, R16 ;  /* 0x00000010000f7213 */ /* 0x000fe20000000000 */
[----:B------:R-:W-:Y:S01]  /*24b0*/  @!P1 IMAD.MOV R91, RZ, RZ, -R91 ;  /* 0x000000ffff5b9224 */ /* 0x000fe200078e0a5b */
[----:B------:R-:W-:Y:S01]  /*24c0*/  ISETP.GT.U32.AND P1, PT, R90, R29, PT ;  /* 0x0000001d5a00720c */ /* 0x000fe20003f24070 */
[--C-:B------:R-:W-:Y:S01]  /*24d0*/  @!P5 IMAD.IADD R7, R7, 0x1, -R90.reuse ;  /* 0x000000010707d824 */ /* 0x100fe200078e0a5a */
[----:B------:R-:W-:Y:S01]  /*24e0*/  ISETP.GE.AND P5, PT, R38, RZ, PT ;  /* 0x000000ff2600720c */ /* 0x000fe20003fa6270 */
[----:B------:R-:W-:Y:S01]  /*24f0*/  @!P3 IMAD.IADD R13, R13, 0x1, -R90 ;  /* 0x000000010d0db824 */ /* 0x000fe200078e0a5a */
[----:B------:R-:W-:Y:S01]  /*2500*/  ISETP.GE.AND P3, PT, R35, RZ, PT ;  /* 0x000000ff2300720c */ /* 0x000fe20003f66270 */
[----:B------:R-:W-:Y:S01]  /*2510*/  VIADD R24, R93, 0x30 ;  /* 0x000000305d187836 */ /* 0x000fe20000000000 */
[----:B------:R-:W-:Y:S01]  /*2520*/  STL [R1+0x1694], R16 ;  /* 0x0016941001007387 */ /* 0x000fe20000100800 */
[----:B------:R-:W-:-:S02]  /*2530*/  IMAD.MOV R4, RZ, RZ, -R4 ;  /* 0x000000ffff047224 */ /* 0x000fc400078e0a04 */
[----:B------:R-:W-:Y:S01]  /*2540*/  IMAD.HI.U32 R6, R0, R17, RZ ;  /* 0x0000001100067227 */ /* 0x000fe200078e00ff */
[----:B------:R-:W-:Y:S01]  /*2550*/  IABS R21, R24 ;  /* 0x0000001800157213 */ /* 0x000fe20000000000 */
[----:B------:R-:W-:Y:S02]  /*2560*/  STL [R1+0x169c], R37 ;  /* 0x00169c2501007387 */ /* 0x000fe40000100800 */
[----:B------:R-:W-:Y:S01]  /*2570*/  @!P1 IMAD.IADD R29, R29, 0x1, -R90 ;  /* 0x000000011d1d9824 */ /* 0x000fe200078e0a5a */
[----:B------:R-:W-:Y:S01]  /*2580*/  ISETP.GE.AND P1, PT, R34, RZ, PT ;  /* 0x000000ff2200720c */ /* 0x000fe20003f26270 */
[----:B------:R-:W-:-:S04]  /*2590*/  IMAD.HI.U32 R10, R0, R33, RZ ;  /* 0x00000021000a7227 */ /* 0x000fc800078e00ff */
[----:B------:R-:W-:-:S04]  /*25a0*/  IMAD.HI.U32 R12, R0, R25, RZ ;  /* 0x00000019000c7227 */ /* 0x000fc800078e00ff */
[----:B------:R-:W-:Y:S02]  /*25b0*/  IMAD R27, R90, R4, R27 ;  /* 0x000000045a1b7224 */ /* 0x000fe400078e021b */
[----:B------:R-:W-:Y:S02]  /*25c0*/  VIADD R36, R93, 0x2c ;  /* 0x0000002c5d247836 */ /* 0x000fe40000000000 */
[----:B------:R-:W-:Y:S02]  /*25d0*/  IMAD.MOV R6, RZ, RZ, -R6 ;  /* 0x000000ffff067224 */ /* 0x000fe400078e0a06 */
[----:B------:R-:W-:Y:S01]  /*25e0*/  @!P0 IMAD.IADD R31, R31, 0x1, -R90 ;  /* 0x000000011f1f8824 */ /* 0x000fe200078e0a5a */
[----:B------:R-:W-:Y:S01]  /*25f0*/  IABS R23, R36 ;  /* 0x0000002400177213 */ /* 0x000fe20000000000 */
[----:B------:R-:W-:Y:S01]  /*2600*/  IMAD.HI.U32 R4, R0, R15, RZ ;  /* 0x0000000f00047227 */ /* 0x000fe200078e00ff */
[----:B------:R-:W-:Y:S01]  /*2610*/  ISETP.GT.U32.AND P0, PT, R90, R29, PT ;  /* 0x0000001d5a00720c */ /* 0x000fe20003f04070 */
[----:B------:R-:W-:Y:S02]  /*2620*/  STL [R1+0x16a8], R36 ;  /* 0x0016a82401007387 */ /* 0x000fe40000100800 */
[----:B------:R-:W-:-:S02]  /*2630*/  IMAD.MOV R10, RZ, RZ, -R10 ;  /* 0x000000ffff0a7224 */ /* 0x000fc400078e0a0a */
[----:B------:R-:W-:Y:S01]  /*2640*/  IMAD.MOV R12, RZ, RZ, -R12 ;  /* 0x000000ffff0c7224 */ /* 0x000fe200078e0a0c */
[----:B------:R-:W-:Y:S01]  /*2650*/  STL [R1+0x16cc], R24 ;  /* 0x0016cc1801007387 */ /* 0x000fe20000100800 */
[C---:B------:R-:W-:Y:S02]  /*2660*/  IMAD R17, R90.reuse, R6, R17 ;  /* 0x000000065a117224 */ /* 0x040fe400078e0211 */
[----:B------:R-:W-:Y:S01]  /*2670*/  @!P5 IMAD.MOV R5, RZ, RZ, -R5 ;  /* 0x000000ffff05d224 */ /* 0x000fe200078e0a05 */
[----:B------:R-:W-:Y:S01]  /*2680*/  ISETP.GT.U32.AND P5, PT, R90, R31, PT ;  /* 0x0000001f5a00720c */ /* 0x000fe20003fa4070 */
[----:B------:R-:W-:Y:S01]  /*2690*/  IMAD.MOV R4, RZ, RZ, -R4 ;  /* 0x000000ffff047224 */ /* 0x000fe200078e0a04 */
[----:B------:R-:W-:Y:S01]  /*26a0*/  STL [R1+0x16d0], R20 ;  /* 0x0016d01401007387 */ /* 0x000fe20000100800 */
[----:B------:R-:W-:-:S03]  /*26b0*/  IMAD.HI.U32 R6, R0, R21, RZ ;  /* 0x0000001500067227 */ /* 0x000fc600078e00ff */
[----:B------:R0:W-:Y:S01]  /*26c0*/  STL [R1+0xb40], R18 ;  /* 0x000b401201007387 */ /* 0x0001e20000100800 */
[C---:B------:R-:W-:Y:S02]  /*26d0*/  IMAD R11, R90.reuse, R10, R33 ;  /* 0x0000000a5a0b7224 */ /* 0x040fe400078e0221 */
[C---:B------:R-:W-:Y:S01]  /*26e0*/  IMAD R25, R90.reuse, R12, R25 ;  /* 0x0000000c5a197224 */ /* 0x040fe200078e0219 */
[----:B------:R1:W-:Y:S01]  /*26f0*/  STL [R1+0xbd0], R14 ;  /* 0x000bd00e01007387 */ /* 0x0003e20000100800 */
[----:B------:R-:W-:Y:S02]  /*2700*/  IMAD.MOV.U32 R10, RZ, RZ, R13 ;  /* 0x000000ffff0a7224 */ /* 0x000fe400078e000d */
[----:B------:R-:W-:Y:S01]  /*2710*/  @!P3 IMAD.MOV R7, RZ, RZ, -R7 ;  /* 0x000000ffff07b224 */ /* 0x000fe200078e0a07 */
[C---:B------:R-:W-:Y:S01]  /*2720*/  ISETP.GT.U32.AND P3, PT, R90.reuse, R27, PT ;  /* 0x0000001b5a00720c */ /* 0x040fe20003f64070 */
[----:B------:R-:W-:Y:S01]  /*2730*/  IMAD R15, R90, R4, R15 ;  /* 0x000000045a0f7224 */ /* 0x000fe200078e020f */
[----:B------:R-:W-:Y:S01]  /*2740*/  STL [R1+0x16dc], R22 ;  /* 0x0016dc1601007387 */ /* 0x000fe20000100800 */
[----:B------:R-:W-:-:S02]  /*2750*/  IMAD.MOV R6, RZ, RZ, -R6 ;  /* 0x000000ffff067224 */ /* 0x000fc400078e0a06 */
[----:B------:R-:W-:-:S04]  /*2760*/  IMAD.HI.U32 R4, R0, R23, RZ ;  /* 0x0000001700047227 */ /* 0x000fc800078e00ff */
[----:B------:R-:W-:Y:S01]  /*2770*/  @!P1 IMAD.MOV R10, RZ, RZ, -R10 ;  /* 0x000000ffff0a9224 */ /* 0x000fe200078e0a0a */
[C---:B------:R-:W-:Y:S01]  /*2780*/  ISETP.GT.U32.AND P1, PT, R90.reuse, R25, PT ;  /* 0x000000195a00720c */ /* 0x040fe20003f24070 */
[----:B------:R-:W-:Y:S01]  /*2790*/  IMAD R19, R90, R6, R21 ;  /* 0x000000065a137224 */ /* 0x000fe200078e0215 */
[----:B------:R-:W-:Y:S01]  /*27a0*/  IABS R21, R22 ;  /* 0x0000001600157213 */ /* 0x000fe20000000000 */
[----:B------:R-:W-:Y:S02]  /*27b0*/  IMAD.MOV R4, RZ, RZ, -R4 ;  /* 0x000000ffff047224 */ /* 0x000fe400078e0a04 */
[----:B------:R-:W-:Y:S01]  /*27c0*/  @!P5 IMAD.IADD R31, R31, 0x1, -R90 ;  /* 0x000000011f1fd824 */ /* 0x000fe200078e0a5a */
[----:B------:R-:W-:Y:S01]  /*27d0*/  ISETP.GE.AND P5, PT, R32, RZ, PT ;  /* 0x000000ff2000720c */ /* 0x000fe20003fa6270 */
[----:B------:R-:W-:Y:S02]  /*27e0*/  IMAD R23, R90, R4, R23 ;  /* 0x000000045a177224 */ /* 0x000fe400078e0217 */
[----:B------:R-:W-:-:S04]  /*27f0*/  IMAD.HI.U32 R4, R0, R21, RZ ;  /* 0x0000001500047227 */ /* 0x000fc800078e00ff */
[----:B------:R-:W-:Y:S01]  /*2800*/  @!P3 IMAD.IADD R27, R27, 0x1, -R90 ;  /* 0x000000011b1bb824 */ /* 0x000fe200078e0a5a */
[----:B------:R-:W-:Y:S01]  /*2810*/  ISETP.GE.AND P3, PT, R30, RZ, PT ;  /* 0x000000ff1e00720c */ /* 0x000fe20003f66270 */
[----:B------:R-:W-:Y:S02]  /*2820*/  IMAD.MOV R4, RZ, RZ, -R4 ;  /* 0x000000ffff047224 */ /* 0x000fe400078e0a04 */
[--C-:B------:R-:W-:Y:S01]  /*2830*/  @!P0 IMAD.IADD R29, R29, 0x1, -R90.reuse ;  /* 0x000000011d1d8824 */ /* 0x100fe200078e0a5a */
[C---:B------:R-:W-:Y:S01]  /*2840*/  ISETP.GT.U32.AND P0, PT, R90.reuse, R15, PT ;  /* 0x0000000f5a00720c */ /* 0x040fe20003f04070 */
[----:B------:R-:W-:Y:S01]  /*2850*/  @!P1 IMAD.IADD R25, R25, 0x1, -R90 ;  /* 0x0000000119199824 */ /* 0x000fe200078e0a5a */
[C---:B------:R-:W-:Y:S01]  /*2860*/  ISETP.GT.U32.AND P1, PT, R90.reuse, R27, PT ;  /* 0x0000001b5a00720c */ /* 0x040fe20003f24070 */
[----:B0-----:R-:W-:Y:S02]  /*2870*/  VIADD R18, R93, 0x33 ;  /* 0x000000335d127836 */ /* 0x001fe40000000000 */
[----:B------:R-:W-:-:S02]  /*2880*/  IMAD R21, R90, R4, R21 ;  /* 0x000000045a157224 */ /* 0x000fc400078e0215 */
[C---:B-1----:R-:W-:Y:S01]  /*2890*/  VIADD R14, R93.reuse, 0x34 ;  /* 0x000000345d0e7836 */ /* 0x042fe20000000000 */
[----:B------:R-:W-:Y:S01]  /*28a0*/  STL [R1+0x1718], R18 ;  /* 0x0017181201007387 */ /* 0x000fe20000100800 */
[----:B------:R-:W-:Y:S01]  /*28b0*/  IMAD.MOV.U32 R4, RZ, RZ, R29 ;  /* 0x000000ffff047224 */ /* 0x000fe200078e001d */
[----:B------:R-:W-:Y:S01]  /*28c0*/  IABS R33, R18 ;  /* 0x0000001200217213 */ /* 0x000fe20000000000 */
[C---:B------:R-:W-:Y:S01]  /*28d0*/  VIADD R34, R93.reuse, 0x38 ;  /* 0x000000385d227836 */ /* 0x040fe20000000000 */
[----:B------:R-:W-:Y:S01]  /*28e0*/  STL [R1+0x171c], R14 ;  /* 0x00171c0e01007387 */ /* 0x000fe20000100800 */
[----:B------:R-:W-:Y:S01]  /*28f0*/  @!P5 IMAD.MOV R4, RZ, RZ, -R4 ;  /* 0x000000ffff04d224 */ /* 0x000fe200078e0a04 */
[C---:B------:R-:W-:Y:S01]  /*2900*/  ISETP.GT.U32.AND P5, PT, R90.reuse, R25, PT ;  /* 0x000000195a00720c */ /* 0x040fe20003fa4070 */
[----:B------:R-:W-:Y:S01]  /*2910*/  VIADD R32, R93, 0x39 ;  /* 0x000000395d207836 */ /* 0x000fe20000000000 */
[----:B------:R0:W-:Y:S01]  /*2920*/  STL [R1+0x7c4], R5 ;  /* 0x0007c40501007387 */ /* 0x0001e20000100800 */
[--C-:B------:R-:W-:Y:S01]  /*2930*/  @!P1 IMAD.IADD R27, R27, 0x1, -R90.reuse ;  /* 0x000000011b1b9824 */ /* 0x100fe200078e0a5a */
[C---:B------:R-:W-:Y:S01]  /*2940*/  ISETP.GT.U32.AND P1, PT, R90.reuse, R17, PT ;  /* 0x000000115a00720c */ /* 0x040fe20003f24070 */
[--C-:B------:R-:W-:Y:S01]  /*2950*/  @!P0 IMAD.IADD R15, R15, 0x1, -R90.reuse ;  /* 0x000000010f0f8824 */ /* 0x100fe200078e0a5a */
[----:B------:R-:W-:Y:S01]  /*2960*/  STL [R1+0x9e8], R7 ;  /* 0x0009e80701007387 */ /* 0x000fe20000100800 */
[C---:B------:R-:W-:Y:S01]  /*2970*/  VIADD R30, R93.reuse, 0x3a ;  /* 0x0000003a5d1e7836 */ /* 0x040fe20000000000 */
[----:B------:R-:W-:Y:S01]  /*2980*/  IABS R13, R34 ;  /* 0x00000022000d7213 */ /* 0x000fe20000000000 */
[----:B------:R-:W-:Y:S01]  /*2990*/  VIADD R65, R93, 0xfb ;  /* 0x000000fb5d417836 */ /* 0x000fe20000000000 */
[----:B------:R1:W-:Y:S01]  /*29a0*/  STL [R1+0xaa4], R10 ;  /* 0x000aa40a01007387 */ /* 0x0003e20000100800 */
[----:B------:R-:W-:Y:S01]  /*29b0*/  ISETP.GT.U32.AND P0, PT, R90, R15, PT ;  /* 0x0000000f5a00720c */ /* 0x000fe20003f04070 */
[----:B0-----:R-:W-:Y:S01]  /*29c0*/  IMAD.HI.U32 R5, R0, R33, RZ ;  /* 0x0000002100057227 */ /* 0x001fe200078e00ff */
[----:B------:R-:W-:Y:S01]  /*29d0*/  IABS R29, R32 ;  /* 0x00000020001d7213 */ /* 0x000fe20000000000 */
[----:B------:R-:W-:Y:S01]  /*29e0*/  STL [R1+0x1738], R34 ;  /* 0x0017382201007387 */ /* 0x000fe20000100800 */
[----:B------:R-:W-:Y:S01]  /*29f0*/  IABS R35, R14 ;  /* 0x0000000e00237213 */ /* 0x000fe20000000000 */
[--C-:B------:R-:W-:Y:S01]  /*2a00*/  @!P5 IMAD.IADD R25, R25, 0x1, -R90.reuse ;  /* 0x000000011919d824 */ /* 0x100fe200078e0a5a */
[----:B------:R-:W-:Y:S01]  /*2a10*/  ISETP.GT.U32.AND P5, PT, R90, R23, PT ;  /* 0x000000175a00720c */ /* 0x000fe20003fa4070 */
[----:B------:R-:W-:Y:S01]  /*2a20*/  STL [R1+0x173c], R32 ;  /* 0x00173c2001007387 */ /* 0x000fe20000100800 */
[----:B------:R-:W-:Y:S01]  /*2a30*/  @!P1 IMAD.IADD R17, R17, 0x1, -R90 ;  /* 0x0000000111119824 */ /* 0x000fe200078e0a5a */
[----:B------:R-:W-:Y:S01]  /*2a40*/  ISETP.GE.AND P1, PT, R16, RZ, PT ;  /* 0x000000ff1000720c */ /* 0x000fe20003f26270 */
[----:B-1----:R-:W-:Y:S01]  /*2a50*/  IMAD.MOV.U32 R10, RZ, RZ, R27 ;  /* 0x000000ffff0a7224 */ /* 0x002fe200078e001b */
[----:B------:R0:W-:Y:S01]  /*2a60*/  STL [R1+0xb48], R4 ;  /* 0x000b480401007387 */ /* 0x0001e20000100800 */
[----:B------:R-:W-:-:S02]  /*2a70*/  IMAD.MOV.U32 R12, RZ, RZ, R25 ;  /* 0x000000ffff0c7224 */ /* 0x000fc400078e0019 */
[----:B------:R-:W-:Y:S01]  /*2a80*/  @!P0 IMAD.IADD R15, R15, 0x1, -R90 ;  /* 0x000000010f0f8824 */ /* 0x000fe200078e0a5a */
[----:B------:R-:W-:Y:S01]  /*2a90*/  STL [R1+0x1750], R30 ;  /* 0x0017501e01007387 */ /* 0x000fe20000100800 */
[----:B------:R-:W-:Y:S01]  /*2aa0*/  ISETP.GE.AND P0, PT, R26, RZ, PT ;  /* 0x000000ff1a00720c */ /* 0x000fe20003f06270 */
[----:B------:R-:W-:-:S04]  /*2ab0*/  IMAD.HI.U32 R6, R0, R35, RZ ;  /* 0x0000002300067227 */ /* 0x000fc800078e00ff */
[----:B0-----:R-:W-:Y:S01]  /*2ac0*/  IMAD.MOV.U32 R4, RZ, RZ, R31 ;  /* 0x000000ffff047224 */ /* 0x001fe200078e001f */
[----:B------:R-:W-:Y:S01]  /*2ad0*/  IABS R31, R30 ;  /* 0x0000001e001f7213 */ /* 0x000fe20000000000 */
[----:B------:R-:W-:Y:S02]  /*2ae0*/  @!P5 IMAD.IADD R23, R23, 0x1, -R90 ;  /* 0x000000011717d824 */ /* 0x000fe400078e0a5a */
[----:B------:R-:W-:Y:S01]  /*2af0*/  @!P3 IMAD.MOV R4, RZ, RZ, -R4 ;  /* 0x000000ffff04b224 */ /* 0x000fe200078e0a04 */
[----:B------:R-:W-:Y:S01]  /*2b00*/  ISETP.GE.AND P3, PT, R28, RZ, PT ;  /* 0x000000ff1c00720c */ /* 0x000fe20003f66270 */
[C---:B------:R-:W-:Y:S01]  /*2b10*/  VIADD R28, R93.reuse, 0x3c ;  /* 0x0000003c5d1c7836 */ /* 0x040fe20000000000 */
[C---:B------:R-:W-:Y:S01]  /*2b20*/  ISETP.GT.U32.AND P5, PT, R90.reuse, R23, PT ;  /* 0x000000175a00720c */ /* 0x040fe20003fa4070 */
[----:B------:R-:W-:Y:S01]  /*2b30*/  @!P0 IMAD.MOV R12, RZ, RZ, -R12 ;  /* 0x000000ffff0c8224 */ /* 0x000fe200078e0a0c */
[----:B------:R0:W-:Y:S01]  /*2b40*/  STL [R1+0xbf4], R4 ;  /* 0x000bf40401007387 */ /* 0x0001e20000100800 */
[----:B------:R-:W-:Y:S01]  /*2b50*/  ISETP.GT.U32.AND P0, PT, R90, R19, PT ;  /* 0x000000135a00720c */ /* 0x000fe20003f04070 */
[----:B------:R-:W-:Y:S01]  /*2b60*/  IMAD.MOV R5, RZ, RZ, -R5 ;  /* 0x000000ffff057224 */ /* 0x000fe200078e0a05 */
[----:B------:R-:W-:Y:S01]  /*2b70*/  IABS R27, R28 ;  /* 0x0000001c001b7213 */ /* 0x000fe20000000000 */
[----:B------:R-:W-:-:S02]  /*2b80*/  VIADD R26, R93, 0x40 ;  /* 0x000000405d1a7836 */ /* 0x000fc40000000000 */
[----:B------:R-:W-:Y:S02]  /*2b90*/  IMAD.MOV R6, RZ, RZ, -R6 ;  /* 0x000000ffff067224 */ /* 0x000fe400078e0a06 */
[C---:B------:R-:W-:Y:S02]  /*2ba0*/  IMAD R7, R90.reuse, R5, R33 ;  /* 0x000000055a077224 */ /* 0x040fe400078e0221 */
[----:B------:R-:W-:Y:S01]  /*2bb0*/  @!P3 IMAD.MOV R10, RZ, RZ, -R10 ;  /* 0x000000ffff0ab224 */ /* 0x000fe200078e0a0a */
[----:B------:R-:W-:Y:S01]  /*2bc0*/  ISETP.GT.U32.AND P3, PT, R90, R17, PT ;  /* 0x000000115a00720c */ /* 0x000fe20003f64070 */
[----:B0-----:R-:W-:-:S03]  /*2bd0*/  IMAD.HI.U32 R4, R0, R13, RZ ;  /* 0x0000000d00047227 */ /* 0x001fc600078e00ff */
[----:B------:R0:W-:Y:S01]  /*2be0*/  STL [R1+0x7cc], R10 ;  /* 0x0007cc0a01007387 */ /* 0x0001e20000100800 */
[----:B------:R-:W-:Y:S02]  /*2bf0*/  IMAD.MOV R4, RZ, RZ, -R4 ;  /* 0x000000ffff047224 */ /* 0x000fe400078e0a04 */
[----:B------:R-:W-:Y:S01]  /*2c00*/  @!P5 IMAD.IADD R23, R23, 0x1, -R90 ;  /* 0x000000011717d824 */ /* 0x000fe200078e0a5a */
[----:B------:R-:W-:Y:S01]  /*2c10*/  ISETP.GE.AND P5, PT, R37, RZ, PT ;  /* 0x000000ff2500720c */ /* 0x000fe20003fa6270 */
[----:B------:R-:W-:Y:S01]  /*2c20*/  IMAD R13, R90, R4, R13 ;  /* 0x000000045a0d7224 */ /* 0x000fe200078e020d */
[----:B------:R-:W-:Y:S01]  /*2c30*/  STL [R1+0x9f0], R12 ;  /* 0x0009f00c01007387 */ /* 0x000fe20000100800 */
[----:B------:R-:W-:-:S04]  /*2c40*/  IMAD.HI.U32 R4, R0, R29, RZ ;  /* 0x0000001d00047227 */ /* 0x000fc800078e00ff */
[----:B0-----:R-:W-:Y:S02]  /*2c50*/  IMAD.MOV.U32 R10, RZ, RZ, R15 ;  /* 0x000000ffff0a7224 */ /* 0x001fe400078e000f */
[----:B------:R-:W-:Y:S01]  /*2c60*/  @!P3 IMAD.IADD R17, R17, 0x1, -R90 ;  /* 0x000000011111b824 */ /* 0x000fe200078e0a5a */
[C---:B------:R-:W-:Y:S01]  /*2c70*/  ISETP.GT.U32.AND P3, PT, R90.reuse, R21, PT ;  /* 0x000000155a00720c */ /* 0x040fe20003f64070 */
[----:B------:R-:W-:Y:S01]  /*2c80*/  @!P1 IMAD.MOV R10, RZ, RZ, -R10 ;  /* 0x000000ffff0a9224 */ /* 0x000fe200078e0a0a */
[----:B------:R-:W-:Y:S01]  /*2c90*/  ISETP.GT.U32.AND P1, PT, R90, R11, PT ;  /* 0x0000000b5a00720c */ /* 0x000fe20003f24070 */
[----:B------:R-:W-:Y:S02]  /*2ca0*/  IMAD.MOV R4, RZ, RZ, -R4 ;  /* 0x000000ffff047224 */ /* 0x000fe400078e0a04 */
[----:B------:R-:W-:Y:S01]  /*2cb0*/  @!P0 IMAD.IADD R19, R19, 0x1, -R90 ;  /* 0x0000000113138824 */ /* 0x000fe200078e0a5a */
[----:B------:R-:W-:Y:S01]  /*2cc0*/  ISETP.GE.AND P0, PT, R36, RZ, PT ;  /* 0x000000ff2400720c */ /* 0x000fe20003f06270 */
[----:B------:R-:W-:-:S02]  /*2cd0*/  IMAD R16, R90, R4, R29 ;  /* 0x000000045a107224 */ /* 0x000fc400078e021d */
[----:B------:R-:W-:Y:S02]  /*2ce0*/  VIADD R29, R93, 0x3b ;  /* 0x0000003b5d1d7836 */ /* 0x000fe40000000000 */
[C---:B------:R-:W-:Y:S02]  /*2cf0*/  IMAD R5, R90.reuse, R6, R35 ;  /* 0x000000065a057224 */ /* 0x040fe400078e0223 */
[--C-:B------:R-:W-:Y:S01]  /*2d00*/  @!P3 IMAD.IADD R21, R21, 0x1, -R90.reuse ;  /* 0x000000011515b824 */ /* 0x100fe200078e0a5a */
[----:B------:R-:W-:Y:S01]  /*2d10*/  STL [R1+0x1754], R29 ;  /* 0x0017541d01007387 */ /* 0x000fe20000100800 */
[----:B------:R-:W-:Y:S01]  /*2d20*/  @!P1 IMAD.IADD R11, R11, 0x1, -R90 ;  /* 0x000000010b0b9824 */ /* 0x000fe200078e0a5a */
[----:B------:R-:W-:Y:S01]  /*2d30*/  ISETP.GT.U32.AND P1, PT, R90, R19, PT ;  /* 0x000000135a00720c */ /* 0x000fe20003f24070 */
[----:B------:R-:W-:Y:S01]  /*2d40*/  IMAD.HI.U32 R6, R0, R31, RZ ;  /* 0x0000001f00067227 */ /* 0x000fe200078e00ff */
[----:B------:R0:W-:Y:S01]  /*2d50*/  STL [R1+0xaa8], R10 ;  /* 0x000aa80a01007387 */ /* 0x0001e20000100800 */
[----:B------:R-:W-:-:S02]  /*2d60*/  IABS R25, R29 ;  /* 0x0000001d00197213 */ /* 0x000fc40000000000 */
[----:B------:R-:W-:Y:S01]  /*2d70*/  ISETP.GT.U32.AND P3, PT, R90, R11, PT ;  /* 0x0000000b5a00720c */ /* 0x000fe20003f64070 */
[----:B------:R-:W-:Y:S01]  /*2d80*/  STL [R1+0x1758], R28 ;  /* 0x0017581c01007387 */ /* 0x000fe20000100800 */
[----:B------:R-:W-:Y:S02]  /*2d90*/  IMAD.MOV R6, RZ, RZ, -R6 ;  /* 0x000000ffff067224 */ /* 0x000fe400078e0a06 */
[----:B------:R-:W-:Y:S01]  /*2da0*/  IMAD.HI.U32 R4, R0, R25, RZ ;  /* 0x0000001900047227 */ /* 0x000fe200078e00ff */
[----:B------:R-:W-:Y:S01]  /*2db0*/  STL [R1+0x175c], R26 ;  /* 0x00175c1a01007387 */ /* 0x000fe20000100800 */
[----:B0-----:R-:W-:Y:S02]  /*2dc0*/  MOV R10, R17 ;  /* 0x00000011000a7202 */ /* 0x001fe40000000f00 */
[----:B------:R-:W-:Y:S01]  /*2dd0*/  IMAD R15, R90, R6, R31 ;  /* 0x000000065a0f7224 */ /* 0x000fe200078e021f */
[----:B------:R-:W-:Y:S01]  /*2de0*/  IABS R17, R26 ;  /* 0x0000001a00117213 */ /* 0x000fe20000000000 */
[----:B------:R-:W-:Y:S01]  /*2df0*/  @!P1 IMAD.IADD R19, R19, 0x1, -R90 ;  /* 0x0000000113139824 */ /* 0x000fe200078e0a5a */
[----:B------:R-:W-:Y:S01]  /*2e00*/  ISETP.GE.AND P1, PT, R24, RZ, PT ;  /* 0x000000ff1800720c */ /* 0x000fe20003f26270 */
[----:B------:R-:W-:Y:S01]  /*2e10*/  @!P5 IMAD.MOV R10, RZ, RZ, -R10 ;  /* 0x000000ffff0ad224 */ /* 0x000fe200078e0a0a */
[C---:B------:R-:W-:Y:S01]  /*2e20*/  ISETP.GT.U32.AND P5, PT, R90.reuse, R21, PT ;  /* 0x000000155a00720c */ /* 0x040fe20003fa4070 */
[----:B------:R-:W-:Y:S01]  /*2e30*/  @!P3 IMAD.IADD R11, R11, 0x1, -R90 ;  /* 0x000000010b0bb824 */ /* 0x000fe200078e0a5a */
[----:B------:R-:W-:Y:S01]  /*2e40*/  ISETP.GT.U32.AND P3, PT, R90, R5, PT ;  /* 0x000000055a00720c */ /* 0x000fe20003f64070 */
[----:B------:R-:W-:Y:S01]  /*2e50*/  IMAD.HI.U32 R6, R0, R27, RZ ;  /* 0x0000001b00067227 */ /* 0x000fe200078e00ff */
[----:B------:R0:W-:Y:S03]  /*2e60*/  STL [R1+0xb4c], R10 ;  /* 0x000b4c0a01007387 */ /* 0x0001e60000100800 */
[----:B------:R-:W-:-:S02]  /*2e70*/  IMAD.MOV R6, RZ, RZ, -R6 ;  /* 0x000000ffff067224 */ /* 0x000fc400078e0a06 */
[----:B------:R-:W-:Y:S02]  /*2e80*/  VIADD R24, R93, 0x41 ;  /* 0x000000415d187836 */ /* 0x000fe40000000000 */
[----:B------:R-:W-:Y:S02]  /*2e90*/  IMAD R12, R90, R6, R27 ;  /* 0x000000065a0c7224 */ /* 0x000fe400078e021b */
[--C-:B------:R-:W-:Y:S01]  /*2ea0*/  @!P5 IMAD.IADD R21, R21, 0x1, -R90.reuse ;  /* 0x000000011515d824 */ /* 0x100fe200078e0a5a */
[----:B------:R-:W-:Y:S01]  /*2eb0*/  ISETP.GE.AND P5, PT, R20, RZ, PT ;  /* 0x000000ff1400720c */ /* 0x000fe20003fa6270 */
[----:B0-----:R-:W-:Y:S02]  /*2ec0*/  IMAD.MOV.U32 R10, RZ, RZ, R23 ;  /* 0x000000ffff0a7224 */ /* 0x001fe400078e0017 */
[----:B------:R-:W-:Y:S02]  /*2ed0*/  @!P3 IMAD.IADD R5, R5, 0x1, -R90 ;  /* 0x000000010505b824 */ /* 0x000fe400078e0a5a */
[----:B------:R-:W-:Y:S01]  /*2ee0*/  @!P0 IMAD.MOV R10, RZ, RZ, -R10 ;  /* 0x000000ffff0a8224 */ /* 0x000fe200078e0a0a */
[C---:B------:R-:W-:Y:S01]  /*2ef0*/  ISETP.GT.U32.AND P0, PT, R90.reuse, R7, PT ;  /* 0x000000075a00720c */ /* 0x040fe20003f04070 */
[----:B------:R-:W-:Y:S01]  /*2f00*/  IMAD.MOV.U32 R6, RZ, RZ, R19 ;  /* 0x000000ffff067224 */ /* 0x000fe200078e0013 */
[----:B------:R-:W-:Y:S01]  /*2f10*/  ISETP.GT.U32.AND P3, PT, R90, R5, PT ;  /* 0x000000055a00720c */ /* 0x000fe20003f64070 */
[----:B------:R-:W-:Y:S01]  /*2f20*/  VIADD R20, R93, 0x42 ;  /* 0x000000425d147836 */ /* 0x000fe20000000000 */
[----:B------:R0:W-:Y:S01]  /*2f30*/  STL [R1+0xbf8], R10 ;  /* 0x000bf80a01007387 */ /* 0x0001e20000100800 */
[----:B------:R-:W-:-:S02]  /*2f40*/  @!P1 IMAD.MOV R6, RZ, RZ, -R6 ;  /* 0x000000ffff069224 */ /* 0x000fc400078e0a06 */
[----:B------:R-:W-:Y:S01]  /*2f50*/  @!P5 IMAD.MOV R11, RZ, RZ, -R11 ;  /* 0x000000ffff0bd224 */ /* 0x000fe200078e0a0b */
[----:B------:R-:W-:Y:S01]  /*2f60*/  STL [R1+0x1760], R24 ;  /* 0x0017601801007387 */ /* 0x000fe20000100800 */
[----:B------:R-:W-:Y:S01]  /*2f70*/  ISETP.GT.U32.AND P5, PT, R90, R13, PT ;  /* 0x0000000d5a00720c */ /* 0x000fe20003fa4070 */
[----:B------:R-:W-:Y:S01]  /*2f80*/  IMAD.MOV R4, RZ, RZ, -R4 ;  /* 0x000000ffff047224 */ /* 0x000fe200078e0a04 */
[----:B------:R-:W-:Y:S01]  /*2f90*/  IABS R19, R20 ;  /* 0x0000001400137213 */ /* 0x000fe20000000000 */
[----:B------:R-:W-:Y:S01]  /*2fa0*/  STL [R1+0x1764], R20 ;  /* 0x0017641401007387 */ /* 0x000fe20000100800 */
[--C-:B------:R-:W-:Y:S01]  /*2fb0*/  @!P0 IMAD.IADD R7, R7, 0x1, -R90.reuse ;  /* 0x0000000107078824 */ /* 0x100fe200078e0a5a */
[----:B------:R-:W-:Y:S01]  /*2fc0*/  ISETP.GE.AND P0, PT, R22, RZ, PT ;  /* 0x000000ff1600720c */ /* 0x000fe20003f06270 */
[--C-:B------:R-:W-:Y:S01]  /*2fd0*/  @!P3 IMAD.IADD R5, R5, 0x1, -R90.reuse ;  /* 0x000000010505b824 */ /* 0x100fe200078e0a5a */
[----:B------:R1:W-:Y:S01]  /*2fe0*/  STL [R1+0x7d0], R6 ;  /* 0x0007d00601007387 */ /* 0x0003e20000100800 */
[C---:B------:R-:W-:Y:S01]  /*2ff0*/  ISETP.GT.U32.AND P3, PT, R90.reuse, R15, PT ;  /* 0x0000000f5a00720c */ /* 0x040fe20003f64070 */
[C---:B------:R-:W-:Y:S01]  /*3000*/  IMAD R4, R90.reuse, R4, R25 ;  /* 0x000000045a047224 */ /* 0x040fe200078e0219 */
[----:B------:R-:W-:Y:S01]  /*3010*/  ISETP.GT.U32.AND P1, PT, R90, R7, PT ;  /* 0x000000075a00720c */ /* 0x000fe20003f24070 */
[----:B------:R2:W-:Y:S01]  /*3020*/  STL [R1+0x9f8], R11 ;  /* 0x0009f80b01007387 */ /* 0x0005e20000100800 */
[----:B0-----:R-:W-:Y:S01]  /*3030*/  IABS R10, R24 ;  /* 0x00000018000a7213 */ /* 0x001fe20000000000 */
[----:B------:R-:W-:Y:S01]  /*3040*/  @!P5 IMAD.IADD R13, R13, 0x1, -R90 ;  /* 0x000000010d0dd824 */ /* 0x000fe200078e0a5a */
[----:B------:R-:W-:Y:S01]  /*3050*/  ISETP.GE.AND P5, PT, R14, RZ, PT ;  /* 0x000000ff0e00720c */ /* 0x000fe20003fa6270 */
[----:B------:R-:W-:-:S02]  /*3060*/  VIADD R22, R93, 0x43 ;  /* 0x000000435d167836 */ /* 0x000fc40000000000 */
[----:B-1----:R-:W-:-:S04]  /*3070*/  IMAD.HI.U32 R6, R0, R17, RZ ;  /* 0x0000001100067227 */ /* 0x002fc800078e00ff */
[----:B--2---:R-:W-:Y:S02]  /*3080*/  IMAD.MOV.U32 R11, RZ, RZ, R21 ;  /* 0x000000ffff0b7224 */ /* 0x004fe400078e0015 */
[--C-:B------:R-:W-:Y:S01]  /*3090*/  @!P1 IMAD.IADD R7, R7, 0x1, -R90.reuse ;  /* 0x0000000107079824 */ /* 0x100fe200078e0a5a */
[----:B------:R-:W-:Y:S01]  /*30a0*/  ISETP.GE.AND P1, PT, R18, RZ, PT ;  /* 0x000000ff1200720c */ /* 0x000fe20003f26270 */
[----:B------:R-:W-:Y:S01]  /*30b0*/  @!P0 IMAD.MOV R11, RZ, RZ, -R11 ;  /* 0x000000ffff0b8224 */ /* 0x000fe200078e0a0b */
[C---:B------:R-:W-:Y:S01]  /*30c0*/  ISETP.GT.U32.AND P0, PT, R90.reuse, R16, PT ;  /* 0x000000105a00720c */ /* 0x040fe20003f04070 */
[----:B------:R-:W-:Y:S02]  /*30d0*/  @!P3 IMAD.IADD R15, R15, 0x1, -R90 ;  /* 0x000000010f0fb824 */ /* 0x000fe400078e0a5a */
[----:B------:R-:W-:Y:S01]  /*30e0*/  @!P5 IMAD.MOV R5, RZ, RZ, -R5 ;  /* 0x000000ffff05d224 */ /* 0x000fe200078e0a05 */
[C---:B------:R-:W-:Y:S01]  /*30f0*/  ISETP.GT.U32.AND P5, PT, R90.reuse, R4, PT ;  /* 0x000000045a00720c */ /* 0x040fe20003fa4070 */
[----:B------:R-:W-:Y:S01]  /*3100*/  IMAD.MOV R6, RZ, RZ, -R6 ;  /* 0x000000ffff067224 */ /* 0x000fe200078e0a06 */
[C---:B------:R-:W-:Y:S01]  /*3110*/  ISETP.GT.U32.AND P3, PT, R90.reuse, R15, PT ;  /* 0x0000000f5a00720c */ /* 0x040fe20003f64070 */
[----:B------:R-:W-:Y:S01]  /*3120*/  IMAD.MOV.U32 R21, RZ, RZ, R10 ;  /* 0x000000ffff157224 */ /* 0x000fe200078e000a */
[----:B------:R0:W-:Y:S01]  /*3130*/  STL [R1+0xab0], R11 ;  /* 0x000ab00b01007387 */ /* 0x0001e20000100800 */
[----:B------:R-:W-:-:S02]  /*3140*/  IMAD R17, R90, R6, R17 ;  /* 0x000000065a117224 */ /* 0x000fc400078e0211 */
[----:B------:R-:W-:Y:S01]  /*3150*/  @!P1 IMAD.MOV R7, RZ, RZ, -R7 ;  /* 0x000000ffff079224 */ /* 0x000fe200078e0a07 */
[----:B------:R-:W-:Y:S01]  /*3160*/  STL [R1+0x1768], R22 ;  /* 0x0017681601007387 */ /* 0x000fe20000100800 */
[--C-:B------:R-:W-:Y:S01]  /*3170*/  @!P0 IMAD.IADD R16, R16, 0x1, -R90.reuse ;  /* 0x0000000110108824 */ /* 0x100fe200078e0a5a */
[----:B------:R-:W-:Y:S01]  /*3180*/  ISETP.GT.U32.AND P0, PT, R90, R13, PT ;  /* 0x0000000d5a00720c */ /* 0x000fe20003f04070 */
[----:B------:R-:W-:Y:S01]  /*3190*/  IMAD.HI.U32 R6, R0, R21, RZ ;  /* 0x0000001500067227 */ /* 0x000fe200078e00ff */
[----:B------:R1:W-:Y:S02]  /*31a0*/  STL [R1+0xb50], R7 ;  /* 0x000b500701007387 */ /* 0x0003e40000100800 */
[----:B------:R-:W-:Y:S01]  /*31b0*/  ISETP.GT.U32.AND P1, PT, R90, R16, PT ;  /* 0x000000105a00720c */ /* 0x000fe20003f24070 */
[----:B------:R-:W-:Y:S01]  /*31c0*/  @!P3 IMAD.IADD R15, R15, 0x1, -R90 ;  /* 0x000000010f0fb824 */ /* 0x000fe200078e0a5a */
[----:B------:R-:W-:Y:S01]  /*31d0*/  ISETP.GE.AND P3, PT, R32, RZ, PT ;  /* 0x000000ff2000720c */ /* 0x000fe20003f66270 */
[----:B------:R-:W-:Y:S01]  /*31e0*/  IMAD.HI.U32 R10, R0, R19, RZ ;  /* 0x00000013000a7227 */ /* 0x000fe200078e00ff */
[----:B0-----:R-:W-:-:S03]  /*31f0*/  IABS R11, R22 ;  /* 0x00000016000b7213 */ /* 0x001fc60000000000 */
[----:B------:R-:W-:Y:S02]  /*3200*/  IMAD.MOV R6, RZ, RZ, -R6 ;  /* 0x000000ffff067224 */ /* 0x000fe400078e0a06 */
[----:B------:R-:W-:Y:S01]  /*3210*/  @!P0 IMAD.IADD R13, R13, 0x1, -R90 ;  /* 0x000000010d0d8824 */ /* 0x000fe200078e0a5a */
[----:B------:R-:W-:Y:S01]  /*3220*/  ISETP.GE.AND P0, PT, R34, RZ, PT ;  /* 0x000000ff2200720c */ /* 0x000fe20003f06270 */
[----:B------:R-:W-:Y:S02]  /*3230*/  IMAD.MOV R10, RZ, RZ, -R10 ;  /* 0x000000ffff0a7224 */ /* 0x000fe400078e0a0a */
[--C-:B------:R-:W-:Y:S01]  /*3240*/  @!P1 IMAD.IADD R16, R16, 0x1, -R90.reuse ;  /* 0x0000000110109824 */ /* 0x100fe200078e0a5a */
[----:B------:R-:W-:Y:S01]  /*3250*/  ISETP.GT.U32.AND P1, PT, R90, R12, PT ;  /* 0x0000000c5a00720c */ /* 0x000fe20003f24070 */
[----:B------:R-:W-:Y:S01]  /*3260*/  @!P5 IMAD.IADD R4, R4, 0x1, -R90 ;  /* 0x000000010404d824 */ /* 0x000fe200078e0a5a */
[----:B------:R-:W-:Y:S01]  /*3270*/  ISETP.GE.AND P5, PT, R30, RZ, PT ;  /* 0x000000ff1e00720c */ /* 0x000fe20003fa6270 */
[----:B-1----:R-:W-:-:S02]  /*3280*/  IMAD R7, R90, R6, R21 ;  /* 0x000000065a077224 */ /* 0x002fc400078e0215 */
[C---:B------:R-:W-:Y:S02]  /*3290*/  VIADD R18, R93.reuse, 0x44 ;  /* 0x000000445d127836 */ /* 0x040fe40000000000 */
[----:B------:R-:W-:Y:S02]  /*32a0*/  IMAD R6, R90, R10, R19 ;  /* 0x0000000a5a067224 */ /* 0x000fe400078e0213 */
[----:B------:R-:W-:Y:S01]  /*32b0*/  VIADD R23, R93, 0x48 ;  /* 0x000000485d177836 */ /* 0x000fe20000000000 */
[----:B------:R-:W-:Y:S01]  /*32c0*/  STL [R1+0x176c], R18 ;  /* 0x00176c1201007387 */ /* 0x000fe20000100800 */
[----:B------:R-:W-:Y:S01]  /*32d0*/  IMAD.MOV.U32 R19, RZ, RZ, R13 ;  /* 0x000000ffff137224 */ /* 0x000fe200078e000d */
[----:B------:R-:W-:Y:S01]  /*32e0*/  IABS R10, R18 ;  /* 0x00000012000a7213 */ /* 0x000fe20000000000 */
[----:B------:R-:W-:Y:S01]  /*32f0*/  @!P1 IMAD.IADD R12, R12, 0x1, -R90 ;  /* 0x000000010c0c9824 */ /* 0x000fe200078e0a5a */
[C---:B------:R-:W-:Y:S01]  /*3300*/  ISETP.GT.U32.AND P1, PT, R90.reuse, R4, PT ;  /* 0x000000045a00720c */ /* 0x040fe20003f24070 */
[----:B------:R-:W-:Y:S01]  /*3310*/  @!P3 IMAD.MOV R16, RZ, RZ, -R16 ;  /* 0x000000ffff10b224 */ /* 0x000fe200078e0a10 */
[C---:B------:R-:W-:Y:S01]  /*3320*/  ISETP.GT.U32.AND P3, PT, R90.reuse, R17, PT ;  /* 0x000000115a00720c */ /* 0x040fe20003f64070 */
[----:B------:R-:W-:Y:S01]  /*3330*/  STL [R1+0x1770], R23 ;  /* 0x0017701701007387 */ /* 0x000fe20000100800 */
[----:B------:R-:W-:Y:S01]  /*3340*/  @!P0 IMAD.MOV R19, RZ, RZ, -R19 ;  /* 0x000000ffff138224 */ /* 0x000fe200078e0a13 */
[----:B------:R-:W-:Y:S01]  /*3350*/  ISETP.GT.U32.AND P0, PT, R90, R12, PT ;  /* 0x0000000c5a00720c */ /* 0x000fe20003f04070 */
[----:B------:R-:W-:Y:S01]  /*3360*/  @!P5 IMAD.MOV R15, RZ, RZ, -R15 ;  /* 0x000000ffff0fd224 */ /* 0x000fe200078e0a0f */
[----:B------:R0:W-:Y:S01]  /*3370*/  STL [R1+0xc00], R5 ;  /* 0x000c000501007387 */ /* 0x0001e20000100800 */
[----:B------:R-:W-:Y:S01]  /*3380*/  ISETP.GE.AND P5, PT, R29, RZ, PT ;  /* 0x000000ff1d00720c */ /* 0x000fe20003fa6270 */
[----:B------:R-:W-:-:S02]  /*3390*/  IMAD.HI.U32 R14, R0, R11, RZ ;  /* 0x0000000b000e7227 */ /* 0x000fc400078e00ff */
[----:B------:R-:W-:Y:S02]  /*33a0*/  STL [R1+0x7d4], R19 ;  /* 0x0007d41301007387 */ /* 0x000fe40000100800 */
[----:B------:R-:W-:Y:S01]  /*33b0*/  @!P1 IADD3 R4, PT, PT, R4, -R90, RZ ;  /* 0x8000005a04049210 */ /* 0x000fe20007ffe0ff */
[----:B------:R-:W-:Y:S01]  /*33c0*/  IMAD.MOV R14, RZ, RZ, -R14 ;  /* 0x000000ffff0e7224 */ /* 0x000fe200078e0a0e */
[----:B------:R-:W-:Y:S01]  /*33d0*/  ISETP.GE.AND P1, PT, R28, RZ, PT ;  /* 0x000000ff1c00720c */ /* 0x000fe20003f26270 */
[--C-:B------:R-:W-:Y:S01]  /*33e0*/  @!P3 IMAD.IADD R17, R17, 0x1, -R90.reuse ;  /* 0x000000011111b824 */ /* 0x100fe200078e0a5a */
[----:B0-----:R-:W-:Y:S01]  /*33f0*/  IABS R5, R23 ;  /* 0x0000001700057213 */ /* 0x001fe20000000000 */
[----:B------:R-:W-:Y:S01]  /*3400*/  @!P0 IMAD.IADD R12, R12, 0x1, -R90 ;  /* 0x000000010c0c8824 */ /* 0x000fe200078e0a5a */
[C---:B------:R-:W-:Y:S01]  /*3410*/  ISETP.GT.U32.AND P0, PT, R90.reuse, R7, PT ;  /* 0x000000075a00720c */ /* 0x040fe20003f04070 */
[C---:B------:R-:W-:Y:S01]  /*3420*/  IMAD R11, R90.reuse, R14, R11 ;  /* 0x0000000e5a0b7224 */ /* 0x040fe200078e020b */
[----:B------:R-:W-:Y:S01]  /*3430*/  ISETP.GT.U32.AND P3, PT, R90, R17, PT ;  /* 0x000000115a00720c */ /* 0x000fe20003f64070 */
[----:B------:R-:W-:Y:S01]  /*3440*/  IMAD.HI.U32 R13, R0, R5, RZ ;  /* 0x00000005000d7227 */ /* 0x000fe200078e00ff */
[----:B------:R-:W-:Y:S03]  /*3450*/  STL [R1+0x9fc], R16 ;  /* 0x0009fc1001007387 */ /* 0x000fe60000100800 */
[----:B------:R-:W-:Y:S01]  /*3460*/  IMAD.MOV R13, RZ, RZ, -R13 ;  /* 0x000000ffff0d7224 */ /* 0x000fe200078e0a0d */
[----:B------:R0:W-:Y:S01]  /*3470*/  STL [R1+0xab4], R15 ;  /* 0x000ab40f01007387 */ /* 0x0001e20000100800 */
[----:B------:R-:W-:Y:S01]  /*3480*/  @!P1 IMAD.MOV R12, RZ, RZ, -R12 ;  /* 0x000000ffff0c9224 */ /* 0x000fe200078e0a0c */
[----:B------:R-:W-:Y:S01]  /*3490*/  ISETP.GE.AND P1, PT, R26, RZ, PT ;  /* 0x000000ff1a00720c */ /* 0x000fe20003f26270 */
[----:B------:R-:W-:-:S02]  /*34a0*/  IMAD R5, R90, R13, R5 ;  /* 0x0000000d5a057224 */ /* 0x000fc400078e0205 */
[----:B------:R-:W-:Y:S02]  /*34b0*/  IMAD.MOV.U32 R13, RZ, RZ, R4 ;  /* 0x000000ffff0d7224 */ /* 0x000fe400078e0004 */
[--C-:B------:R-:W-:Y:S02]  /*34c0*/  @!P0 IMAD.IADD R7, R7, 0x1, -R90.reuse ;  /* 0x0000000107078824 */ /* 0x100fe400078e0a5a */
[----:B------:R-:W-:Y:S01]  /*34d0*/  @!P5 IMAD.MOV R13, RZ, RZ, -R13 ;  /* 0x000000ffff0dd224 */ /* 0x000fe200078e0a0d */
[C---:B------:R-:W-:Y:S01]  /*34e0*/  ISETP.GT.U32.AND P5, PT, R90.reuse, R6, PT ;  /* 0x000000065a00720c */ /* 0x040fe20003fa4070 */
[----:B------:R-:W-:Y:S01]  /*34f0*/  @!P3 IMAD.IADD R17, R17, 0x1, -R90 ;  /* 0x000000011111b824 */ /* 0x000fe200078e0a5a */
[----:B------:R-:W-:Y:S01]  /*3500*/  ISETP.GT.U32.AND P3, PT, R90, R11, PT ;  /* 0x0000000b5a00720c */ /* 0x000fe20003f64070 */
[----:B------:R-:W-:Y:S01]  /*3510*/  IMAD.HI.U32 R14, R0, R10, RZ ;  /* 0x0000000a000e7227 */ /* 0x000fe200078e00ff */
[----:B------:R-:W-:-:S03]  /*3520*/  ISETP.GT.U32.AND P0, PT, R90, R7, PT ;  /* 0x000000075a00720c */ /* 0x000fc60003f04070 */
[----:B------:R-:W-:Y:S02]  /*3530*/  IMAD.MOV R14, RZ, RZ, -R14 ;  /* 0x000000ffff0e7224 */ /* 0x000fe400078e0a0e */
[----:B------:R-:W-:Y:S02]  /*3540*/  VIADD R27, R93, 0x4a ;  /* 0x0000004a5d1b7836 */ /* 0x000fe40000000000 */
[----:B------:R-:W-:Y:S02]  /*3550*/  IMAD.MOV.U32 R25, RZ, RZ, R17 ;  /* 0x000000ffff197224 */ /* 0x000fe400078e0011 */
[----:B------:R-:W-:Y:S02]  /*3560*/  @!P5 IMAD.IADD R6, R6, 0x1, -R90 ;  /* 0x000000010606d824 */ /* 0x000fe400078e0a5a */
[C---:B------:R-:W-:Y:S01]  /*3570*/  IMAD R10, R90.reuse, R14, R10 ;  /* 0x0000000e5a0a7224 */ /* 0x040fe200078e020a */
[----:B------:R-:W-:Y:S01]  /*3580*/  IABS R14, R27 ;  /* 0x0000001b000e7213 */ /* 0x000fe20000000000 */
[----:B------:R-:W-:Y:S01]  /*3590*/  @!P1 IMAD.MOV R25, RZ, RZ, -R25 ;  /* 0x000000ffff199224 */ /* 0x000fe200078e0a19 */
[----:B------:R-:W-:Y:S01]  /*35a0*/  ISETP.GT.U32.AND P5, PT, R90, R6, PT ;  /* 0x000000065a00720c */ /* 0x000fe20003fa4070 */
[--C-:B------:R-:W-:Y:S01]  /*35b0*/  @!P3 IMAD.IADD R11, R11, 0x1, -R90.reuse ;  /* 0x000000010b0bb824 */ /* 0x100fe200078e0a5a */
[----:B------:R-:W-:Y:S01]  /*35c0*/  ISETP.GE.AND P1, PT, R24, RZ, PT ;  /* 0x000000ff1800720c */ /* 0x000fe20003f26270 */
[----:B------:R-:W-:Y:S01]  /*35d0*/  @!P0 IMAD.IADD R7, R7, 0x1, -R90 ;  /* 0x0000000107078824 */ /* 0x000fe200078e0a5a */
[----:B------:R-:W-:Y:S01]  /*35e0*/  ISETP.GE.AND P0, PT, R20, RZ, PT ;  /* 0x000000ff1400720c */ /* 0x000fe20003f06270 */
[----:B0-----:R-:W-:Y:S01]  /*35f0*/  IMAD.HI.U32 R15, R0, R14, RZ ;  /* 0x0000000e000f7227 */ /* 0x001fe200078e00ff */
[----:B------:R-:W-:-:S03]  /*3600*/  ISETP.GT.U32.AND P3, PT, R90, R11, PT ;  /* 0x0000000b5a00720c */ /* 0x000fc60003f64070 */
[C---:B------:R-:W-:Y:S02]  /*3610*/  VIADD R21, R93.reuse, 0x49 ;  /* 0x000000495d157836 */ /* 0x040fe40000000000 */
[C---:B------:R-:W-:Y:S02]  /*3620*/  VIADD R19, R93.reuse, 0x4b ;  /* 0x0000004b5d137836 */ /* 0x040fe40000000000 */
[----:B------:R-:W-:Y:S01]  /*3630*/  IMAD.MOV R15, RZ, RZ, -R15 ;  /* 0x000000ffff0f7224 */ /* 0x000fe200078e0a0f */
[----:B------:R-:W-:Y:S01]  /*3640*/  IABS R4, R21 ;  /* 0x0000001500047213 */ /* 0x000fe20000000000 */
[----:B------:R-:W-:Y:S01]  /*3650*/  @!P5 IMAD.IADD R6, R6, 0x1, -R90 ;  /* 0x000000010606d824 */ /* 0x000fe200078e0a5a */
[----:B------:R-:W-:Y:S01]  /*3660*/  STL [R1+0x1774], R21 ;  /* 0x0017741501007387 */ /* 0x000fe20000100800 */
[C---:B------:R-:W-:Y:S01]  /*3670*/  IMAD R14, R90.reuse, R15, R14 ;  /* 0x0000000f5a0e7224 */ /* 0x040fe200078e020e */
[----:B------:R-:W-:Y:S01]  /*3680*/  ISETP.GT.U32.AND P5, PT, R90, R10, PT ;  /* 0x0000000a5a00720c */ /* 0x000fe20003fa4070 */
[C---:B------:R-:W-:Y:S01]  /*3690*/  VIADD R24, R93.reuse, 0x4c ;  /* 0x0000004c5d187836 */ /* 0x040fe20000000000 */
[----:B------:R-:W-:Y:S01]  /*36a0*/  STL [R1+0x177c], R27 ;  /* 0x00177c1b01007387 */ /* 0x000fe20000100800 */
[----:B------:R-:W-:-:S02]  /*36b0*/  VIADD R20, R93, 0x50 ;  /* 0x000000505d147836 */ /* 0x000fc40000000000 */
[----:B------:R-:W-:Y:S01]  /*36c0*/  IMAD.MOV.U32 R15, RZ, RZ, R6 ;  /* 0x000000ffff0f7224 */ /* 0x000fe200078e0006 */
[----:B------:R-:W-:Y:S01]  /*36d0*/  STL [R1+0x1780], R19 ;  /* 0x0017801301007387 */ /* 0x000fe20000100800 */
[----:B------:R-:W-:Y:S01]  /*36e0*/  @!P1 IMAD.MOV R7, RZ, RZ, -R7 ;  /* 0x000000ffff079224 */ /* 0x000fe200078e0a07 */
[----:B------:R-:W-:Y:S01]  /*36f0*/  ISETP.GE.AND P1, PT, R22, RZ, PT ;  /* 0x000000ff1600720c */ /* 0x000fe20003f26270 */
[C---:B------:R-:W-:Y:S01]  /*3700*/  VIADD R29, R93.reuse, 0x51 ;  /* 0x000000515d1d7836 */ /* 0x040fe20000000000 */
[----:B------:R0:W-:Y:S01]  /*3710*/  STL [R1+0xb78], R13 ;  /* 0x000b780d01007387 */ /* 0x0001e20000100800 */
[----:B------:R-:W-:Y:S01]  /*3720*/  IMAD.HI.U32 R16, R0, R4, RZ ;  /* 0x0000000400107227 */ /* 0x000fe200078e00ff */
[----:B------:R-:W-:Y:S02]  /*3730*/  IABS R6, R20 ;  /* 0x0000001400067213 */ /* 0x000fe40000000000 */
[----:B------:R1:W-:Y:S01]  /*3740*/  STL [R1+0xc04], R12 ;  /* 0x000c040c01007387 */ /* 0x0003e20000100800 */
[----:B------:R-:W-:-:S02]  /*3750*/  VIADD R28, R93, 0x52 ;  /* 0x000000525d1c7836 */ /* 0x000fc40000000000 */
[----:B------:R-:W-:Y:S01]  /*3760*/  @!P0 IMAD.MOV R15, RZ, RZ, -R15 ;  /* 0x000000ffff0f8224 */ /* 0x000fe200078e0a0f */
[----:B------:R-:W-:Y:S01]  /*3770*/  STL [R1+0x7d8], R25 ;  /* 0x0007d81901007387 */ /* 0x000fe20000100800 */
[----:B------:R-:W-:Y:S01]  /*3780*/  IMAD.MOV R16, RZ, RZ, -R16 ;  /* 0x000000ffff107224 */ /* 0x000fe200078e0a10 */
[----:B0-----:R-:W-:Y:S01]  /*3790*/  IABS R13, R19 ;  /* 0x00000013000d7213 */ /* 0x001fe20000000000 */
[----:B------:R-:W-:Y:S01]  /*37a0*/  @!P3 IMAD.IADD R11, R11, 0x1, -R90 ;  /* 0x000000010b0bb824 */ /* 0x000fe200078e0a5a */
[----:B------:R-:W-:Y:S01]  /*37b0*/  STL [R1+0x1778], R24 ;  /* 0x0017781801007387 */ /* 0x000fe20000100800 */
[C---:B------:R-:W-:Y:S01]  /*37c0*/  IMAD R4, R90.reuse, R16, R4 ;  /* 0x000000105a047224 */ /* 0x040fe200078e0204 */
[----:B------:R-:W-:Y:S01]  /*37d0*/  ISETP.GT.U32.AND P3, PT, R90, R5, PT ;  /* 0x000000055a00720c */ /* 0x000fe20003f64070 */
[----:B------:R-:W-:Y:S01]  /*37e0*/  @!P5 IMAD.IADD R10, R10, 0x1, -R90 ;  /* 0x000000010a0ad824 */ /* 0x000fe200078e0a5a */
[----:B------:R-:W-:Y:S01]  /*37f0*/  STL [R1+0x1784], R20 ;  /* 0x0017841401007387 */ /* 0x000fe20000100800 */
[----:B-1----:R-:W-:Y:S01]  /*3800*/  IMAD.HI.U32 R12, R0, R13, RZ ;  /* 0x0000000d000c7227 */ /* 0x002fe200078e00ff */
[----:B------:R-:W-:-:S02]  /*3810*/  ISETP.GE.AND P0, PT, R18, RZ, PT ;  /* 0x000000ff1200720c */ /* 0x000fc40003f06270 */
[----:B------:R-:W-:Y:S01]  /*3820*/  STL [R1+0x178c], R29 ;  /* 0x00178c1d01007387 */ /* 0x000fe20000100800 */
[----:B------:R-:W-:Y:S01]  /*3830*/  ISETP.GT.U32.AND P5, PT, R90, R10, PT ;  /* 0x0000000a5a00720c */ /* 0x000fe20003fa4070 */
[----:B------:R-:W-:Y:S01]  /*3840*/  IMAD.MOV R12, RZ, RZ, -R12 ;  /* 0x000000ffff0c7224 */ /* 0x000fe200078e0a0c */
[----:B------:R-:W-:Y:S01]  /*3850*/  IABS R18, R28 ;  /* 0x0000001c00127213 */ /* 0x000fe20000000000 */
[----:B------:R0:W-:Y:S01]  /*3860*/  STL [R1+0xa0c], R7 ;  /* 0x000a0c0701007387 */ /* 0x0001e20000100800 */
[----:B------:R-:W-:-:S03]  /*3870*/  IMAD.HI.U32 R16, R0, R6, RZ ;  /* 0x0000000600107227 */ /* 0x000fc600078e00ff */
[----:B------:R-:W-:Y:S01]  /*3880*/  STL [R1+0x1794], R28 ;  /* 0x0017941c01007387 */ /* 0x000fe20000100800 */
[----:B------:R-:W-:Y:S02]  /*3890*/  @!P3 IMAD.IADD R5, R5, 0x1, -R90 ;  /* 0x000000010505b824 */ /* 0x000fe400078e0a5a */
[C---:B------:R-:W-:Y:S01]  /*38a0*/  IMAD R13, R90.reuse, R12, R13 ;  /* 0x0000000c5a0d7224 */ /* 0x040fe200078e020d */
[----:B------:R1:W-:Y:S01]  /*38b0*/  STL [R1+0xab8], R15 ;  /* 0x000ab80f01007387 */ /* 0x0003e20000100800 */
[----:B------:R-:W-:Y:S01]  /*38c0*/  IMAD.MOV R16, RZ, RZ, -R16 ;  /* 0x000000ffff107224 */ /* 0x000fe200078e0a10 */
[----:B------:R-:W-:Y:S01]  /*38d0*/  ISETP.GT.U32.AND P3, PT, R90, R5, PT ;  /* 0x000000055a00720c */ /* 0x000fe20003f64070 */
[----:B------:R-:W-:Y:S01]  /*38e0*/  @!P5 IMAD.IADD R10, R10, 0x1, -R90 ;  /* 0x000000010a0ad824 */ /* 0x000fe200078e0a5a */
[C---:B------:R-:W-:Y:S01]  /*38f0*/  ISETP.GT.U32.AND P5, PT, R90.reuse, R14, PT ;  /* 0x0000000e5a00720c */ /* 0x040fe20003fa4070 */
[----:B------:R-:W-:Y:S01]  /*3900*/  IMAD R6, R90, R16, R6 ;  /* 0x000000105a067224 */ /* 0x000fe200078e0206 */
[----:B0-----:R-:W-:Y:S01]  /*3910*/  IABS R7, R24 ;  /* 0x0000001800077213 */ /* 0x001fe20000000000 */
[----:B------:R-:W-:Y:S01]  /*3920*/  IMAD.MOV.U32 R22, RZ, RZ, R10 ;  /* 0x000000ffff167224 */ /* 0x000fe200078e000a */
[----:B------:R-:W-:Y:S01]  /*3930*/  IABS R12, R29 ;  /* 0x0000001d000c7213 */ /* 0x000fe20000000000 */
[----:B------:R-:W-:-:S02]  /*3940*/  VIADD R26, R93, 0x53 ;  /* 0x000000535d1a7836 */ /* 0x000fc40000000000 */
[----:B-1----:R-:W-:Y:S02]  /*3950*/  IMAD.MOV.U32 R15, RZ, RZ, R11 ;  /* 0x000000ffff0f7224 */ /* 0x002fe400078e000b */
[----:B------:R-:W-:-:S04]  /*3960*/  IMAD.HI.U32 R17, R0, R7, RZ ;  /* 0x0000000700117227 */ /* 0x000fc800078e00ff */
[----:B------:R-:W-:Y:S01]  /*3970*/  @!P1 IMAD.MOV R15, RZ, RZ, -R15 ;  /* 0x000000ffff0f9224 */ /* 0x000fe200078e0a0f */
[----:B------:R-:W-:Y:S01]  /*3980*/  ISETP.GT.U32.AND P1, PT, R90, R4, PT ;  /* 0x000000045a00720c */ /* 0x000fe20003f24070 */
[--C-:B------:R-:W-:Y:S01]  /*3990*/  @!P3 IMAD.IADD R5, R5, 0x1, -R90.reuse ;  /* 0x000000010505b824 */ /* 0x100fe200078e0a5a */
[----:B------:R-:W-:Y:S01]  /*39a0*/  ISETP.GE.AND P3, PT, R23, RZ, PT ;  /* 0x000000ff1700720c */ /* 0x000fe20003f66270 */
[----:B------:R-:W-:Y:S01]  /*39b0*/  @!P5 IMAD.IADD R14, R14, 0x1, -R90 ;  /* 0x000000010e0ed824 */ /* 0x000fe200078e0a5a */
[----:B------:R-:W-:Y:S01]  /*39c0*/  ISETP.GE.AND P5, PT, R21, RZ, PT ;  /* 0x000000ff1500720c */ /* 0x000fe20003fa6270 */
[----:B------:R-:W-:Y:S01]  /*39d0*/  IMAD.MOV R17, RZ, RZ, -R17 ;  /* 0x000000ffff117224 */ /* 0x000fe200078e0a11 */
[----:B------:R0:W-:Y:S01]  /*39e0*/  STL [R1+0xb7c], R15 ;  /* 0x000b7c0f01007387 */ /* 0x0001e20000100800 */
[----:B------:R-:W-:Y:S01]  /*39f0*/  @!P0 IMAD.MOV R22, RZ, RZ, -R22 ;  /* 0x000000ffff168224 */ /* 0x000fe200078e0a16 */
[C---:B------:R-:W-:Y:S01]  /*3a00*/  ISETP.GT.U32.AND P0, PT, R90.reuse, R14, PT ;  /* 0x0000000e5a00720c */ /* 0x040fe20003f04070 */
[----:B------:R-:W-:-:S02]  /*3a10*/  IMAD R7, R90, R17, R7 ;  /* 0x000000115a077224 */ /* 0x000fc400078e0207 */
[----:B------:R-:W-:Y:S01]  /*3a20*/  IMAD.HI.U32 R11, R0, R18, RZ ;  /* 0x00000012000b7227 */ /* 0x000fe200078e00ff */
[----:B------:R1:W-:Y:S03]  /*3a30*/  STL [R1+0xc08], R22 ;  /* 0x000c081601007387 */ /* 0x0003e60000100800 */
[----:B------:R-:W-:Y:S01]  /*3a40*/  @!P1 IMAD.IADD R4, R4, 0x1, -R90 ;  /* 0x0000000104049824 */ /* 0x000fe200078e0a5a */
[----:B------:R-:W-:Y:S01]  /*3a50*/  STL [R1+0x1788], R26 ;  /* 0x0017881a01007387 */ /* 0x000fe20000100800 */
[----:B------:R-:W-:Y:S01]  /*3a60*/  @!P3 IMAD.MOV R5, RZ, RZ, -R5 ;  /* 0x000000ffff05b224 */ /* 0x000fe200078e0a05 */
[----:B------:R-:W-:Y:S01]  /*3a70*/  ISETP.GE.AND P3, PT, R27, RZ, PT ;  /* 0x000000ff1b00720c */ /* 0x000fe20003f66270 */
[----:B0-----:R-:W-:Y:S01]  /*3a80*/  IMAD.HI.U32 R15, R0, R12, RZ ;  /* 0x0000000c000f7227 */ /* 0x001fe200078e00ff */
[----:B------:R-:W-:Y:S02]  /*3a90*/  ISETP.GT.U32.AND P1, PT, R90, R4, PT ;  /* 0x000000045a00720c */ /* 0x000fe40003f24070 */
[----:B------:R-:W-:Y:S01]  /*3aa0*/  @!P0 IADD3 R14, PT, PT, R14, -R90, RZ ;  /* 0x8000005a0e0e8210 */ /* 0x000fe20007ffe0ff */
[----:B------:R-:W-:Y:S01]  /*3ab0*/  IMAD.MOV R15, RZ, RZ, -R15 ;  /* 0x000000ffff0f7224 */ /* 0x000fe200078e0a0f */
[----:B------:R-:W-:Y:S01]  /*3ac0*/  ISETP.GE.AND P0, PT, R19, RZ, PT ;  /* 0x000000ff1300720c */ /* 0x000fe20003f06270 */
[----:B------:R-:W-:-:S02]  /*3ad0*/  IMAD.MOV R11, RZ, RZ, -R11 ;  /* 0x000000ffff0b7224 */ /* 0x000fc400078e0a0b */
[C---:B------:R-:W-:Y:S02]  /*3ae0*/  IMAD R12, R90.reuse, R15, R12 ;  /* 0x0000000f5a0c7224 */ /* 0x040fe400078e020c */
[----:B------:R-:W-:Y:S01]  /*3af0*/  IMAD R18, R90, R11, R18 ;  /* 0x0000000b5a127224 */ /* 0x000fe200078e0212 */
[----:B------:R-:W-:Y:S01]  /*3b00*/  IABS R11, R26 ;  /* 0x0000001a000b7213 */ /* 0x000fe20000000000 */
[----:B------:R-:W-:Y:S02]  /*3b10*/  @!P3 IMAD.MOV R14, RZ, RZ, -R14 ;  /* 0x000000ffff0eb224 */ /* 0x000fe400078e0a0e */
[----:B------:R-:W-:Y:S01]  /*3b20*/  @!P1 IMAD.IADD R4, R4, 0x1, -R90 ;  /* 0x0000000104049824 */ /* 0x000fe200078e0a5a */
[----:B------:R-:W-:Y:S01]  /*3b30*/  ISETP.GT.U32.AND P1, PT, R90, R13, PT ;  /* 0x0000000d5a00720c */ /* 0x000fe20003f24070 */
[----:B------:R-:W-:-:S04]  /*3b40*/  IMAD.HI.U32 R19, R0, R11, RZ ;  /* 0x0000000b00137227 */ /* 0x000fc800078e00ff */
[----:B------:R-:W-:Y:S02]  /*3b50*/  IMAD.MOV.U32 R10, RZ, RZ, R4 ;  /* 0x000000ffff0a7224 */ /* 0x000fe400078e0004 */
[C---:B------:R-:W-:Y:S02]  /*3b60*/  VIADD R23, R93.reuse, 0x54 ;  /* 0x000000545d177836 */ /* 0x040fe40000000000 */
[----:B------:R-:W-:Y:S01]  /*3b70*/  @!P5 IMAD.MOV R10, RZ, RZ, -R10 ;  /* 0x000000ffff0ad224 */ /* 0x000fe200078e0a0a */
[C---:B------:R-:W-:Y:S01]  /*3b80*/  ISETP.GT.U32.AND P5, PT, R90.reuse, R7, PT ;  /* 0x000000075a00720c */ /* 0x040fe20003fa4070 */
[----:B------:R-:W-:Y:S01]  /*3b90*/  VIADD R21, R93, 0x58 ;  /* 0x000000585d157836 */ /* 0x000fe20000000000 */
[----:B------:R-:W-:Y:S01]  /*3ba0*/  STL [R1+0x1790], R23 ;  /* 0x0017901701007387 */ /* 0x000fe20000100800 */
[--C-:B------:R-:W-:Y:S01]  /*3bb0*/  @!P1 IMAD.IADD R13, R13, 0x1, -R90.reuse ;  /* 0x000000010d0d9824 */ /* 0x100fe200078e0a5a */
[C---:B------:R-:W-:Y:S01]  /*3bc0*/  ISETP.GT.U32.AND P1, PT, R90.reuse, R6, PT ;  /* 0x000000065a00720c */ /* 0x040fe20003f24070 */
[----:B------:R-:W-:Y:S01]  /*3bd0*/  IMAD.MOV R19, RZ, RZ, -R19 ;  /* 0x000000ffff137224 */ /* 0x000fe200078e0a13 */
[----:B------:R-:W-:Y:S01]  /*3be0*/  STL [R1+0x179c], R21 ;  /* 0x00179c1501007387 */ /* 0x000fe20000100800 */
[C---:B------:R-:W-:Y:S01]  /*3bf0*/  VIADD R25, R93.reuse, 0x59 ;  /* 0x000000595d197836 */ /* 0x040fe20000000000 */
[C---:B------:R-:W-:Y:S01]  /*3c00*/  ISETP.GT.U32.AND P3, PT, R90.reuse, R13, PT ;  /* 0x0000000d5a00720c */ /* 0x040fe20003f64070 */
[----:B-1----:R-:W-:Y:S01]  /*3c10*/  VIADD R22, R93, 0x5a ;  /* 0x0000005a5d167836 */ /* 0x002fe20000000000 */
[----:B------:R-:W-:Y:S01]  /*3c20*/  IABS R4, R21 ;  /* 0x0000001500047213 */ /* 0x000fe20000000000 */
[----:B------:R-:W-:Y:S01]  /*3c30*/  IMAD R11, R90, R19, R11 ;  /* 0x000000135a0b7224 */ /* 0x000fe200078e020b */
[----:B------:R-:W-:Y:S01]  /*3c40*/  STL [R1+0x17a4], R25 ;  /* 0x0017a41901007387 */ /* 0x000fe20000100800 */
[--C-:B------:R-:W-:Y:S01]  /*3c50*/  @!P5 IMAD.IADD R7, R7, 0x1, -R90.reuse ;  /* 0x000000010707d824 */ /* 0x100fe200078e0a5a */
[----:B------:R-:W-:Y:S01]  /*3c60*/  IABS R16, R22 ;  /* 0x0000001600107213 */ /* 0x000fe20000000000 */
[----:B------:R-:W-:Y:S01]  /*3c70*/  IMAD.HI.U32 R17, R0, R4, RZ ;  /* 0x0000000400117227 */ /* 0x000fe200078e00ff */
[----:B------:R-:W-:Y:S02]  /*3c80*/  STL [R1+0x17a8], R22 ;  /* 0x0017a81601007387 */ /* 0x000fe40000100800 */
[----:B------:R-:W-:Y:S01]  /*3c90*/  ISETP.GT.U32.AND P5, PT, R90, R7, PT ;  /* 0x000000075a00720c */ /* 0x000fe20003fa4070 */
[--C-:B------:R-:W-:Y:S01]  /*3ca0*/  @!P1 IMAD.IADD R6, R6, 0x1, -R90.reuse ;  /* 0x0000000106069824 */ /* 0x100fe200078e0a5a */
[----:B------:R0:W-:Y:S01]  /*3cb0*/  STL [R1+0x7dc], R5 ;  /* 0x0007dc0501007387 */ /* 0x0001e20000100800 */
[----:B------:R-:W-:Y:S01]  /*3cc0*/  @!P3 IMAD.IADD R13, R13, 0x1, -R90 ;  /* 0x000000010d0db824 */ /* 0x000fe200078e0a5a */
[C---:B------:R-:W-:Y:S01]  /*3cd0*/  ISETP.GT.U32.AND P3, PT, R90.reuse, R12, PT ;  /* 0x0000000c5a00720c */ /* 0x040fe20003f64070 */
[----:B------:R-:W-:Y:S01]  /*3ce0*/  IMAD.MOV R17, RZ, RZ, -R17 ;  /* 0x000000ffff117224 */ /* 0x000fe200078e0a11 */
[----:B------:R-:W-:Y:S01]  /*3cf0*/  ISETP.GT.U32.AND P1, PT, R90, R6, PT ;  /* 0x000000065a00720c */ /* 0x000fe20003f24070 */
[----:B------:R-:W-:Y:S01]  /*3d00*/  STL [R1+0xa10], R10 ;  /* 0x000a100a01007387 */ /* 0x000fe20000100800 */
[----:B------:R-:W-:-:S02]  /*3d10*/  @!P0 IMAD.MOV R13, RZ, RZ, -R13 ;  /* 0x000000ffff0d8224 */ /* 0x000fc400078e0a0d */
[C---:B------:R-:W-:Y:S01]  /*3d20*/  IMAD R4, R90.reuse, R17, R4 ;  /* 0x000000115a047224 */ /* 0x040fe200078e0204 */
[----:B------:R1:W-:Y:S01]  /*3d30*/  STL [R1+0xabc], R14 ;  /* 0x000abc0e01007387 */ /* 0x0003e20000100800 */
[----:B0-----:R-:W-:Y:S01]  /*3d40*/  IABS R5, R23 ;  /* 0x0000001700057213 */ /* 0x001fe20000000000 */
[--C-:B------:R-:W-:Y:S01]  /*3d50*/  @!P5 IMAD.IADD R7, R7, 0x1, -R90.reuse ;  /* 0x000000010707d824 */ /* 0x100fe200078e0a5a */
[----:B------:R-:W-:Y:S01]  /*3d60*/  ISETP.GT.U32.AND P5, PT, R90, R18, PT ;  /* 0x000000125a00720c */ /* 0x000fe20003fa4070 */
[----:B------:R-:W-:Y:S01]  /*3d70*/  VIADD R19, R93, 0x5b ;  /* 0x0000005b5d137836 */ /* 0x000fe20000000000 */
[----:B------:R0:W-:Y:S01]  /*3d80*/  STL [R1+0xb84], R13 ;  /* 0x000b840d01007387 */ /* 0x0001e20000100800 */
[--C-:B------:R-:W-:Y:S01]  /*3d90*/  @!P3 IMAD.IADD R12, R12, 0x1, -R90.reuse ;  /* 0x000000010c0cb824 */ /* 0x100fe200078e0a5a */
[----:B------:R-:W-:Y:S01]  /*3da0*/  ISETP.GE.AND P3, PT, R20, RZ, PT ;  /* 0x000000ff1400720c */ /* 0x000fe20003f66270 */
[----:B------:R-:W-:Y:S01]  /*3db0*/  @!P1 IMAD.IADD R6, R6, 0x1, -R90 ;  /* 0x0000000106069824 */ /* 0x000fe200078e0a5a */
[----:B------:R-:W-:Y:S01]  /*3dc0*/  ISETP.GE.AND P1, PT, R24, RZ, PT ;  /* 0x000000ff1800720c */ /* 0x000fe20003f26270 */
[----:B-1----:R-:W-:Y:S01]  /*3dd0*/  IMAD.HI.U32 R14, R0, R5, RZ ;  /* 0x00000005000e7227 */ /* 0x002fe200078e00ff */
[----:B------:R-:W-:Y:S01]  /*3de0*/  IABS R10, R25 ;  /* 0x00000019000a7213 */ /* 0x000fe20000000000 */
[----:B------:R-:W-:Y:S02]  /*3df0*/  STL [R1+0x1798], R19 ;  /* 0x0017981301007387 */ /* 0x000fe40000100800 */
[----:B------:R-:W-:-:S02]  /*3e00*/  IMAD.MOV R14, RZ, RZ, -R14 ;  /* 0x000000ffff0e7224 */ /* 0x000fc400078e0a0e */
[----:B------:R-:W-:Y:S01]  /*3e10*/  @!P5 IMAD.IADD R18, R18, 0x1, -R90 ;  /* 0x000000011212d824 */ /* 0x000fe200078e0a5a */
[C---:B------:R-:W-:Y:S01]  /*3e20*/  ISETP.GT.U32.AND P5, PT, R90.reuse, R12, PT ;  /* 0x0000000c5a00720c */ /* 0x040fe20003fa4070 */
[----:B------:R-:W-:Y:S02]  /*3e30*/  IMAD R5, R90, R14, R5 ;  /* 0x0000000e5a057224 */ /* 0x000fe400078e0205 */
[----:B------:R-:W-:Y:S01]  /*3e40*/  IMAD.HI.U32 R15, R0, R10, RZ ;  /* 0x0000000a000f7227 */ /* 0x000fe200078e00ff */
[----:B------:R-:W-:-:S03]  /*3e50*/  ISETP.GT.U32.AND P0, PT, R90, R18, PT ;  /* 0x000000125a00720c */ /* 0x000fc60003f04070 */
[----:B------:R-:W-:Y:S01]  /*3e60*/  @!P1 IMAD.MOV R7, RZ, RZ, -R7 ;  /* 0x000000ffff079224 */ /* 0x000fe200078e0a07 */
[----:B------:R-:W-:Y:S01]  /*3e70*/  ISETP.GT.U32.AND P1, PT, R90, R11, PT ;  /* 0x0000000b5a00720c */ /* 0x000fe20003f24070 */
[----:B------:R-:W-:-:S04]  /*3e80*/  IMAD.HI.U32 R14, R0, R16, RZ ;  /* 0x00000010000e7227 */ /* 0x000fc800078e00ff */
[----:B------:R-:W-:Y:S01]  /*3e90*/  @!P5 IMAD.IADD R12, R12, 0x1, -R90 ;  /* 0x000000010c0cd824 */ /* 0x000fe200078e0a5a */
[C---:B------:R-:W-:Y:S01]  /*3ea0*/  ISETP.GT.U32.AND P5, PT, R90.reuse, R5, PT ;  /* 0x000000055a00720c */ /* 0x040fe20003fa4070 */
[----:B------:R-:W-:Y:S01]  /*3eb0*/  @!P3 IMAD.MOV R6, RZ, RZ, -R6 ;  /* 0x000000ffff06b224 */ /* 0x000fe200078e0a06 */
[----:B------:R-:W-:Y:S01]  /*3ec0*/  ISETP.GE.AND P3, PT, R29, RZ, PT ;  /* 0x000000ff1d00720c */ /* 0x000fe20003f66270 */
[----:B------:R-:W-:Y:S02]  /*3ed0*/  IMAD.MOV R15, RZ, RZ, -R15 ;  /* 0x000000ffff0f7224 */ /* 0x000fe400078e0a0f */
[----:B------:R-:W-:Y:S02]  /*3ee0*/  IMAD.MOV R14, RZ, RZ, -R14 ;  /* 0x000000ffff0e7224 */ /* 0x000fe400078e0a0e */
[--C-:B------:R-:W-:Y:S01]  /*3ef0*/  @!P1 IMAD.IADD R11, R11, 0x1, -R90.reuse ;  /* 0x000000010b0b9824 */ /* 0x100fe200078e0a5a */
[----:B------:R-:W-:Y:S01]  /*3f00*/  ISETP.GT.U32.AND P1, PT, R90, R4, PT ;  /* 0x000000045a00720c */ /* 0x000fe20003f24070 */
[----:B------:R-:W-:Y:S01]  /*3f10*/  @!P0 IMAD.IADD R18, R18, 0x1, -R90 ;  /* 0x0000000112128824 */ /* 0x000fe200078e0a5a */
[----:B------:R-:W-:Y:S01]  /*3f20*/  ISETP.GE.AND P0, PT, R28, RZ, PT ;  /* 0x000000ff1c00720c */ /* 0x000fe20003f06270 */
[----:B------:R-:W-:-:S02]  /*3f30*/  IMAD R10, R90, R15, R10 ;  /* 0x0000000f5a0a7224 */ /* 0x000fc400078e020a */
[----:B------:R-:W-:Y:S01]  /*3f40*/  @!P5 IMAD.IADD R5, R5, 0x1, -R90 ;  /* 0x000000010505d824 */ /* 0x000fe200078e0a5a */
[C---:B------:R-:W-:Y:S01]  /*3f50*/  ISETP.GT.U32.AND P5, PT, R90.reuse, R11, PT ;  /* 0x0000000b5a00720c */ /* 0x040fe20003fa4070 */
[----:B------:R-:W-:Y:S02]  /*3f60*/  IMAD R16, R90, R14, R16 ;  /* 0x0000000e5a107224 */ /* 0x000fe400078e0210 */
[C---:B------:R-:W-:Y:S02]  /*3f70*/  VIADD R27, R93.reuse, 0x5c ;  /* 0x0000005c5d1b7836 */ /* 0x040fe40000000000 */
[C---:B------:R-:W-:Y:S02]  /*3f80*/  VIADD R24, R93.reuse, 0x60 ;  /* 0x000000605d187836 */ /* 0x040fe40000000000 */
[----:B------:R-:W-:Y:S01]  /*3f90*/  @!P1 IMAD.IADD R4, R4, 0x1, -R90 ;  /* 0x0000000104049824 */ /* 0x000fe200078e0a5a */
[----:B------:R-:W-:Y:S01]  /*3fa0*/  STL [R1+0x17a0], R27 ;  /* 0x0017a01b01007387 */ /* 0x000fe20000100800 */
[----:B------:R-:W-:Y:S01]  /*3fb0*/  @!P3 IMAD.MOV R12, RZ, RZ, -R12 ;  /* 0x000000ffff0cb224 */ /* 0x000fe200078e0a0c */
[----:B------:R-:W-:Y:S01]  /*3fc0*/  ISETP.GE.AND P3, PT, R26, RZ, PT ;  /* 0x000000ff1a00720c */ /* 0x000fe20003f66270 */
[----:B------:R-:W-:Y:S01]  /*3fd0*/  VIADD R20, R93, 0x61 ;  /* 0x000000615d147836 */ /* 0x000fe20000000000 */
[C---:B------:R-:W-:Y:S01]  /*3fe0*/  ISETP.GT.U32.AND P1, PT, R90.reuse, R4, PT ;  /* 0x000000045a00720c */ /* 0x040fe20003f24070 */
[----:B------:R-:W-:Y:S01]  /*3ff0*/  @!P5 IMAD.IADD R11, R11, 0x1, -R90 ;  /* 0x000000010b0bd824 */ /* 0x000fe200078e0a5a */
[C---:B------:R-:W-:Y:S01]  /*4000*/  ISETP.GT.U32.AND P5, PT, R90.reuse, R10, PT ;  /* 0x0000000a5a00720c */ /* 0x040fe20003fa4070 */
[----:B------:R-:W-:Y:S01]  /*4010*/  STL [R1+0x17b0], R24 ;  /* 0x0017b01801007387 */ /* 0x000fe20000100800 */
[----:B------:R-:W-:Y:S01]  /*4020*/  @!P0 IMAD.MOV R18, RZ, RZ, -R18 ;  /* 0x000000ffff128224 */ /* 0x000fe200078e0a12 */
[----:B------:R-:W-:Y:S01]  /*4030*/  ISETP.GT.U32.AND P0, PT, R90, R5, PT ;  /* 0x000000055a00720c */ /* 0x000fe20003f04070 */
[----:B------:R-:W-:Y:S01]  /*4040*/  VIADD R26, R93, 0x64 ;  /* 0x000000645d1a7836 */ /* 0x000fe20000000000 */
[----:B------:R1:W-:Y:S01]  /*4050*/  STL [R1+0xc0c], R7 ;  /* 0x000c0c0701007387 */ /* 0x0003e20000100800 */
[----:B0-----:R-:W-:-:S02]  /*4060*/  IABS R13, R24 ;  /* 0x00000018000d7213 */ /* 0x001fc40000000000 */
[----:B------:R-:W-:Y:S01]  /*4070*/  IABS R14, R27 ;  /* 0x0000001b000e7213 */ /* 0x000fe20000000000 */
[----:B------:R-:W-:Y:S02]  /*4080*/  STL [R1+0x17b8], R20 ;  /* 0x0017b81401007387 */ /* 0x000fe40000100800 */
[--C-:B------:R-:W-:Y:S01]  /*4090*/  @!P1 IMAD.IADD R4, R4, 0x1, -R90.reuse ;  /* 0x0000000104049824 */ /* 0x100fe200078e0a5a */
[----:B------:R-:W-:Y:S01]  /*40a0*/  ISETP.GT.U32.AND P1, PT, R90, R16, PT ;  /* 0x000000105a00720c */ /* 0x000fe20003f24070 */
[----:B------:R0:W-:Y:S01]  /*40b0*/  STL [R1+0x7e0], R6 ;  /* 0x0007e00601007387 */ /* 0x0001e20000100800 */
[--C-:B------:R-:W-:Y:S01]  /*40c0*/  @!P5 IMAD.IADD R10, R10, 0x1, -R90.reuse ;  /* 0x000000010a0ad824 */ /* 0x100fe200078e0a5a */
[----:B-1----:R-:W-:Y:S01]  /*40d0*/  IABS R7, R20 ;  /* 0x0000001400077213 */ /* 0x002fe20000000000 */
[----:B------:R-:W-:Y:S01]  /*40e0*/  @!P0 IMAD.IADD R5, R5, 0x1, -R90 ;  /* 0x0000000105058824 */ /* 0x000fe200078e0a5a */
[----:B------:R-:W-:Y:S01]  /*40f0*/  STL [R1+0xa14], R12 ;  /* 0x000a140c01007387 */ /* 0x000fe20000100800 */
[----:B------:R-:W-:Y:S01]  /*4100*/  ISETP.GE.AND P0, PT, R21, RZ, PT ;  /* 0x000000ff1500720c */ /* 0x000fe20003f06270 */
[----:B------:R-:W-:Y:S01]  /*4110*/  IMAD.HI.U32 R15, R0, R14, RZ ;  /* 0x0000000e000f7227 */ /* 0x000fe200078e00ff */
[----:B------:R-:W-:Y:S01]  /*4120*/  ISETP.GT.U32.AND P5, PT, R90, R10, PT ;  /* 0x0000000a5a00720c */ /* 0x000fe20003fa4070 */
[----:B------:R1:W-:Y:S01]  /*4130*/  STL [R1+0xac8], R18 ;  /* 0x000ac81201007387 */ /* 0x0003e20000100800 */
[----:B0-----:R-:W-:Y:S01]  /*4140*/  IABS R6, R19 ;  /* 0x0000001300067213 */ /* 0x001fe20000000000 */
[----:B------:R-:W-:-:S02]  /*4150*/  IMAD.MOV R15, RZ, RZ, -R15 ;  /* 0x000000ffff0f7224 */ /* 0x000fc400078e0a0f */
[----:B------:R-:W-:Y:S02]  /*4160*/  @!P1 IMAD.IADD R16, R16, 0x1, -R90 ;  /* 0x0000000110109824 */ /* 0x000fe400078e0a5a */
[----:B------:R-:W-:-:S03]  /*4170*/  IMAD.HI.U32 R17, R0, R6, RZ ;  /* 0x0000000600117227 */ /* 0x000fc600078e00ff */
[----:B------:R-:W-:Y:S01]  /*4180*/  ISETP.GT.U32.AND P1, PT, R90, R16, PT ;  /* 0x000000105a00720c */ /* 0x000fe20003f24070 */
[----:B-1----:R-:W-:Y:S02]  /*4190*/  IMAD.MOV.U32 R18, RZ, RZ, R11 ;  /* 0x000000ffff127224 */ /* 0x002fe400078e000b */
[----:B------:R-:W-:-:S04]  /*41a0*/  IMAD.HI.U32 R12, R0, R13, RZ ;  /* 0x0000000d000c7227 */ /* 0x000fc800078e00ff */
[----:B------:R-:W-:Y:S01]  /*41b0*/  @!P3 IMAD.MOV R18, RZ, RZ, -R18 ;  /* 0x000000ffff12b224 */ /* 0x000fe200078e0a12 */
[----:B------:R-:W-:Y:S01]  /*41c0*/  ISETP.GE.AND P3, PT, R23, RZ, PT ;  /* 0x000000ff1700720c */ /* 0x000fe20003f66270 */
[----:B------:R-:W-:Y:S02]  /*41d0*/  IMAD.MOV R17, RZ, RZ, -R17 ;  /* 0x000000ffff117224 */ /* 0x000fe400078e0a11 */
[----:B------:R-:W-:Y:S01]  /*41e0*/  IMAD.MOV R12, RZ, RZ, -R12 ;  /* 0x000000ffff0c7224 */ /* 0x000fe200078e0a0c */
[----:B------:R0:W-:Y:S01]  /*41f0*/  STL [R1+0xb8c], R18 ;  /* 0x000b8c1201007387 */ /* 0x0001e20000100800 */
[C---:B------:R-:W-:Y:S02]  /*4200*/  IMAD R6, R90.reuse, R17, R6 ;  /* 0x000000115a067224 */ /* 0x040fe400078e0206 */
[----:B------:R-:W-:Y:S02]  /*4210*/  IMAD R13, R90, R12, R13 ;  /* 0x0000000c5a0d7224 */ /* 0x000fe400078e020d */
[----:B------:R-:W-:-:S02]  /*4220*/  IMAD.MOV.U32 R12, RZ, RZ, R4 ;  /* 0x000000ffff0c7224 */ /* 0x000fc400078e0004 */
[--C-:B------:R-:W-:Y:S01]  /*4230*/  @!P5 IMAD.IADD R10, R10, 0x1, -R90.reuse ;  /* 0x000000010a0ad824 */ /* 0x100fe200078e0a5a */
[----:B------:R-:W-:Y:S01]  /*4240*/  ISETP.GT.U32.AND P5, PT, R90, R6, PT ;  /* 0x000000065a00720c */ /* 0x000fe20003fa4070 */
[----:B------:R-:W-:Y:S01]  /*4250*/  @!P3 IMAD.MOV R5, RZ, RZ, -R5 ;  /* 0x000000ffff05b224 */ /* 0x000fe200078e0a05 */
[----:B------:R-:W-:Y:S01]  /*4260*/  ISETP.GE.AND P3, PT, R25, RZ, PT ;  /* 0x000000ff1900720c */ /* 0x000fe20003f66270 */
[----:B------:R-:W-:Y:S01]  /*4270*/  @!P1 IMAD.IADD R16, R16, 0x1, -R90 ;  /* 0x0000000110109824 */ /* 0x000fe200078e0a5a */
[----:B------:R-:W-:Y:S01]  /*4280*/  ISETP.GT.U32.AND P1, PT, R90, R13, PT ;  /* 0x0000000d5a00720c */ /* 0x000fe20003f24070 */
[----:B------:R-:W-:Y:S01]  /*4290*/  @!P0 IMAD.MOV R12, RZ, RZ, -R12 ;  /* 0x000000ffff0c8224 */ /* 0x000fe200078e0a0c */
[----:B------:R-:W-:Y:S01]  /*42a0*/  ISETP.GE.AND P0, PT, R22, RZ, PT ;  /* 0x000000ff1600720c */ /* 0x000fe20003f06270 */
[C---:B------:R-:W-:Y:S01]  /*42b0*/  VIADD R23, R93.reuse, 0x62 ;  /* 0x000000625d177836 */ /* 0x040fe20000000000 */
[----:B0-----:R-:W-:Y:S01]  /*42c0*/  MOV R18, R10 ;  /* 0x0000000a00127202 */ /* 0x001fe20000000f00 */
[----:B------:R-:W-:-:S02]  /*42d0*/  VIADD R21, R93, 0x63 ;  /* 0x000000635d157836 */ /* 0x000fc40000000000 */
[C---:B------:R-:W-:Y:S01]  /*42e0*/  IMAD R14, R90.reuse, R15, R14 ;  /* 0x0000000f5a0e7224 */ /* 0x040fe200078e020e */
[----:B------:R-:W-:Y:S01]  /*42f0*/  STL [R1+0x17ac], R23 ;  /* 0x0017ac1701007387 */ /* 0x000fe20000100800 */
[----:B------:R-:W-:Y:S01]  /*4300*/  VIADD R17, R93, 0x68 ;  /* 0x000000685d117836 */ /* 0x000fe20000000000 */
[----:B------:R-:W-:Y:S01]  /*4310*/  IABS R4, R21 ;  /* 0x0000001500047213 */ /* 0x000fe20000000000 */
[----:B------:R-:W-:Y:S01]  /*4320*/  @!P3 IMAD.MOV R18, RZ, RZ, -R18 ;  /* 0x000000ffff12b224 */ /* 0x000fe200078e0a12 */
[----:B------:R-:W-:Y:S01]  /*4330*/  STL [R1+0x17b4], R21 ;  /* 0x0017b41501007387 */ /* 0x000fe20000100800 */
[----:B------:R-:W-:Y:S01]  /*4340*/  ISETP.GT.U32.AND P3, PT, R90, R14, PT ;  /* 0x0000000e5a00720c */ /* 0x000fe20003f64070 */
[--C-:B------:R-:W-:Y:S02]  /*4350*/  @!P5 IMAD.IADD R6, R6, 0x1, -R90.reuse ;  /* 0x000000010606d824 */ /* 0x100fe400078e0a5a */
[----:B------:R-:W-:Y:S01]  /*4360*/  STL [R1+0x17bc], R26 ;  /* 0x0017bc1a01007387 */ /* 0x000fe20000100800 */
[----:B------:R-:W-:-:S02]  /*4370*/  @!P1 IMAD.IADD R13, R13, 0x1, -R90 ;  /* 0x000000010d0d9824 */ /* 0x000fc400078e0a5a */
[----:B------:R-:W-:Y:S01]  /*4380*/  @!P0 IMAD.MOV R16, RZ, RZ, -R16 ;  /* 0x000000ffff108224 */ /* 0x000fe200078e0a10 */
[----:B------:R-:W-:Y:S01]  /*4390*/  STL [R1+0x17c8], R17 ;  /* 0x0017c81101007387 */ /* 0x000fe20000100800 */
[----:B------:R-:W-:Y:S01]  /*43a0*/  ISETP.GT.U32.AND P5, PT, R90, R6, PT ;  /* 0x000000065a00720c */ /* 0x000fe20003fa4070 */
[----:B------:R-:W-:Y:S01]  /*43b0*/  IMAD.HI.U32 R11, R0, R7, RZ ;  /* 0x00000007000b7227 */ /* 0x000fe200078e00ff */
[----:B------:R-:W-:Y:S01]  /*43c0*/  ISETP.GT.U32.AND P0, PT, R90, R13, PT ;  /* 0x0000000d5a00720c */ /* 0x000fe20003f04070 */
[----:B------:R0:W-:Y:S02]  /*43d0*/  STL [R1+0xc3c], R5 ;  /* 0x000c3c0501007387 */ /* 0x0001e40000100800 */
[----:B------:R-:W-:Y:S01]  /*43e0*/  @!P3 IMAD.IADD R14, R14, 0x1, -R90 ;  /* 0x000000010e0eb824 */ /* 0x000fe200078e0a5a */
[----:B------:R-:W-:Y:S01]  /*43f0*/  ISETP.GE.AND P3, PT, R19, RZ, PT ;  /* 0x000000ff1300720c */ /* 0x000fe20003f66270 */
[----:B------:R1:W-:Y:S01]  /*4400*/  STL [R1+0x7e4], R12 ;  /* 0x0007e40c01007387 */ /* 0x0003e20000100800 */
[----:B------:R-:W-:-:S02]  /*4410*/  IMAD.MOV R11, RZ, RZ, -R11 ;  /* 0x000000ffff0b7224 */ /* 0x000fc400078e0a0b */
[C---:B------:R-:W-:Y:S01]  /*4420*/  ISETP.GT.U32.AND P1, PT, R90.reuse, R14, PT ;  /* 0x0000000e5a00720c */ /* 0x040fe20003f24070 */
[----:B------:R-:W-:Y:S01]  /*4430*/  STL [R1+0xa24], R18 ;  /* 0x000a241201007387 */ /* 0x000fe20000100800 */
[----:B------:R-:W-:Y:S01]  /*4440*/  IMAD R7, R90, R11, R7 ;  /* 0x0000000b5a077224 */ /* 0x000fe200078e0207 */
[----:B0-----:R-:W-:Y:S01]  /*4450*/  IABS R5, R23 ;  /* 0x0000001700057213 */ /* 0x001fe20000000000 */
[--C-:B------:R-:W-:Y:S01]  /*4460*/  @!P5 IMAD.IADD R6, R6, 0x1, -R90.reuse ;  /* 0x000000010606d824 */ /* 0x100fe200078e0a5a */
[----:B------:R0:W-:Y:S01]  /*4470*/  STL [R1+0xacc], R16 ;  /* 0x000acc1001007387 */ /* 0x0001e20000100800 */
[----:B------:R-:W-:Y:S01]  /*4480*/  @!P0 IMAD.IADD R13, R13, 0x1, -R90 ;  /* 0x000000010d0d8824 */ /* 0x000fe200078e0a5a */
[----:B------:R-:W-:Y:S01]  /*4490*/  IABS R11, R17 ;  /* 0x00000011000b7213 */ /* 0x000fe20000000000 */
[----:B------:R-:W-:Y:S01]  /*44a0*/  IMAD.HI.U32 R15, R0, R5, RZ ;  /* 0x00000005000f7227 */ /* 0x000fe200078e00ff */
[----:B------:R-:W-:Y:S02]  /*44b0*/  ISETP.GT.U32.AND P5, PT, R90, R7, PT ;  /* 0x000000075a00720c */ /* 0x000fe40003fa4070 */
[----:B-1----:R-:W-:Y:S01]  /*44c0*/  IABS R12, R26 ;  /* 0x0000001a000c7213 */ /* 0x002fe20000000000 */
[----:B------:R-:W-:-:S02]  /*44d0*/  IMAD.MOV R15, RZ, RZ, -R15 ;  /* 0x000000ffff0f7224 */ /* 0x000fc400078e0a0f */
[----:B------:R-:W-:-:S04]  /*44e0*/  IMAD.HI.U32 R10, R0, R4, RZ ;  /* 0x00000004000a7227 */ /* 0x000fc800078e00ff */
[C---:B------:R-:W-:Y:S02]  /*44f0*/  IMAD R5, R90.reuse, R15, R5 ;  /* 0x0000000f5a057224 */ /* 0x040fe400078e0205 */
[----:B0-----:R-:W-:Y:S02]  /*4500*/  IMAD.MOV.U32 R16, RZ, RZ, R6 ;  /* 0x000000ffff107224 */ /* 0x001fe400078e0006 */
[----:B------:R-:W-:Y:S01]  /*4510*/  IMAD.MOV R10, RZ, RZ, -R10 ;  /* 0x000000ffff0a7224 */ /* 0x000fe200078e0a0a */
[C---:B------:R-:W-:Y:S01]  /*4520*/  ISETP.GT.U32.AND P0, PT, R90.reuse, R5, PT ;  /* 0x000000055a00720c */ /* 0x040fe20003f04070 */
[----:B------:R-:W-:Y:S01]  /*4530*/  @!P3 IMAD.MOV R16, RZ, RZ, -R16 ;  /* 0x000000ffff10b224 */ /* 0x000fe200078e0a10 */
[----:B------:R-:W-:Y:S01]  /*4540*/  ISETP.GE.AND P3, PT, R27, RZ, PT ;  /* 0x000000ff1b00720c */ /* 0x000fe20003f66270 */
[----:B------:R-:W-:Y:S02]  /*4550*/  IMAD R4, R90, R10, R4 ;  /* 0x0000000a5a047224 */ /* 0x000fe400078e0204 */
[----:B------:R-:W-:Y:S01]  /*4560*/  @!P1 IMAD.IADD R14, R14, 0x1, -R90 ;  /* 0x000000010e0e9824 */ /* 0x000fe200078e0a5a */
[----:B------:R-:W-:Y:S01]  /*4570*/  ISETP.GE.AND P1, PT, R24, RZ, PT ;  /* 0x000000ff1800720c */ /* 0x000fe20003f26270 */
[----:B------:R-:W-:-:S04]  /*4580*/  IMAD.HI.U32 R10, R0, R11, RZ ;  /* 0x0000000b000a7227 */ /* 0x000fc800078e00ff */
[----:B------:R-:W-:Y:S02]  /*4590*/  IMAD.MOV R10, RZ, RZ, -R10 ;  /* 0x000000ffff0a7224 */ /* 0x000fe400078e0a0a */
[----:B------:R-:W-:Y:S02]  /*45a0*/  @!P0 IMAD.IADD R5, R5, 0x1, -R90 ;  /* 0x0000000105058824 */ /* 0x000fe400078e0a5a */
[----:B------:R-:W-:Y:S01]  /*45b0*/  @!P3 IMAD.MOV R14, RZ, RZ, -R14 ;  /* 0x000000ffff0eb224 */ /* 0x000fe200078e0a0e */
[C---:B------:R-:W-:Y:S01]  /*45c0*/  ISETP.GT.U32.AND P3, PT, R90.reuse, R4, PT ;  /* 0x000000045a00720c */ /* 0x040fe20003f64070 */
[C---:B------:R-:W-:Y:S01]  /*45d0*/  VIADD R25, R93.reuse, 0x69 ;  /* 0x000000695d197836 */ /* 0x040fe20000000000 */
[C---:B------:R-:W-:Y:S01]  /*45e0*/  ISETP.GT.U32.AND P0, PT, R90.reuse, R5, PT ;  /* 0x000000055a00720c */ /* 0x040fe20003f04070 */
[C---:B------:R-:W-:Y:S02]  /*45f0*/  VIADD R22, R93.reuse, 0x6a ;  /* 0x0000006a5d167836 */ /* 0x040fe40000000000 */
[----:B------:R-:W-:Y:S01]  /*4600*/  VIADD R19, R93, 0x6b ;  /* 0x0000006b5d137836 */ /* 0x000fe20000000000 */
[----:B------:R-:W-:Y:S01]  /*4610*/  STL [R1+0x17c0], R25 ;  /* 0x0017c01901007387 */ /* 0x000fe20000100800 */
[----:B------:R-:W-:Y:S01]  /*4620*/  IMAD R11, R90, R10, R11 ;  /* 0x0000000a5a0b7224 */ /* 0x000fe200078e020b */
[----:B------:R-:W-:Y:S01]  /*4630*/  IABS R10, R25 ;  /* 0x00000019000a7213 */ /* 0x000fe20000000000 */
[----:B------:R-:W-:Y:S01]  /*4640*/  @!P5 IMAD.IADD R7, R7, 0x1, -R90 ;  /* 0x000000010707d824 */ /* 0x000fe200078e0a5a */
[----:B------:R-:W-:Y:S01]  /*4650*/  STL [R1+0x17c4], R22 ;  /* 0x0017c41601007387 */ /* 0x000fe20000100800 */
[----:B------:R-:W-:Y:S01]  /*4660*/  IMAD.HI.U32 R15, R0, R12, RZ ;  /* 0x0000000c000f7227 */ /* 0x000fe200078e00ff */
[----:B------:R-:W-:-:S02]  /*4670*/  IABS R6, R22 ;  /* 0x0000001600067213 */ /* 0x000fc40000000000 */
[----:B------:R-:W-:Y:S01]  /*4680*/  STL [R1+0x17cc], R19 ;  /* 0x0017cc1301007387 */ /* 0x000fe20000100800 */
[--C-:B------:R-:W-:Y:S01]  /*4690*/  @!P0 IMAD.IADD R5, R5, 0x1, -R90.reuse ;  /* 0x0000000105058824 */ /* 0x100fe200078e0a5a */
[----:B------:R-:W-:Y:S01]  /*46a0*/  ISETP.GT.U32.AND P5, PT, R90, R7, PT ;  /* 0x000000075a00720c */ /* 0x000fe20003fa4070 */
[----:B------:R-:W-:Y:S01]  /*46b0*/  @!P3 IMAD.IADD R4, R4, 0x1, -R90 ;  /* 0x000000010404b824 */ /* 0x000fe200078e0a5a */
[----:B------:R0:W-:Y:S01]  /*46c0*/  STL [R1+0xb90], R16 ;  /* 0x000b901001007387 */ /* 0x0001e20000100800 */
[----:B------:R-:W-:Y:S01]  /*46d0*/  ISETP.GE.AND P0, PT, R23, RZ, PT ;  /* 0x000000ff1700720c */ /* 0x000fe20003f06270 */
[----:B------:R-:W-:Y:S02]  /*46e0*/  IMAD.MOV R15, RZ, RZ, -R15 ;  /* 0x000000ffff0f7224 */ /* 0x000fe400078e0a0f */
[C---:B------:R-:W-:Y:S01]  /*46f0*/  ISETP.GT.U32.AND P3, PT, R90.reuse, R4, PT ;  /* 0x000000045a00720c */ /* 0x040fe20003f64070 */
[----:B------:R-:W-:Y:S02]  /*4700*/  VIADD R18, R93, 0x6c ;  /* 0x0000006c5d127836 */ /* 0x000fe40000000000 */
[----:B------:R-:W-:-:S02]  /*4710*/  IMAD R12, R90, R15, R12 ;  /* 0x0000000f5a0c7224 */ /* 0x000fc400078e020c */
[----:B------:R-:W-:Y:S01]  /*4720*/  IMAD.MOV.U32 R15, RZ, RZ, R13 ;  /* 0x000000ffff0f7224 */ /* 0x000fe200078e000d */
[----:B------:R-:W-:Y:S01]  /*4730*/  STL [R1+0x17d4], R18 ;  /* 0x0017d41201007387 */ /* 0x000fe20000100800 */
[----:B0-----:R-:W-:-:S03]  /*4740*/  IMAD.HI.U32 R16, R0, R10, RZ ;  /* 0x0000000a00107227 */ /* 0x001fc600078e00ff */
[----:B------:R0:W-:Y:S01]  /*4750*/  STL [R1+0xc40], R14 ;  /* 0x000c400e01007387 */ /* 0x0001e20000100800 */
[----:B------:R-:W-:Y:S02]  /*4760*/  IMAD.MOV R16, RZ, RZ, -R16 ;  /* 0x000000ffff107224 */ /* 0x000fe400078e0a10 */
[----:B------:R-:W-:Y:S01]  /*4770*/  @!P5 IMAD.IADD R7, R7, 0x1, -R90 ;  /* 0x000000010707d824 */ /* 0x000fe200078e0a5a */
[C---:B------:R-:W-:Y:S01]  /*4780*/  ISETP.GT.U32.AND P5, PT, R90.reuse, R12, PT ;  /* 0x0000000c5a00720c */ /* 0x040fe20003fa4070 */
[C---:B------:R-:W-:Y:S02]  /*4790*/  IMAD R10, R90.reuse, R16, R10 ;  /* 0x000000105a0a7224 */ /* 0x040fe400078e020a */
[----:B------:R-:W-:Y:S02]  /*47a0*/  @!P0 IMAD.MOV R5, RZ, RZ, -R5 ;  /* 0x000000ffff058224 */ /* 0x000fe400078e0a05 */
[----:B------:R-:W-:Y:S01]  /*47b0*/  @!P1 IMAD.MOV R15, RZ, RZ, -R15 ;  /* 0x000000ffff0f9224 */ /* 0x000fe200078e0a0f */
[----:B------:R-:W-:Y:S01]  /*47c0*/  ISETP.GT.U32.AND P0, PT, R90, R10, PT ;  /* 0x0000000a5a00720c */ /* 0x000fe20003f04070 */
[--C-:B------:R-:W-:Y:S01]  /*47d0*/  @!P3 IMAD.IADD R4, R4, 0x1, -R90.reuse ;  /* 0x000000010404b824 */ /* 0x100fe200078e0a5a */
[----:B------:R-:W-:Y:S01]  /*47e0*/  ISETP.GE.AND P1, PT, R20, RZ, PT ;  /* 0x000000ff1400720c */ /* 0x000fe20003f26270 */
[C---:B------:R-:W-:Y:S01]  /*47f0*/  VIADD R24, R93.reuse, 0x71 ;  /* 0x000000715d187836 */ /* 0x040fe20000000000 */
[----:B------:R1:W-:Y:S01]  /*4800*/  STL [R1+0x7e8], R15 ;  /* 0x0007e80f01007387 */ /* 0x0003e20000100800 */
[----:B------:R-:W-:Y:S01]  /*4810*/  ISETP.GT.U32.AND P3, PT, R90, R11, PT ;  /* 0x0000000b5a00720c */ /* 0x000fe20003f64070 */
[----:B------:R-:W-:Y:S01]  /*4820*/  VIADD R23, R93, 0x72 ;  /* 0x000000725d177836 */ /* 0x000fe20000000000 */
[----:B0-----:R-:W-:Y:S01]  /*4830*/  IABS R14, R18 ;  /* 0x00000012000e7213 */ /* 0x001fe20000000000 */
[----:B------:R-:W-:Y:S01]  /*4840*/  @!P5 IMAD.IADD R12, R12, 0x1, -R90 ;  /* 0x000000010c0cd824 */ /* 0x000fe200078e0a5a */
[----:B------:R-:W-:-:S04]  /*4850*/  IABS R20, R19 ;  /* 0x0000001300147213 */ /* 0x000fc80000000000 */
[----:B------:R-:W-:Y:S01]  /*4860*/  @!P0 IMAD.IADD R10, R10, 0x1, -R90 ;  /* 0x000000010a0a8824 */ /* 0x000fe200078e0a5a */
[----:B------:R-:W-:Y:S01]  /*4870*/  ISETP.GT.U32.AND P5, PT, R90, R12, PT ;  /* 0x0000000c5a00720c */ /* 0x000fe20003fa4070 */
[----:B-1----:R-:W-:-:S03]  /*4880*/  IMAD.HI.U32 R15, R0, R6, RZ ;  /* 0x00000006000f7227 */ /* 0x002fc600078e00ff */
[C---:B------:R-:W-:Y:S01]  /*4890*/  ISETP.GT.U32.AND P0, PT, R90.reuse, R10, PT ;  /* 0x0000000a5a00720c */ /* 0x040fe20003f04070 */
[----:B------:R-:W-:Y:S02]  /*48a0*/  IMAD.MOV R15, RZ, RZ, -R15 ;  /* 0x000000ffff0f7224 */ /* 0x000fe400078e0a0f */
[----:B------:R-:W-:Y:S02]  /*48b0*/  @!P3 IMAD.IADD R11, R11, 0x1, -R90 ;  /* 0x000000010b0bb824 */ /* 0x000fe400078e0a5a */
[C---:B------:R-:W-:Y:S02]  /*48c0*/  IMAD R6, R90.reuse, R15, R6 ;  /* 0x0000000f5a067224 */ /* 0x040fe400078e0206 */
[----:B------:R-:W-:Y:S01]  /*48d0*/  IMAD.MOV.U32 R15, RZ, RZ, R7 ;  /* 0x000000ffff0f7224 */ /* 0x000fe200078e0007 */
[----:B------:R-:W-:Y:S01]  /*48e0*/  ISETP.GT.U32.AND P3, PT, R90, R11, PT ;  /* 0x0000000b5a00720c */ /* 0x000fe20003f64070 */
[----:B------:R-:W-:-:S04]  /*48f0*/  IMAD.HI.U32 R7, R0, R14, RZ ;  /* 0x0000000e00077227 */ /* 0x000fc800078e00ff */
[----:B------:R-:W-:Y:S01]  /*4900*/  @!P1 IMAD.MOV R15, RZ, RZ, -R15 ;  /* 0x000000ffff0f9224 */ /* 0x000fe200078e0a0f */
[----:B------:R-:W-:Y:S01]  /*4910*/  ISETP.GE.AND P1, PT, R21, RZ, PT ;  /* 0x000000ff1500720c */ /* 0x000fe20003f26270 */
[----:B------:R-:W-:-:S03]  /*4920*/  IMAD.HI.U32 R13, R0, R20, RZ ;  /* 0x00000014000d7227 */ /* 0x000fc600078e00ff */
[----:B------:R0:W-:Y:S01]  /*4930*/  STL [R1+0xa28], R15 ;  /* 0x000a280f01007387 */ /* 0x0001e20000100800 */
[----:B------:R-:W-:Y:S02]  /*4940*/  IMAD.MOV R7, RZ, RZ, -R7 ;  /* 0x000000ffff077224 */ /* 0x000fe400078e0a07 */
[----:B------:R-:W-:Y:S01]  /*4950*/  IMAD.MOV R13, RZ, RZ, -R13 ;  /* 0x000000ffff0d7224 */ /* 0x000fe200078e0a0d */
[----:B------:R-:W-:Y:S01]  /*4960*/  @!P3 IADD3 R11, PT, PT, R11, -R90, RZ ;  /* 0x8000005a0b0bb210 */ /* 0x000fe20007ffe0ff */
[C---:B------:R-:W-:Y:S01]  /*4970*/  IMAD R14, R90.reuse, R7, R14 ;  /* 0x000000075a0e7224 */ /* 0x040fe200078e020e */
[----:B------:R-:W-:Y:S01]  /*4980*/  IABS R7, R24 ;  /* 0x0000001800077213 */ /* 0x000fe20000000000 */
[----:B------:R-:W-:Y:S02]  /*4990*/  IMAD R20, R90, R13, R20 ;  /* 0x0000000d5a147224 */ /* 0x000fe400078e0214 */
[----:B------:R-:W-:Y:S02]  /*49a0*/  IMAD.MOV.U32 R13, RZ, RZ, R4 ;  /* 0x000000ffff0d7224 */ /* 0x000fe400078e0004 */
[--C-:B------:R-:W-:Y:S01]  /*49b0*/  @!P5 IMAD.IADD R12, R12, 0x1, -R90.reuse ;  /* 0x000000010c0cd824 */ /* 0x100fe200078e0a5a */
[----:B------:R-:W-:Y:S01]  /*49c0*/  ISETP.GT.U32.AND P5, PT, R90, R6, PT ;  /* 0x000000065a00720c */ /* 0x000fe20003fa4070 */
[----:B------:R-:W-:Y:S01]  /*49d0*/  @!P0 IMAD.IADD R10, R10, 0x1, -R90 ;  /* 0x000000010a0a8824 */ /* 0x000fe200078e0a5a */
[----:B------:R-:W-:Y:S01]  /*49e0*/  ISETP.GT.U32.AND P0, PT, R90, R14, PT ;  /* 0x0000000e5a00720c */ /* 0x000fe20003f04070 */
[----:B------:R-:W-:Y:S01]  /*49f0*/  @!P1 IMAD.MOV R13, RZ, RZ, -R13 ;  /* 0x000000ffff0d9224 */ /* 0x000fe200078e0a0d */
[----:B------:R-:W-:Y:S01]  /*4a00*/  ISETP.GE.AND P1, PT, R26, RZ, PT ;  /* 0x000000ff1a00720c */ /* 0x000fe20003f26270 */
[----:B------:R-:W-:Y:S01]  /*4a10*/  VIADD R21, R93, 0x70 ;  /* 0x000000705d157836 */ /* 0x000fe20000000000 */
[----:B------:R-:W-:Y:S01]  /*4a20*/  ISETP.GT.U32.AND P3, PT, R90, R20, PT ;  /* 0x000000145a00720c */ /* 0x000fe20003f64070 */
[----:B------:R-:W-:-:S02]  /*4a30*/  IMAD.MOV.U32 R16, RZ, RZ, R11 ;  /* 0x000000ffff107224 */ /* 0x000fc400078e000b */
[----:B------:R-:W-:Y:S01]  /*4a40*/  VIADD R11, R93, 0x1f ;  /* 0x0000001f5d0b7836 */ /* 0x000fe20000000000 */
[----:B------:R-:W-:Y:S01]  /*4a50*/  STL [R1+0x17d8], R21 ;  /* 0x0017d81501007387 */ /* 0x000fe20000100800 */
[----:B------:R-:W-:Y:S02]  /*4a60*/  IABS R4, R21 ;  /* 0x0000001500047213 */ /* 0x000fe40000000000 */
[--C-:B------:R-:W-:Y:S01]  /*4a70*/  @!P5 IMAD.IADD R6, R6, 0x1, -R90.reuse ;  /* 0x000000010606d824 */ /* 0x100fe200078e0a5a */
[----:B------:R1:W-:Y:S01]  /*4a80*/  STL [R1+0xad0], R5 ;  /* 0x000ad00501007387 */ /* 0x0003e20000100800 */
[----:B------:R-:W-:Y:S02]  /*4a90*/  @!P0 IMAD.IADD R14, R14, 0x1, -R90 ;  /* 0x000000010e0e8824 */ /* 0x000fe400078e0a5a */
[----:B0-----:R-:W-:Y:S01]  /*4aa0*/  IMAD.HI.U32 R15, R0, R4, RZ ;  /* 0x00000004000f7227 */ /* 0x001fe200078e00ff */
[----:B------:R-:W-:Y:S01]  /*4ab0*/  STL [R1+0x17e0], R24 ;  /* 0x0017e01801007387 */ /* 0x000fe20000100800 */
[----:B------:R-:W-:-:S02]  /*4ac0*/  ISETP.GT.U32.AND P5, PT, R90, R6, PT ;  /* 0x000000065a00720c */ /* 0x000fc40003fa4070 */
[----:B------:R-:W-:Y:S01]  /*4ad0*/  ISETP.GT.U32.AND P0, PT, R90, R14, PT ;  /* 0x0000000e5a00720c */ /* 0x000fe20003f04070 */
[----:B------:R0:W-:Y:S01]  /*4ae0*/  STL [R1+0xbb4], R13 ;  /* 0x000bb40d01007387 */ /* 0x0001e20000100800 */
[----:B------:R-:W-:Y:S01]  /*4af0*/  @!P3 IMAD.IADD R20, R20, 0x1, -R90 ;  /* 0x000000011414b824 */ /* 0x000fe200078e0a5a */
[----:B------:R-:W-:Y:S01]  /*4b00*/  ISETP.GE.AND P3, PT, R22, RZ, PT ;  /* 0x000000ff1600720c */ /* 0x000fe20003f66270 */
[----:B------:R-:W-:Y:S01]  /*4b10*/  IMAD.MOV R15, RZ, RZ, -R15 ;  /* 0x000000ffff0f7224 */ /* 0x000fe200078e0a0f */
[----:B-1----:R-:W-:Y:S01]  /*4b20*/  IABS R5, R23 ;  /* 0x0000001700057213 */ /* 0x002fe20000000000 */
[----:B------:R-:W-:Y:S01]  /*4b30*/  STL [R1+0x17e4], R23 ;  /* 0x0017e41701007387 */ /* 0x000fe20000100800 */
[----:B------:R-:W-:Y:S02]  /*4b40*/  VIADD R22, R93, 0x73 ;  /* 0x000000735d167836 */ /* 0x000fe40000000000 */
[----:B------:R-:W-:Y:S02]  /*4b50*/  IMAD R4, R90, R15, R4 ;  /* 0x0000000f5a047224 */ /* 0x000fe400078e0204 */
[----:B0-----:R-:W-:-:S02]  /*4b60*/  IMAD.MOV.U32 R13, RZ, RZ, R12 ;  /* 0x000000ffff0d7224 */ /* 0x001fc400078e000c */
[--C-:B------:R-:W-:Y:S01]  /*4b70*/  @!P5 IMAD.IADD R6, R6, 0x1, -R90.reuse ;  /* 0x000000010606d824 */ /* 0x100fe200078e0a5a */
[----:B------:R-:W-:Y:S01]  /*4b80*/  ISETP.GE.AND P5, PT, R25, RZ, PT ;  /* 0x000000ff1900720c */ /* 0x000fe20003fa6270 */
[----:B------:R-:W-:Y:S01]  /*4b90*/  @!P1 IMAD.MOV R13, RZ, RZ, -R13 ;  /* 0x000000ffff0d9224 */ /* 0x000fe200078e0a0d */
[----:B------:R-:W-:Y:S01]  /*4ba0*/  ISETP.GE.AND P1, PT, R17, RZ, PT ;  /* 0x000000ff1100720c */ /* 0x000fe20003f26270 */
[----:B------:R-:W-:Y:S01]  /*4bb0*/  @!P0 IMAD.IADD R14, R14, 0x1, -R90 ;  /* 0x000000010e0e8824 */ /* 0x000fe200078e0a5a */
[----:B------:R-:W-:Y:S01]  /*4bc0*/  ISETP.GT.U32.AND P0, PT, R90, R4, PT ;  /* 0x000000045a00720c */ /* 0x000fe20003f04070 */
[----:B------:R-:W-:Y:S01]  /*4bd0*/  @!P3 IMAD.MOV R6, RZ, RZ, -R6 ;  /* 0x000000ffff06b224 */ /* 0x000fe200078e0a06 */
[----:B------:R-:W-:Y:S01]  /*4be0*/  ISETP.GE.AND P3, PT, R19, RZ, PT ;  /* 0x000000ff1300720c */ /* 0x000fe20003f66270 */
[----:B------:R0:W-:Y:S01]  /*4bf0*/  STL [R1+0xc44], R13 ;  /* 0x000c440d01007387 */ /* 0x0001e20000100800 */
[----:B------:R-:W-:-:S04]  /*4c00*/  IMAD.HI.U32 R12, R0, R5, RZ ;  /* 0x00000005000c7227 */ /* 0x000fc800078e00ff */
[----:B------:R-:W-:Y:S02]  /*4c10*/  IMAD.MOV R12, RZ, RZ, -R12 ;  /* 0x000000ffff0c7224 */ /* 0x000fe400078e0a0c */
[----:B------:R-:W-:Y:S02]  /*4c20*/  @!P5 IMAD.MOV R10, RZ, RZ, -R10 ;  /* 0x000000ffff0ad224 */ /* 0x000fe400078e0a0a */
[----:B------:R-:W-:Y:S01]  /*4c30*/  @!P1 IMAD.MOV R16, RZ, RZ, -R16 ;  /* 0x000000ffff109224 */ /* 0x000fe200078e0a10 */
[----:B------:R-:W-:Y:S01]  /*4c40*/  ISETP.GT.U32.AND P1, PT, R90, R20, PT ;  /* 0x000000145a00720c */ /* 0x000fe20003f24070 */
[----:B0-----:R-:W-:-:S03]  /*4c50*/  IMAD.HI.U32 R13, R0, R7, RZ ;  /* 0x00000007000d7227 */ /* 0x001fc600078e00ff */
[----:B------:R0:W-:Y:S01]  /*4c60*/  STL [R1+0x7ec], R16 ;  /* 0x0007ec1001007387 */ /* 0x0001e20000100800 */
[----:B------:R-:W-:Y:S02]  /*4c70*/  IMAD.MOV R13, RZ, RZ, -R13 ;  /* 0x000000ffff0d7224 */ /* 0x000fe400078e0a0d */
[--C-:B------:R-:W-:Y:S02]  /*4c80*/  @!P0 IMAD.IADD R4, R4, 0x1, -R90.reuse ;  /* 0x0000000104048824 */ /* 0x100fe400078e0a5a */
[C---:B------:R-:W-:Y:S02]  /*4c90*/  IMAD R7, R90.reuse, R13, R7 ;  /* 0x0000000d5a077224 */ /* 0x040fe400078e0207 */
[----:B------:R-:W-:Y:S02]  /*4ca0*/  IMAD R5, R90, R12, R5 ;  /* 0x0000000c5a057224 */ /* 0x000fe400078e0205 */
[----:B------:R-:W-:Y:S01]  /*4cb0*/  @!P1 IMAD.IADD R20, R20, 0x1, -R90 ;  /* 0x0000000114149824 */ /* 0x000fe200078e0a5a */
[----:B------:R-:W-:Y:S01]  /*4cc0*/  ISETP.GE.AND P1, PT, R18, RZ, PT ;  /* 0x000000ff1200720c */ /* 0x000fe20003f26270 */
[C---:B------:R-:W-:Y:S01]  /*4cd0*/  VIADD R13, R93.reuse, 0x1d ;  /* 0x0000001d5d0d7836 */ /* 0x040fe20000000000 */
[----:B------:R-:W-:Y:S01]  /*4ce0*/  ISETP.GT.U32.AND P0, PT, R90, R7, PT ;  /* 0x000000075a00720c */ /* 0x000fe20003f04070 */
[----:B------:R-:W-:-:S02]  /*4cf0*/  VIADD R12, R93, 0x1e ;  /* 0x0000001e5d0c7836 */ /* 0x000fc40000000000 */
[----:B------:R-:W-:Y:S01]  /*4d00*/  @!P3 IMAD.MOV R20, RZ, RZ, -R20 ;  /* 0x000000ffff14b224 */ /* 0x000fe200078e0a14 */
[----:B------:R-:W-:Y:S01]  /*4d10*/  ISETP.GT.U32.AND P3, PT, R90, R4, PT ;  /* 0x000000045a00720c */ /* 0x000fe20003f64070 */
[----:B------:R1:W-:Y:S01]  /*4d20*/  STL [R1+0x161c], R13 ;  /* 0x00161c0d01007387 */ /* 0x0003e20000100800 */
[C---:B------:R-:W-:Y:S01]  /*4d30*/  VIADD R17, R93.reuse, 0x17 ;  /* 0x000000175d117836 */ /* 0x040fe20000000000 */
[----:B------:R-:W-:Y:S01]  /*4d40*/  IABS R15, R13 ;  /* 0x0000000d000f7213 */ /* 0x000fe20000000000 */
[----:B------:R-:W-:Y:S01]  /*4d50*/  VIADD R25, R93, 0x82 ;  /* 0x000000825d197836 */ /* 0x000fe20000000000 */
[----:B------:R-:W-:Y:S02]  /*4d60*/  STL [R1+0x162c], R12 ;  /* 0x00162c0c01007387 */ /* 0x000fe40000100800 */
[----:B------:R-:W-:Y:S01]  /*4d70*/  ISETP.GE.AND P5, PT, R17, RZ, PT ;  /* 0x000000ff1100720c */ /* 0x000fe20003fa6270 */
[----:B0-----:R-:W-:Y:S01]  /*4d80*/  IMAD.HI.U32 R16, R0, R15, RZ ;  /* 0x0000000f00107227 */ /* 0x001fe200078e00ff */
[----:B------:R0:W-:Y:S01]  /*4d90*/  STL [R1+0x1628], R11 ;  /* 0x0016280b01007387 */ /* 0x0001e20000100800 */
[----:B------:R-:W-:-:S02]  /*4da0*/  IABS R17, R17 ;  /* 0x0000001100117213 */ /* 0x000fc40000000000 */
[----:B-1----:R-:W-:Y:S01]  /*4db0*/  IABS R13, R12 ;  /* 0x0000000c000d7213 */ /* 0x002fe20000000000 */
[----:B------:R-:W-:Y:S01]  /*4dc0*/  STL [R1+0x17dc], R22 ;  /* 0x0017dc1601007387 */ /* 0x000fe20000100800 */
[--C-:B------:R-:W-:Y:S01]  /*4dd0*/  @!P3 IMAD.IADD R4, R4, 0x1, -R90.reuse ;  /* 0x000000010404b824 */ /* 0x100fe200078e0a5a */
[----:B------:R-:W-:Y:S01]  /*4de0*/  ISETP.GE.AND P3, PT, R21, RZ, PT ;  /* 0x000000ff1500720c */ /* 0x000fe20003f66270 */
[----:B------:R-:W-:Y:S01]  /*4df0*/  @!P0 IMAD.IADD R7, R7, 0x1, -R90 ;  /* 0x0000000107078824 */ /* 0x000fe200078e0a5a */
[----:B------:R-:W-:Y:S01]  /*4e00*/  STL [R1+0xa34], R10 ;  /* 0x000a340a01007387 */ /* 0x000fe20000100800 */
[----:B------:R-:W-:Y:S01]  /*4e10*/  IMAD.HI.U32 R18, R0, R17, RZ ;  /* 0x0000001100127227 */ /* 0x000fe200078e00ff */
[----:B0-----:R-:W-:Y:S02]  /*4e20*/  IABS R11, R11 ;  /* 0x0000000b000b7213 */ /* 0x001fe40000000000 */
[----:B------:R0:W-:Y:S01]  /*4e30*/  STL [R1+0xaf0], R6 ;  /* 0x000af00601007387 */ /* 0x0001e20000100800 */
[----:B------:R-:W-:Y:S01]  /*4e40*/  ISETP.GT.U32.AND P0, PT, R90, R7, PT ;  /* 0x000000075a00720c */ /* 0x000fe20003f04070 */
[----:B------:R-:W-:-:S02]  /*4e50*/  IMAD.HI.U32 R19, R0, R13, RZ ;  /* 0x0000000d00137227 */ /* 0x000fc400078e00ff */
[----:B------:R1:W-:Y:S02]  /*4e60*/  STL [R1+0xbb8], R20 ;  /* 0x000bb81401007387 */ /* 0x0003e40000100800 */
[----:B------:R-:W-:Y:S01]  /*4e70*/  IMAD.HI.U32 R12, R0, R11, RZ ;  /* 0x0000000b000c7227 */ /* 0x000fe200078e00ff */
[----:B0-----:R-:W-:-:S03]  /*4e80*/  IABS R6, R22 ;  /* 0x0000001600067213 */ /* 0x001fc60000000000 */
[----:B------:R-:W-:Y:S02]  /*4e90*/  IMAD.MOV R12, RZ, RZ, -R12 ;  /* 0x000000ffff0c7224 */ /* 0x000fe400078e0a0c */
[----:B------:R-:W-:Y:S02]  /*4ea0*/  IMAD.MOV R18, RZ, RZ, -R18 ;  /* 0x000000ffff127224 */ /* 0x000fe400078e0a12 */
[----:B-1----:R-:W-:Y:S02]  /*4eb0*/  IMAD.MOV.U32 R20, RZ, RZ, R14 ;  /* 0x000000ffff147224 */ /* 0x002fe400078e000e */
[----:B------:R-:W-:-:S04]  /*4ec0*/  IMAD.HI.U32 R10, R0, R6, RZ ;  /* 0x00000006000a7227 */ /* 0x000fc800078e00ff */
[----:B------:R-:W-:Y:S01]  /*4ed0*/  @!P1 IMAD.MOV R20, RZ, RZ, -R20 ;  /* 0x000000ffff149224 */ /* 0x000fe200078e0a14 */
[C---:B------:R-:W-:Y:S01]  /*4ee0*/  ISETP.GT.U32.AND P1, PT, R90.reuse, R5, PT ;  /* 0x000000055a00720c */ /* 0x040fe20003f24070 */
[----:B------:R-:W-:Y:S02]  /*4ef0*/  IMAD.MOV R10, RZ, RZ, -R10 ;  /* 0x000000ffff0a7224 */ /* 0x000fe400078e0a0a */
[C---:B------:R-:W-:Y:S01]  /*4f00*/  IMAD R11, R90.reuse, R12, R11 ;  /* 0x0000000c5a0b7224 */ /* 0x040fe200078e020b */
[----:B------:R0:W-:Y:S01]  /*4f10*/  STL [R1+0xc48], R20 ;  /* 0x000c481401007387 */ /* 0x0001e20000100800 */
[----:B------:R-:W-:Y:S02]  /*4f20*/  IMAD R6, R90, R10, R6 ;  /* 0x0000000a5a067224 */ /* 0x000fe400078e0206 */
[----:B------:R-:W-:Y:S02]  /*4f30*/  IMAD.MOV.U32 R12, RZ, RZ, R4 ;  /* 0x000000ffff0c7224 */ /* 0x000fe400078e0004 */
[----:B------:R-:W-:-:S02]  /*4f40*/  VIADD R21, R93, 0x74 ;  /* 0x000000745d157836 */ /* 0x000fc40000000000 */
[----:B------:R-:W-:Y:S02]  /*4f50*/  IMAD.MOV R16, RZ, RZ, -R16 ;  /* 0x000000ffff107224 */ /* 0x000fe400078e0a10 */
[----:B------:R-:W-:Y:S01]  /*4f60*/  IMAD.MOV R14, RZ, RZ, -R19 ;  /* 0x000000ffff0e7224 */ /* 0x000fe200078e0a13 */
[----:B------:R-:W-:Y:S01]  /*4f70*/  IABS R10, R21 ;  /* 0x00000015000a7213 */ /* 0x000fe20000000000 */
[----:B------:R-:W-:Y:S02]  /*4f80*/  @!P1 IMAD.IADD R5, R5, 0x1, -R90 ;  /* 0x0000000105059824 */ /* 0x000fe400078e0a5a */
[----:B------:R-:W-:Y:S01]  /*4f90*/  @!P3 IMAD.MOV R12, RZ, RZ, -R12 ;  /* 0x000000ffff0cb224 */ /* 0x000fe200078e0a0c */
[C---:B------:R-:W-:Y:S01]  /*4fa0*/  ISETP.GT.U32.AND P3, PT, R90.reuse, R6, PT ;  /* 0x000000065a00720c */ /* 0x040fe20003f64070 */
[C---:B------:R-:W-:Y:S01]  /*4fb0*/  IMAD R17, R90.reuse, R18, R17 ;  /* 0x000000125a117224 */ /* 0x040fe200078e0211 */
[C---:B------:R-:W-:Y:S01]  /*4fc0*/  ISETP.GT.U32.AND P1, PT, R90.reuse, R5, PT ;  /* 0x000000055a00720c */ /* 0x040fe20003f24070 */
[----:B------:R-:W-:-:S02]  /*4fd0*/  IMAD R15, R90, R16, R15 ;  /* 0x000000105a0f7224 */ /* 0x000fc400078e020f */
[----:B------:R-:W-:Y:S01]  /*4fe0*/  IMAD R13, R90, R14, R13 ;  /* 0x0000000e5a0d7224 */ /* 0x000fe200078e020d */
[----:B------:R1:W-:Y:S01]  /*4ff0*/  STL [R1+0x6c4], R17 ;  /* 0x0006c41101007387 */ /* 0x0003e20000100800 */
[----:B0-----:R-:W-:Y:S02]  /*5000*/  VIADD R20, R93, 0x78 ;  /* 0x000000785d147836 */ /* 0x001fe40000000000 */
[----:B------:R-:W-:Y:S01]  /*5010*/  @!P0 IMAD.IADD R7, R7, 0x1, -R90 ;  /* 0x0000000107078824 */ /* 0x000fe200078e0a5a */
[----:B------:R-:W-:Y:S01]  /*5020*/  ISETP.GE.AND P0, PT, R24, RZ, PT ;  /* 0x000000ff1800720c */ /* 0x000fe20003f06270 */
[----:B------:R0:W-:Y:S01]  /*5030*/  STL [R1+0x6c8], R15 ;  /* 0x0006c80f01007387 */ /* 0x0001e20000100800 */
[----:B------:R-:W-:-:S03]  /*5040*/  IMAD.HI.U32 R14, R0, R10, RZ ;  /* 0x0000000a000e7227 */ /* 0x000fc600078e00ff */
[----:B------:R-:W-:Y:S01]  /*5050*/  STL [R1+0x6cc], R13 ;  /* 0x0006cc0d01007387 */ /* 0x000fe20000100800 */
[----:B------:R-:W-:Y:S01]  /*5060*/  IMAD.MOV R14, RZ, RZ, -R14 ;  /* 0x000000ffff0e7224 */ /* 0x000fe200078e0a0e */
[C---:B-1----:R-:W-:Y:S01]  /*5070*/  IADD3 R17, PT, PT, R93.reuse, 0x7c, RZ ;  /* 0x0000007c5d117810 */ /* 0x042fe20007ffe0ff */
[----:B------:R-:W-:Y:S01]  /*5080*/  @!P3 IMAD.IADD R6, R6, 0x1, -R90 ;  /* 0x000000010606b824 */ /* 0x000fe200078e0a5a */
[----:B------:R1:W-:Y:S01]  /*5090*/  STL [R1+0x6d0], R11 ;  /* 0x0006d00b01007387 */ /* 0x0003e20000100800 */
[C---:B------:R-:W-:Y:S02]  /*50a0*/  IMAD R10, R90.reuse, R14, R10 ;  /* 0x0000000e5a0a7224 */ /* 0x040fe400078e020a */
[----:B0-----:R-:W-:Y:S01]  /*50b0*/  VIADD R15, R93, 0x79 ;  /* 0x000000795d0f7836 */ /* 0x001fe20000000000 */
[----:B------:R-:W-:Y:S01]  /*50c0*/  STL [R1+0x17d0], R21 ;  /* 0x0017d01501007387 */ /* 0x000fe20000100800 */
[--C-:B------:R-:W-:Y:S01]  /*50d0*/  @!P1 IMAD.IADD R5, R5, 0x1, -R90.reuse ;  /* 0x0000000105059824 */ /* 0x100fe200078e0a5a */
[----:B------:R-:W-:Y:S01]  /*50e0*/  ISETP.GE.AND P1, PT, R23, RZ, PT ;  /* 0x000000ff1700720c */ /* 0x000fe20003f26270 */
[----:B------:R-:W-:Y:S01]  /*50f0*/  @!P0 IMAD.MOV R7, RZ, RZ, -R7 ;  /* 0x000000ffff078224 */ /* 0x000fe200078e0a07 */
[----:B------:R-:W-:Y:S01]  /*5100*/  STL [R1+0x17e8], R20 ;  /* 0x0017e81401007387 */ /* 0x000fe20000100800 */
[C---:B------:R-:W-:Y:S01]  /*5110*/  ISETP.GT.U32.AND P3, PT, R90.reuse, R6, PT ;  /* 0x000000065a00720c */ /* 0x040fe20003f64070 */
[C---:B------:R-:W-:Y:S01]  /*5120*/  VIADD R16, R93.reuse, 0x7a ;  /* 0x0000007a5d107836 */ /* 0x040fe20000000000 */
[----:B-1----:R-:W-:Y:S01]  /*5130*/  IABS R11, R20 ;  /* 0x00000014000b7213 */ /* 0x002fe20000000000 */
[----:B------:R-:W-:Y:S01]  /*5140*/  STL [R1+0x17f4], R15 ;  /* 0x0017f40f01007387 */ /* 0x000fe20000100800 */
[----:B------:R-:W-:Y:S01]  /*5150*/  ISETP.GT.U32.AND P0, PT, R90, R10, PT ;  /* 0x0000000a5a00720c */ /* 0x000fe20003f04070 */
[C---:B------:R-:W-:Y:S01]  /*5160*/  VIADD R19, R93.reuse, 0x7b ;  /* 0x0000007b5d137836 */ /* 0x040fe20000000000 */
[----:B------:R-:W-:Y:S01]  /*5170*/  IABS R13, R15 ;  /* 0x0000000f000d7213 */ /* 0x000fe20000000000 */
[----:B------:R-:W-:Y:S01]  /*5180*/  IMAD.MOV.U32 R4, RZ, RZ, R11 ;  /* 0x000000ffff047224 */ /* 0x000fe200078e000b */
[----:B------:R0:W-:Y:S01]  /*5190*/  STL [R1+0x7f0], R12 ;  /* 0x0007f00c01007387 */ /* 0x0001e20000100800 */
[----:B------:R-:W-:Y:S01]  /*51a0*/  VIADD R23, R93, 0x88 ;  /* 0x000000885d177836 */ /* 0x000fe20000000000 */
[----:B------:R-:W-:Y:S01]  /*51b0*/  IABS R18, R19 ;  /* 0x0000001300127213 */ /* 0x000fe20000000000 */
[----:B------:R-:W-:Y:S01]  /*51c0*/  @!P1 IMAD.MOV R5, RZ, RZ, -R5 ;  /* 0x000000ffff059224 */ /* 0x000fe200078e0a05 */
[----:B------:R-:W-:Y:S01]  /*51d0*/  ISETP.GE.AND P1, PT, R22, RZ, PT ;  /* 0x000000ff1600720c */ /* 0x000fe20003f26270 */
[----:B------:R-:W-:Y:S01]  /*51e0*/  @!P3 IMAD.IADD R6, R6, 0x1, -R90 ;  /* 0x000000010606b824 */ /* 0x000fe200078e0a5a */
[----:B------:R1:W-:Y:S01]  /*51f0*/  STL [R1+0xa3c], R7 ;  /* 0x000a3c0701007387 */ /* 0x0003e20000100800 */
[----:B------:R-:W-:-:S03]  /*5200*/  IMAD.HI.U32 R11, R0, R13, RZ ;  /* 0x0000000d000b7227 */ /* 0x000fc600078e00ff */
[----:B------:R-:W-:Y:S01]  /*5210*/  STL [R1+0x17ec], R16 ;  /* 0x0017ec1001007387 */ /* 0x000fe20000100800 */
[----:B0-----:R-:W-:-:S03]  /*5220*/  IMAD.HI.U32 R12, R0, R4, RZ ;  /* 0x00000004000c7227 */ /* 0x001fc600078e00ff */
[----:B------:R0:W-:Y:S01]  /*5230*/  STL [R1+0xaf4], R5 ;  /* 0x000af40501007387 */ /* 0x0001e20000100800 */
[----:B------:R-:W-:Y:S02]  /*5240*/  IMAD.MOV R12, RZ, RZ, -R12 ;  /* 0x000000ffff0c7224 */ /* 0x000fe400078e0a0c */
[----:B------:R-:W-:Y:S02]  /*5250*/  @!P0 IMAD.IADD R10, R10, 0x1, -R90 ;  /* 0x000000010a0a8824 */ /* 0x000fe400078e0a5a */
[C---:B------:R-:W-:Y:S02]  /*5260*/  IMAD R4, R90.reuse, R12, R4 ;  /* 0x0000000c5a047224 */ /* 0x040fe400078e0204 */
[C---:B-1----:R-:W-:Y:S01]  /*5270*/  VIADD R7, R93.reuse, 0x25 ;  /* 0x000000255d077836 */ /* 0x042fe20000000000 */
[C---:B------:R-:W-:Y:S01]  /*5280*/  ISETP.GT.U32.AND P0, PT, R90.reuse, R10, PT ;  /* 0x0000000a5a00720c */ /* 0x040fe20003f04070 */
[----:B------:R-:W-:Y:S01]  /*5290*/  IMAD.MOV R11, RZ, RZ, -R11 ;  /* 0x000000ffff0b7224 */ /* 0x000fe200078e0a0b */
[C---:B------:R-:W-:Y:S01]  /*52a0*/  ISETP.GT.U32.AND P3, PT, R90.reuse, R4, PT ;  /* 0x000000045a00720c */ /* 0x040fe20003f64070 */
[----:B------:R-:W-:Y:S01]  /*52b0*/  VIADD R22, R93, 0x80 ;  /* 0x000000805d167836 */ /* 0x000fe20000000000 */
[----:B------:R1:W-:Y:S01]  /*52c0*/  STL [R1+0x1624], R7 ;  /* 0x0016240701007387 */ /* 0x0003e20000100800 */
[----:B------:R-:W-:Y:S01]  /*52d0*/  IABS R12, R7 ;  /* 0x00000007000c7213 */ /* 0x000fe20000000000 */
[----:B------:R-:W-:Y:S01]  /*52e0*/  IMAD R13, R90, R11, R13 ;  /* 0x0000000b5a0d7224 */ /* 0x000fe200078e020d */
[----:B0-----:R-:W-:Y:S01]  /*52f0*/  IABS R5, R16 ;  /* 0x0000001000057213 */ /* 0x001fe20000000000 */
[----:B------:R-:W-:Y:S01]  /*5300*/  STL [R1+0x17f0], R19 ;  /* 0x0017f01301007387 */ /* 0x000fe20000100800 */
[----:B------:R-:W-:Y:S01]  /*5310*/  IABS R11, R17 ;  /* 0x00000011000b7213 */ /* 0x000fe20000000000 */
[----:B------:R-:W-:-:S02]  /*5320*/  IMAD.HI.U32 R14, R0, R12, RZ ;  /* 0x0000000c000e7227 */ /* 0x000fc400078e00ff */
[----:B------:R-:W-:Y:S02]  /*5330*/  STL [R1+0x17f8], R17 ;  /* 0x0017f81101007387 */ /* 0x000fe40000100800 */
[----:B-1----:R-:W-:Y:S02]  /*5340*/  IMAD.MOV.U32 R7, RZ, RZ, R6 ;  /* 0x000000ffff077224 */ /* 0x002fe400078e0006 */
[----:B------:R-:W-:Y:S02]  /*5350*/  @!P3 IMAD.IADD R4, R4, 0x1, -R90 ;  /* 0x000000010404b824 */ /* 0x000fe400078e0a5a */
[----:B------:R-:W-:Y:S01]  /*5360*/  @!P1 IMAD.MOV R7, RZ, RZ, -R7 ;  /* 0x000000ffff079224 */ /* 0x000fe200078e0a07 */
[----:B------:R-:W-:Y:S01]  /*5370*/  ISETP.GE.AND P1, PT, R21, RZ, PT ;  /* 0x000000ff1500720c */ /* 0x000fe20003f26270 */
[----:B------:R-:W-:Y:S01]  /*5380*/  IMAD.HI.U32 R6, R0, R5, RZ ;  /* 0x0000000500067227 */ /* 0x000fe200078e00ff */
[----:B------:R-:W-:Y:S02]  /*5390*/  ISETP.GT.U32.AND P3, PT, R90, R4, PT ;  /* 0x000000045a00720c */ /* 0x000fe40003f64070 */
[----:B------:R0:W-:Y:S01]  /*53a0*/  STL [R1+0xbbc], R7 ;  /* 0x000bbc0701007387 */ /* 0x0001e20000100800 */
[----:B------:R-:W-:-:S02]  /*53b0*/  IMAD.MOV R6, RZ, RZ, -R6 ;  /* 0x000000ffff067224 */ /* 0x000fc400078e0a06 */
[----:B------:R-:W-:Y:S01]  /*53c0*/  @!P0 IMAD.IADD R10, R10, 0x1, -R90 ;  /* 0x000000010a0a8824 */ /* 0x000fe200078e0a5a */
[C---:B------:R-:W-:Y:S01]  /*53d0*/  ISETP.GT.U32.AND P0, PT, R90.reuse, R13, PT ;  /* 0x0000000d5a00720c */ /* 0x040fe20003f04070 */
[C---:B------:R-:W-:Y:S02]  /*53e0*/  IMAD R5, R90.reuse, R6, R5 ;  /* 0x000000065a057224 */ /* 0x040fe400078e0205 */
[----:B------:R-:W-:Y:S02]  /*53f0*/  IMAD.MOV.U32 R21, RZ, RZ, R10 ;  /* 0x000000ffff157224 */ /* 0x000fe400078e000a */
[----:B------:R-:W-:Y:S02]  /*5400*/  IMAD.MOV R14, RZ, RZ, -R14 ;  /* 0x000000ffff0e7224 */ /* 0x000fe400078e0a0e */
[----:B------:R-:W-:Y:S01]  /*5410*/  @!P1 IMAD.MOV R21, RZ, RZ, -R21 ;  /* 0x000000ffff159224 */ /* 0x000fe200078e0a15 */
[----:B------:R-:W-:Y:S01]  /*5420*/  ISETP.GT.U32.AND P1, PT, R90, R5, PT ;  /* 0x000000055a00720c */ /* 0x000fe20003f24070 */
[----:B------:R-:W-:Y:S01]  /*5430*/  @!P3 IMAD.IADD R4, R4, 0x1, -R90 ;  /* 0x000000010404b824 */ /* 0x000fe200078e0a5a */
[----:B------:R-:W-:Y:S01]  /*5440*/  ISETP.GE.AND P3, PT, R20, RZ, PT ;  /* 0x000000ff1400720c */ /* 0x000fe20003f66270 */
[----:B0-----:R-:W-:-:S04]  /*5450*/  IMAD.HI.U32 R7, R0, R18, RZ ;  /* 0x0000001200077227 */ /* 0x001fc800078e00ff */
[----:B------:R-:W-:Y:S02]  /*5460*/  @!P0 IMAD.IADD R13, R13, 0x1, -R90 ;  /* 0x000000010d0d8824 */ /* 0x000fe400078e0a5a */
[C---:B------:R-:W-:Y:S01]  /*5470*/  IMAD R10, R90.reuse, R14, R12 ;  /* 0x0000000e5a0a7224 */ /* 0x040fe200078e020c */
[----:B------:R-:W-:Y:S01]  /*5480*/  IABS R14, R25 ;  /* 0x00000019000e7213 */ /* 0x000fe20000000000 */
[----:B------:R-:W-:Y:S01]  /*5490*/  IMAD.MOV R7, RZ, RZ, -R7 ;  /* 0x000000ffff077224 */ /* 0x000fe200078e0a07 */
[----:B------:R-:W-:Y:S01]  /*54a0*/  ISETP.GT.U32.AND P0, PT, R90, R13, PT ;  /* 0x0000000d5a00720c */ /* 0x000fe20003f04070 */
[----:B------:R-:W-:Y:S01]  /*54b0*/  @!P1 IMAD.IADD R5, R5, 0x1, -R90 ;  /* 0x0000000105059824 */ /* 0x000fe200078e0a5a */
[----:B------:R0:W-:Y:S01]  /*54c0*/  STL [R1+0x6d4], R10 ;  /* 0x0006d40a01007387 */ /* 0x0001e20000100800 */
[----:B------:R-:W-:Y:S01]  /*54d0*/  @!P3 IMAD.MOV R4, RZ, RZ, -R4 ;  /* 0x000000ffff04b224 */ /* 0x000fe200078e0a04 */
[----:B------:R-:W-:Y:S01]  /*54e0*/  ISETP.GE.AND P1, PT, R15, RZ, PT ;  /* 0x000000ff0f00720c */ /* 0x000fe20003f26270 */
[----:B------:R-:W-:Y:S01]  /*54f0*/  IMAD.HI.U32 R6, R0, R11, RZ ;  /* 0x0000000b00067227 */ /* 0x000fe200078e00ff */
[C---:B------:R-:W-:Y:S01]  /*5500*/  ISETP.GT.U32.AND P3, PT, R90.reuse, R5, PT ;  /* 0x000000055a00720c */ /* 0x040fe20003f64070 */
[----:B------:R1:W-:Y:S02]  /*5510*/  STL [R1+0xc10], R21 ;  /* 0x000c101501007387 */ /* 0x0003e40000100800 */
[----:B------:R-:W-:-:S02]  /*5520*/  IMAD R18, R90, R7, R18 ;  /* 0x000000075a127224 */ /* 0x000fc400078e0212 */
[----:B------:R-:W-:Y:S02]  /*5530*/  IMAD.MOV R6, RZ, RZ, -R6 ;  /* 0x000000ffff067224 */ /* 0x000fe400078e0a06 */
[----:B0-----:R-:W-:Y:S02]  /*5540*/  VIADD R10, R93, 0x26 ;  /* 0x000000265d0a7836 */ /* 0x001fe40000000000 */
[--C-:B------:R-:W-:Y:S01]  /*5550*/  @!P0 IMAD.IADD R13, R13, 0x1, -R90.reuse ;  /* 0x000000010d0d8824 */ /* 0x100fe200078e0a5a */
[C---:B------:R-:W-:Y:S01]  /*5560*/  ISETP.GT.U32.AND P0, PT, R90.reuse, R18, PT ;  /* 0x000000125a00720c */ /* 0x040fe20003f04070 */
[C---:B------:R-:W-:Y:S01]  /*5570*/  IMAD R11, R90.reuse, R6, R11 ;  /* 0x000000065a0b7224 */ /* 0x040fe200078e020b */
[----:B------:R-:W-:Y:S01]  /*5580*/  IABS R12, R10 ;  /* 0x0000000a000c7213 */ /* 0x000fe20000000000 */
[----:B------:R-:W-:Y:S01]  /*5590*/  VIADD R7, R93, 0x27 ;  /* 0x000000275d077836 */ /* 0x000fe20000000000 */
[----:B------:R-:W-:Y:S01]  /*55a0*/  STL [R1+0x1618], R10 ;  /* 0x0016180a01007387 */ /* 0x000fe20000100800 */
[----:B------:R-:W-:Y:S01]  /*55b0*/  @!P3 IMAD.IADD R5, R5, 0x1, -R90 ;  /* 0x000000010505b824 */ /* 0x000fe200078e0a5a */
[----:B------:R-:W-:Y:S01]  /*55c0*/  ISETP.GT.U32.AND P3, PT, R90, R11, PT ;  /* 0x0000000b5a00720c */ /* 0x000fe20003f64070 */
[----:B------:R-:W-:Y:S01]  /*55d0*/  IMAD.HI.U32 R15, R0, R12, RZ ;  /* 0x0000000c000f7227 */ /* 0x000fe200078e00ff */
[----:B------:R0:W-:Y:S01]  /*55e0*/  STL [R1+0x1620], R7 ;  /* 0x0016200701007387 */ /* 0x0001e20000100800 */
[----:B------:R-:W-:-:S02]  /*55f0*/  IABS R6, R7 ;  /* 0x0000000700067213 */ /* 0x000fc40000000000 */
[----:B------:R-:W-:Y:S01]  /*5600*/  IMAD.MOV R15, RZ, RZ, -R15 ;  /* 0x000000ffff0f7224 */ /* 0x000fe200078e0a0f */
[----:B------:R-:W-:Y:S01]  /*5610*/  STL [R1+0x1800], R22 ;  /* 0x0018001601007387 */ /* 0x000fe20000100800 */
[----:B------:R-:W-:Y:S01]  /*5620*/  @!P0 IMAD.IADD R18, R18, 0x1, -R90 ;  /* 0x0000000112128824 */ /* 0x000fe200078e0a5a */
[----:B------:R-:W-:Y:S01]  /*5630*/  ISETP.GE.AND P0, PT, R16, RZ, PT ;  /* 0x000000ff1000720c */ /* 0x000fe20003f06270 */
[C---:B------:R-:W-:Y:S02]  /*5640*/  IMAD R15, R90.reuse, R15, R12 ;  /* 0x0000000f5a0f7224 */ /* 0x040fe400078e020c */
[----:B-1----:R-:W-:Y:S01]  /*5650*/  VIADD R21, R93, 0x81 ;  /* 0x000000815d157836 */ /* 0x002fe20000000000 */
[----:B0-----:R-:W-:Y:S01]  /*5660*/  IABS R7, R22 ;  /* 0x0000001600077213 */ /* 0x001fe20000000000 */
[----:B------:R-:W-:Y:S01]  /*5670*/  @!P3 IMAD.IADD R11, R11, 0x1, -R90 ;  /* 0x000000010b0bb824 */ /* 0x000fe200078e0a5a */
[----:B------:R-:W-:Y:S01]  /*5680*/  ISETP.GT.U32.AND P3, PT, R90, R18, PT ;  /* 0x000000125a00720c */ /* 0x000fe20003f64070 */
[C---:B------:R-:W-:Y:S01]  /*5690*/  IMAD.HI.U32 R10, R0.reuse, R6, RZ ;  /* 0x00000006000a7227 */ /* 0x040fe200078e00ff */
[----:B------:R-:W-:Y:S03]  /*56a0*/  STL [R1+0x1804], R21 ;  /* 0x0018041501007387 */ /* 0x000fe60000100800 */
[----:B------:R-:W-:Y:S01]  /*56b0*/  IMAD.HI.U32 R12, R0, R7, RZ ;  /* 0x00000007000c7227 */ /* 0x000fe200078e00ff */
[----:B------:R-:W-:Y:S03]  /*56c0*/  STL [R1+0x1808], R25 ;  /* 0x0018081901007387 */ /* 0x000fe60000100800 */
[----:B------:R-:W-:Y:S01]  /*56d0*/  IMAD.MOV R12, RZ, RZ, -R12 ;  /* 0x000000ffff0c7224 */ /* 0x000fe200078e0a0c */
[----:B------:R0:W-:Y:S01]  /*56e0*/  STL [R1+0x7f4], R4 ;  /* 0x0007f40401007387 */ /* 0x0001e20000100800 */
[----:B------:R-:W-:-:S02]  /*56f0*/  IMAD.MOV R10, RZ, RZ, -R10 ;  /* 0x000000ffff0a7224 */ /* 0x000fc400078e0a0a */
[C---:B------:R-:W-:Y:S01]  /*5700*/  IMAD R7, R90.reuse, R12, R7 ;  /* 0x0000000c5a077224 */ /* 0x040fe200078e0207 */
[----:B------:R-:W-:Y:S01]  /*5710*/  STL [R1+0x6dc], R15 ;  /* 0x0006dc0f01007387 */ /* 0x000fe20000100800 */
[----:B------:R-:W-:Y:S02]  /*5720*/  @!P0 IMAD.MOV R5, RZ, RZ, -R5 ;  /* 0x000000ffff058224 */ /* 0x000fe400078e0a05 */
[C---:B------:R-:W-:Y:S01]  /*5730*/  IMAD R6, R90.reuse, R10, R6 ;  /* 0x0000000a5a067224 */ /* 0x040fe200078e0206 */
[----:B------:R-:W-:Y:S01]  /*5740*/  ISETP.GT.U32.AND P0, PT, R90, R7, PT ;  /* 0x000000075a00720c */ /* 0x000fe20003f04070 */
[----:B------:R-:W-:Y:S01]  /*5750*/  @!P1 IMAD.MOV R13, RZ, RZ, -R13 ;  /* 0x000000ffff0d9224 */ /* 0x000fe200078e0a0d */
[----:B0-----:R-:W-:Y:S01]  /*5760*/  IABS R4, R21 ;  /* 0x0000001500047213 */ /* 0x001fe20000000000 */
[----:B------:R-:W-:Y:S01]  /*5770*/  @!P3 IMAD.IADD R18, R18, 0x1, -R90 ;  /* 0x000000011212b824 */ /* 0x000fe200078e0a5a */
[----:B------:R-:W-:Y:S01]  /*5780*/  ISETP.GT.U32.AND P1, PT, R90, R11, PT ;  /* 0x0000000b5a00720c */ /* 0x000fe20003f24070 */
[----:B------:R0:W-:Y:S01]  /*5790*/  STL [R1+0x6d8], R6 ;  /* 0x0006d80601007387 */ /* 0x0001e20000100800 */
[----:B------:R-:W-:Y:S01]  /*57a0*/  ISETP.GE.AND P3, PT, R19, RZ, PT ;  /* 0x000000ff1300720c */ /* 0x000fe20003f66270 */
[----:B------:R-:W-:-:S02]  /*57b0*/  IMAD.HI.U32 R10, R0, R4, RZ ;  /* 0x00000004000a7227 */ /* 0x000fc400078e00ff */
[----:B------:R1:W-:Y:S02]  /*57c0*/  STL [R1+0xa50], R13 ;  /* 0x000a500d01007387 */ /* 0x0003e40000100800 */
[----:B------:R-:W-:Y:S02]  /*57d0*/  IMAD.MOV R10, RZ, RZ, -R10 ;  /* 0x000000ffff0a7224 */ /* 0x000fe400078e0a0a */
[----:B------:R-:W-:Y:S02]  /*57e0*/  @!P0 IMAD.IADD R7, R7, 0x1, -R90 ;  /* 0x0000000107078824 */ /* 0x000fe400078e0a5a */
[----:B------:R-:W-:Y:S02]  /*57f0*/  IMAD R4, R90, R10, R4 ;  /* 0x0000000a5a047224 */ /* 0x000fe400078e0204 */
[----:B0-----:R-:W-:-:S03]  /*5800*/  IMAD.HI.U32 R6, R0, R14, RZ ;  /* 0x0000000e00067227 */ /* 0x001fc600078e00ff */
[C---:B------:R-:W-:Y:S01]  /*5810*/  ISETP.GT.U32.AND P0, PT, R90.reuse, R4, PT ;  /* 0x000000045a00720c */ /* 0x040fe20003f04070 */
[C---:B------:R-:W-:Y:S02]  /*5820*/  VIADD R16, R93.reuse, 0x2d ;  /* 0x0000002d5d107836 */ /* 0x040fe40000000000 */
[----:B------:R-:W-:Y:S02]  /*5830*/  IMAD.MOV.U32 R26, RZ, RZ, R18 ;  /* 0x000000ffff1a7224 */ /* 0x000fe400078e0012 */
[----:B------:R-:W-:Y:S01]  /*5840*/  VIADD R15, R93, 0x2e ;  /* 0x0000002e5d0f7836 */ /* 0x000fe20000000000 */
[----:B------:R-:W-:Y:S01]  /*5850*/  STL [R1+0x1630], R16 ;  /* 0x0016301001007387 */ /* 0x000fe20000100800 */
[----:B------:R-:W-:Y:S01]  /*5860*/  @!P1 IMAD.IADD R11, R11, 0x1, -R90 ;  /* 0x000000010b0b9824 */ /* 0x000fe200078e0a5a */
[----:B------:R-:W-:Y:S01]  /*5870*/  ISETP.GE.AND P1, PT, R17, RZ, PT ;  /* 0x000000ff1100720c */ /* 0x000fe20003f26270 */
[----:B------:R-:W-:Y:S01]  /*5880*/  IMAD.MOV R6, RZ, RZ, -R6 ;  /* 0x000000ffff067224 */ /* 0x000fe200078e0a06 */
[----:B------:R-:W-:Y:S01]  /*5890*/  IABS R17, R16 ;  /* 0x0000001000117213 */ /* 0x000fe20000000000 */
[C---:B-1----:R-:W-:Y:S01]  /*58a0*/  VIADD R13, R93.reuse, 0x2f ;  /* 0x0000002f5d0d7836 */ /* 0x042fe20000000000 */
[----:B------:R0:W-:Y:S01]  /*58b0*/  STL [R1+0x1638], R15 ;  /* 0x0016380f01007387 */ /* 0x0001e20000100800 */
[----:B------:R-:W-:Y:S01]  /*58c0*/  @!P3 IMAD.MOV R26, RZ, RZ, -R26 ;  /* 0x000000ffff1ab224 */ /* 0x000fe200078e0a1a */
[C---:B------:R-:W-:Y:S01]  /*58d0*/  ISETP.GT.U32.AND P3, PT, R90.reuse, R7, PT ;  /* 0x000000075a00720c */ /* 0x040fe20003f64070 */
[----:B------:R-:W-:Y:S01]  /*58e0*/  IMAD R14, R90, R6, R14 ;  /* 0x000000065a0e7224 */ /* 0x000fe200078e020e */
[----:B------:R-:W-:Y:S01]  /*58f0*/  IABS R12, R13 ;  /* 0x0000000d000c7213 */ /* 0x000fe20000000000 */
[----:B------:R-:W-:Y:S01]  /*5900*/  VIADD R24, R93, 0x83 ;  /* 0x000000835d187836 */ /* 0x000fe20000000000 */
[----:B------:R-:W-:Y:S01]  /*5910*/  IABS R6, R23 ;  /* 0x0000001700067213 */ /* 0x000fe20000000000 */
[----:B------:R-:W-:Y:S01]  /*5920*/  IMAD.HI.U32 R20, R0, R17, RZ ;  /* 0x0000001100147227 */ /* 0x000fe200078e00ff */
[----:B------:R1:W-:Y:S01]  /*5930*/  STL [R1+0xb00], R5 ;  /* 0x000b000501007387 */ /* 0x0003e20000100800 */
[----:B0-----:R-:W-:-:S02]  /*5940*/  IABS R15, R15 ;  /* 0x0000000f000f7213 */ /* 0x001fc40000000000 */
[----:B------:R-:W-:Y:S01]  /*5950*/  @!P0 IMAD.IADD R4, R4, 0x1, -R90 ;  /* 0x0000000104048824 */ /* 0x000fe200078e0a5a */
[----:B------:R0:W-:Y:S01]  /*5960*/  STL [R1+0x1644], R13 ;  /* 0x0016440d01007387 */ /* 0x0001e20000100800 */
[----:B------:R-:W-:-:S03]  /*5970*/  IMAD.HI.U32 R10, R0, R6, RZ ;  /* 0x00000006000a7227 */ /* 0x000fc600078e00ff */
[----:B------:R-:W-:Y:S01]  /*5980*/  ISETP.GT.U32.AND P0, PT, R90, R4, PT ;  /* 0x000000045a00720c */ /* 0x000fe20003f04070 */
[C---:B------:R-:W-:Y:S01]  /*5990*/  IMAD.HI.U32 R16, R0.reuse, R15, RZ ;  /* 0x0000000f00107227 */ /* 0x040fe200078e00ff */
[----:B-1----:R-:W-:Y:S01]  /*59a0*/  IABS R5, R24 ;  /* 0x0000001800057213 */ /* 0x002fe20000000000 */
[----:B------:R-:W-:Y:S02]  /*59b0*/  STL [R1+0x17fc], R24 ;  /* 0x0017fc1801007387 */ /* 0x000fe40000100800 */
[----:B------:R-:W-:Y:S02]  /*59c0*/  IMAD.MOV R18, RZ, RZ, -R20 ;  /* 0x000000ffff127224 */ /* 0x000fe400078e0a14 */
[----:B0-----:R-:W-:Y:S01]  /*59d0*/  IMAD.HI.U32 R13, R0, R12, RZ ;  /* 0x0000000c000d7227 */ /* 0x001fe200078e00ff */
[----:B------:R-:W-:Y:S03]  /*59e0*/  STL [R1+0x1818], R23 ;  /* 0x0018181701007387 */ /* 0x000fe60000100800 */
[----:B------:R-:W-:Y:S01]  /*59f0*/  IMAD.MOV.U32 R20, RZ, RZ, R11 ;  /* 0x000000ffff147224 */ /* 0x000fe200078e000b */
[----:B------:R-:W-:Y:S01]  /*5a00*/  STL [R1+0xbc0], R26 ;  /* 0x000bc01a01007387 */ /* 0x000fe20000100800 */
[----:B------:R-:W-:-:S02]  /*5a10*/  IMAD.MOV R16, RZ, RZ, -R16 ;  /* 0x000000ffff107224 */ /* 0x000fc400078e0a10 */
[----:B------:R-:W-:Y:S02]  /*5a20*/  IMAD.MOV R13, RZ, RZ, -R13 ;  /* 0x000000ffff0d7224 */ /* 0x000fe400078e0a0d */
[----:B------:R-:W-:Y:S02]  /*5a30*/  IMAD.MOV R10, RZ, RZ, -R10 ;  /* 0x000000ffff0a7224 */ /* 0x000fe400078e0a0a */
[----:B------:R-:W-:-:S04]  /*5a40*/  IMAD.HI.U32 R19, R0, R5, RZ ;  /* 0x0000000500137227 */ /* 0x000fc800078e00ff */
[----:B------:R-:W-:Y:S01]  /*5a50*/  @!P1 IMAD.MOV R20, RZ, RZ, -R20 ;  /* 0x000000ffff149224 */ /* 0x000fe200078e0a14 */
[----:B------:R-:W-:Y:S01]  /*5a60*/  IADD3 R11, PT, PT, -R19, RZ, RZ ;  /* 0x000000ff130b7210 */ /* 0x000fe20007ffe1ff */
[----:B------:R-:W-:Y:S01]  /*5a70*/  @!P3 IMAD.IADD R7, R7, 0x1, -R90 ;  /* 0x000000010707b824 */ /* 0x000fe200078e0a5a */
[----:B------:R-:W-:Y:S01]  /*5a80*/  ISETP.GE.AND P3, PT, R22, RZ, PT ;  /* 0x000000ff1600720c */ /* 0x000fe20003f66270 */
[C---:B------:R-:W-:Y:S01]  /*5a90*/  IMAD R17, R90.reuse, R18, R17 ;  /* 0x000000125a117224 */ /* 0x040fe200078e0211 */
[C---:B------:R-:W-:Y:S01]  /*5aa0*/  ISETP.GT.U32.AND P1, PT, R90.reuse, R14, PT ;  /* 0x0000000e5a00720c */ /* 0x040fe20003f24070 */
[C---:B------:R-:W-:Y:S01]  /*5ab0*/  IMAD R15, R90.reuse, R16, R15 ;  /* 0x000000105a0f7224 */ /* 0x040fe200078e020f */
[----:B------:R-:W-:Y:S01]  /*5ac0*/  STL [R1+0xbfc], R20 ;  /* 0x000bfc1401007387 */ /* 0x000fe20000100800 */
[C---:B------:R-:W-:Y:S02]  /*5ad0*/  IMAD R12, R90.reuse, R13, R12 ;  /* 0x0000000d5a0c7224 */ /* 0x040fe400078e020c */
[----:B------:R-:W-:Y:S01]  /*5ae0*/  IMAD R6, R90, R10, R6 ;  /* 0x0000000a5a067224 */ /* 0x000fe200078e0206 */
[----:B------:R0:W-:Y:S01]  /*5af0*/  STL [R1+0x6e0], R17 ;  /* 0x0006e01101007387 */ /* 0x0001e20000100800 */
[----:B------:R-:W-:-:S02]  /*5b00*/  VIADD R10, R93, 0x35 ;  /* 0x000000355d0a7836 */ /* 0x000fc40000000000 */
[----:B------:R-:W-:Y:S01]  /*5b10*/  IMAD R5, R90, R11, R5 ;  /* 0x0000000b5a057224 */ /* 0x000fe200078e0205 */
[----:B------:R1:W-:Y:S01]  /*5b20*/  STL [R1+0x6e4], R15 ;  /* 0x0006e40f01007387 */ /* 0x0003e20000100800 */
[--C-:B------:R-:W-:Y:S01]  /*5b30*/  @!P0 IMAD.IADD R4, R4, 0x1, -R90.reuse ;  /* 0x0000000104048824 */ /* 0x100fe200078e0a5a */
[----:B------:R-:W-:Y:S01]  /*5b40*/  ISETP.GE.AND P0, PT, R21, RZ, PT ;  /* 0x000000ff1500720c */ /* 0x000fe20003f06270 */
[----:B------:R-:W-:Y:S01]  /*5b50*/  @!P1 IMAD.IADD R14, R14, 0x1, -R90 ;  /* 0x000000010e0e9824 */ /* 0x000fe200078e0a5a */
[----:B------:R2:W-:Y:S01]  /*5b60*/  STL [R1+0x6e8], R12 ;  /* 0x0006e80c01007387 */ /* 0x0005e20000100800 */
[C---:B------:R-:W-:Y:S02]  /*5b70*/  VIADD R22, R93.reuse, 0x8a ;  /* 0x0000008a5d167836 */ /* 0x040fe40000000000 */
[C---:B------:R-:W-:Y:S01]  /*5b80*/  VIADD R21, R93.reuse, 0x89 ;  /* 0x000000895d157836 */ /* 0x040fe20000000000 */
[----:B------:R4:W-:Y:S01]  /*5b90*/  STL [R1+0x1654], R10 ;  /* 0x0016540a01007387 */ /* 0x0009e20000100800 */
[----:B------:R-:W-:Y:S01]  /*5ba0*/  ISETP.GT.U32.AND P1, PT, R90, R14, PT ;  /* 0x0000000e5a00720c */ /* 0x000fe20003f24070 */
[C---:B0-----:R-:W-:Y:S01]  /*5bb0*/  VIADD R17, R93.reuse, 0x8b ;  /* 0x0000008b5d117836 */ /* 0x041fe20000000000 */
[----:B-1----:R-:W-:Y:S01]  /*5bc0*/  IABS R15, R10 ;  /* 0x0000000a000f7213 */ /* 0x002fe20000000000 */
[----:B------:R-:W-:Y:S01]  /*5bd0*/  STL [R1+0x180c], R21 ;  /* 0x00180c1501007387 */ /* 0x000fe20000100800 */
[----:B------:R-:W-:Y:S01]  /*5be0*/  IABS R11, R22 ;  /* 0x00000016000b7213 */ /* 0x000fe20000000000 */
[----:B------:R-:W-:Y:S01]  /*5bf0*/  VIADD R19, R93, 0x91 ;  /* 0x000000915d137836 */ /* 0x000fe20000000000 */
[----:B--2---:R-:W-:Y:S01]  /*5c00*/  IABS R12, R17 ;  /* 0x00000011000c7213 */ /* 0x004fe20000000000 */
[----:B------:R-:W-:Y:S01]  /*5c10*/  @!P0 IMAD.MOV R4, RZ, RZ, -R4 ;  /* 0x000000ffff048224 */ /* 0x000fe200078e0a04 */
[----:B------:R-:W-:Y:S01]  /*5c20*/  ISETP.GE.AND P0, PT, R25, RZ, PT ;  /* 0x000000ff1900720c */ /* 0x000fe20003f06270 */
[----:B----4-:R-:W-:Y:S01]  /*5c30*/  IMAD.MOV.U32 R10, RZ, RZ, R7 ;  /* 0x000000ffff0a7224 */ /* 0x010fe200078e0007 */
[----:B------:R-:W-:Y:S01]  /*5c40*/  STL [R1+0x1810], R22 ;  /* 0x0018101601007387 */ /* 0x000fe20000100800 */
[----:B------:R-:W-:Y:S01]  /*5c50*/  IMAD.HI.U32 R16, R0, R15, RZ ;  /* 0x0000000f00107227 */ /* 0x000fe200078e00ff */
[----:B------:R-:W-:-:S02]  /*5c60*/  IABS R7, R21 ;  /* 0x0000001500077213 */ /* 0x000fc40000000000 */
[----:B------:R-:W-:Y:S01]  /*5c70*/  STL [R1+0x1814], R17 ;  /* 0x0018141101007387 */ /* 0x000fe20000100800 */
[----:B------:R-:W-:Y:S01]  /*5c80*/  @!P3 IMAD.MOV R10, RZ, RZ, -R10 ;  /* 0x000000ffff0ab224 */ /* 0x000fe200078e0a0a */
[----:B------:R-:W-:Y:S01]  /*5c90*/  ISETP.GT.U32.AND P3, PT, R90, R5, PT ;  /* 0x000000055a00720c */ /* 0x000fe20003f64070 */
[----:B------:R-:W-:Y:S01]  /*5ca0*/  @!P1 IMAD.IADD R14, R14, 0x1, -R90 ;  /* 0x000000010e0e9824 */ /* 0x000fe200078e0a5a */
[----:B------:R-:W-:Y:S01]  /*5cb0*/  ISETP.GT.U32.AND P1, PT, R90, R6, PT ;  /* 0x000000065a00720c */ /* 0x000fe20003f24070 */
[----:B------:R-:W-:Y:S01]  /*5cc0*/  IMAD.MOV R16, RZ, RZ, -R16 ;  /* 0x000000ffff107224 */ /* 0x000fe200078e0a10 */
[----:B------:R0:W-:Y:S01]  /*5cd0*/  STL [R1+0x7f8], R10 ;  /* 0x0007f80a01007387 */ /* 0x0001e20000100800 */
[----:B------:R-:W-:Y:S01]  /*5ce0*/  @!P0 IMAD.MOV R14, RZ, RZ, -R14 ;  /* 0x000000ffff0e8224 */ /* 0x000fe200078e0a0e */
[----:B------:R-:W-:Y:S01]  /*5cf0*/  ISETP.GE.AND P0, PT, R24, RZ, PT ;  /* 0x000000ff1800720c */ /* 0x000fe20003f06270 */
[----:B------:R-:W-:Y:S01]  /*5d00*/  IMAD R15, R90, R16, R15 ;  /* 0x000000105a0f7224 */ /* 0x000fe200078e020f */
[----:B------:R1:W-:Y:S01]  /*5d10*/  STL [R1+0xa5c], R4 ;  /* 0x000a5c0401007387 */ /* 0x0003e20000100800 */
[C---:B------:R-:W-:Y:S01]  /*5d20*/  VIADD R16, R93.reuse, 0x90 ;  /* 0x000000905d107836 */ /* 0x040fe20000000000 */
[----:B------:R-:W-:Y:S01]  /*5d30*/  IABS R20, R19 ;  /* 0x0000001300147213 */ /* 0x000fe20000000000 */
[----:B------:R-:W-:Y:S01]  /*5d40*/  VIADD R18, R93, 0x92 ;  /* 0x000000925d127836 */ /* 0x000fe20000000000 */
[----:B------:R2:W-:Y:S01]  /*5d50*/  STL [R1+0x6ec], R15 ;  /* 0x0006ec0f01007387 */ /* 0x0005e20000100800 */
[----:B------:R-:W-:-:S02]  /*5d60*/  @!P3 IMAD.IADD R5, R5, 0x1, -R90 ;  /* 0x000000010505b824 */ /* 0x000fc400078e0a5a */
[----:B0-----:R-:W-:Y:S01]  /*5d70*/  IMAD.HI.U32 R10, R0, R11, RZ ;  /* 0x0000000b000a7227 */ /* 0x001fe200078e00ff */
[----:B------:R0:W-:Y:S02]  /*5d80*/  STL [R1+0xb04], R14 ;  /* 0x000b040e01007387 */ /* 0x0001e40000100800 */
[C---:B------:R-:W-:Y:S01]  /*5d90*/  ISETP.GT.U32.AND P3, PT, R90.reuse, R5, PT ;  /* 0x000000055a00720c */ /* 0x040fe20003f64070 */
[----:B------:R-:W-:Y:S02]  /*5da0*/  IMAD.MOV R10, RZ, RZ, -R10 ;  /* 0x000000ffff0a7224 */ /* 0x000fe400078e0a0a */
[----:B-1----:R-:W-:Y:S02]  /*5db0*/  IMAD.MOV.U32 R4, RZ, RZ, R7 ;  /* 0x000000ffff047224 */ /* 0x002fe400078e0007 */
[----:B------:R-:W-:Y:S02]  /*5dc0*/  IMAD R11, R90, R10, R11 ;  /* 0x0000000a5a0b7224 */ /* 0x000fe400078e020b */
[----:B------:R-:W-:-:S04]  /*5dd0*/  IMAD.HI.U32 R13, R0, R4, RZ ;  /* 0x00000004000d7227 */ /* 0x000fc800078e00ff */
[----:B------:R-:W-:Y:S02]  /*5de0*/  IMAD.MOV R13, RZ, RZ, -R13 ;  /* 0x000000ffff0d7224 */ /* 0x000fe400078e0a0d */
[--C-:B------:R-:W-:Y:S02]  /*5df0*/  @!P3 IMAD.IADD R5, R5, 0x1, -R90.reuse ;  /* 0x000000010505b824 */ /* 0x100fe400078e0a5a */
[----:B------:R-:W-:Y:S02]  /*5e00*/  @!P1 IMAD.IADD R6, R6, 0x1, -R90 ;  /* 0x0000000106069824 */ /* 0x000fe400078e0a5a */
[----:B--2---:R-:W-:Y:S01]  /*5e10*/  IMAD.MOV.U32 R15, RZ, RZ, R5 ;  /* 0x000000ffff0f7224 */ /* 0x004fe200078e0005 */
[----:B------:R-:W-:Y:S01]  /*5e20*/  IABS R5, R16 ;  /* 0x0000001000057213 */ /* 0x000fe20000000000 */
[C---:B------:R-:W-:Y:S01]  /*5e30*/  IMAD R4, R90.reuse, R13, R4 ;  /* 0x0000000d5a047224 */ /* 0x040fe200078e0204 */
[C---:B------:R-:W-:Y:S01]  /*5e40*/  ISETP.GT.U32.AND P1, PT, R90.reuse, R6, PT ;  /* 0x000000065a00720c */ /* 0x040fe20003f24070 */
[----:B------:R-:W-:Y:S01]  /*5e50*/  @!P0 IMAD.MOV R15, RZ, RZ, -R15 ;  /* 0x000000ffff0f8224 */ /* 0x000fe200078e0a0f */
[C---:B------:R-:W-:Y:S01]  /*5e60*/  ISETP.GT.U32.AND P0, PT, R90.reuse, R11, PT ;  /* 0x0000000b5a00720c */ /* 0x040fe20003f04070 */
[----:B0-----:R-:W-:Y:S01]  /*5e70*/  VIADD R14, R93, 0x36 ;  /* 0x000000365d0e7836 */ /* 0x001fe20000000000 */
[----:B------:R-:W-:Y:S01]  /*5e80*/  ISETP.GT.U32.AND P3, PT, R90, R4, PT ;  /* 0x000000045a00720c */ /* 0x000fe20003f64070 */
[----:B------:R-:W-:-:S03]  /*5e90*/  IMAD.HI.U32 R7, R0, R12, RZ ;  /* 0x0000000c00077227 */ /* 0x000fc600078e00ff */
[----:B------:R0:W-:Y:S01]  /*5ea0*/  STL [R1+0x1648], R14 ;  /* 0x0016480e01007387 */ /* 0x0001e20000100800 */
[----:B------:R-:W-:Y:S01]  /*5eb0*/  IMAD.MOV R7, RZ, RZ, -R7 ;  /* 0x000000ffff077224 */ /* 0x000fe200078e0a07 */
[----:B------:R-:W-:Y:S01]  /*5ec0*/  IABS R10, R14 ;  /* 0x0000000e000a7213 */ /* 0x000fe20000000000 */
[----:B------:R-:W-:Y:S01]  /*5ed0*/  VIADD R24, R93, 0x98 ;  /* 0x000000985d187836 */ /* 0x000fe20000000000 */
[----:B------:R-:W-:Y:S01]  /*5ee0*/  STL [R1+0x181c], R16 ;  /* 0x00181c1001007387 */ /* 0x000fe20000100800 */
[--C-:B------:R-:W-:Y:S01]  /*5ef0*/  @!P1 IMAD.IADD R6, R6, 0x1, -R90.reuse ;  /* 0x0000000106069824 */ /* 0x100fe200078e0a5a */
[----:B------:R-:W-:Y:S01]  /*5f00*/  ISETP.GE.AND P1, PT, R23, RZ, PT ;  /* 0x000000ff1700720c */ /* 0x000fe20003f26270 */
[--C-:B------:R-:W-:Y:S01]  /*5f10*/  @!P0 IMAD.IADD R11, R11, 0x1, -R90.reuse ;  /* 0x000000010b0b8824 */ /* 0x100fe200078e0a5a */
[----:B------:R-:W-:Y:S01]  /*5f20*/  STL [R1+0x1824], R19 ;  /* 0x0018241301007387 */ /* 0x000fe20000100800 */
[----:B------:R-:W-:Y:S01]  /*5f30*/  @!P3 IMAD.IADD R4, R4, 0x1, -R90 ;  /* 0x000000010404b824 */ /* 0x000fe200078e0a5a */
[----:B0-----:R-:W-:Y:S01]  /*5f40*/  IABS R14, R18 ;  /* 0x00000012000e7213 */ /* 0x001fe20000000000 */
[C---:B------:R-:W-:Y:S01]  /*5f50*/  IMAD R12, R90.reuse, R7, R12 ;  /* 0x000000075a0c7224 */ /* 0x040fe200078e020c */
[----:B------:R0:W-:Y:S01]  /*5f60*/  STL [R1+0xb88], R15 ;  /* 0x000b880f01007387 */ /* 0x0001e20000100800 */
[C---:B------:R-:W-:Y:S01]  /*5f70*/  ISETP.GT.U32.AND P0, PT, R90.reuse, R11, PT ;  /* 0x0000000b5a00720c */ /* 0x040fe20003f04070 */
[----:B------:R-:W-:Y:S01]  /*5f80*/  IMAD.MOV.U32 R23, RZ, RZ, R6 ;  /* 0x000000ffff177224 */ /* 0x000fe200078e0006 */
[----:B------:R-:W-:Y:S01]  /*5f90*/  ISETP.GT.U32.AND P3, PT, R90, R4, PT ;  /* 0x000000045a00720c */ /* 0x000fe20003f64070 */
[----:B------:R-:W-:Y:S01]  /*5fa0*/  IMAD.HI.U32 R6, R0, R14, RZ ;  /* 0x0000000e00067227 */ /* 0x000fe200078e00ff */
[----:B------:R-:W-:Y:S03]  /*5fb0*/  STL [R1+0x1828], R18 ;  /* 0x0018281201007387 */ /* 0x000fe60000100800 */
[----:B------:R-:W-:Y:S01]  /*5fc0*/  @!P1 IMAD.MOV R23, RZ, RZ, -R23 ;  /* 0x000000ffff179224 */ /* 0x000fe200078e0a17 */
[----:B------:R-:W-:Y:S01]  /*5fd0*/  ISETP.GT.U32.AND P1, PT, R90, R12, PT ;  /* 0x0000000c5a00720c */ /* 0x000fe20003f24070 */
[----:B0-----:R-:W-:-:S03]  /*5fe0*/  IMAD.HI.U32 R15, R0, R5, RZ ;  /* 0x00000005000f7227 */ /* 0x001fc600078e00ff */
[----:B------:R0:W-:Y:S01]  /*5ff0*/  STL [R1+0x7fc], R23 ;  /* 0x0007fc1701007387 */ /* 0x0001e20000100800 */
[----:B------:R-:W-:Y:S02]  /*6000*/  IMAD.MOV R15, RZ, RZ, -R15 ;  /* 0x000000ffff0f7224 */ /* 0x000fe400078e0a0f */
[--C-:B------:R-:W-:Y:S02]  /*6010*/  @!P0 IMAD.IADD R11, R11, 0x1, -R90.reuse ;  /* 0x000000010b0b8824 */ /* 0x100fe400078e0a5a */
[----:B------:R-:W-:Y:S02]  /*6020*/  IMAD R5, R90, R15, R5 ;  /* 0x0000000f5a057224 */ /* 0x000fe400078e0205 */
[--C-:B------:R-:W-:Y:S01]  /*6030*/  @!P3 IMAD.IADD R4, R4, 0x1, -R90.reuse ;  /* 0x000000010404b824 */ /* 0x100fe200078e0a5a */
[----:B------:R-:W-:Y:S01]  /*6040*/  ISETP.GE.AND P3, PT, R21, RZ, PT ;  /* 0x000000ff1500720c */ /* 0x000fe20003f66270 */
[----:B------:R-:W-:Y:S01]  /*6050*/  @!P1 IMAD.IADD R12, R12, 0x1, -R90 ;  /* 0x000000010c0c9824 */ /* 0x000fe200078e0a5a */
[----:B------:R-:W-:Y:S01]  /*6060*/  ISETP.GT.U32.AND P0, PT, R90, R5, PT ;  /* 0x000000055a00720c */ /* 0x000fe20003f04070 */
[----:B------:R-:W-:Y:S01]  /*6070*/  IMAD.MOV R6, RZ, RZ, -R6 ;  /* 0x000000ffff067224 */ /* 0x000fe200078e0a06 */
[----:B------:R-:W-:Y:S01]  /*6080*/  ISETP.GE.AND P1, PT, R22, RZ, PT ;  /* 0x000000ff1600720c */ /* 0x000fe20003f26270 */
[----:B------:R-:W-:-:S04]  /*6090*/  IMAD.HI.U32 R13, R0, R10, RZ ;  /* 0x0000000a000d7227 */ /* 0x000fc800078e00ff */
[C---:B------:R-:W-:Y:S02]  /*60a0*/  IMAD R14, R90.reuse, R6, R14 ;  /* 0x000000065a0e7224 */ /* 0x040fe400078e020e */
[----:B------:R-:W-:Y:S02]  /*60b0*/  IMAD.MOV R13, RZ, RZ, -R13 ;  /* 0x000000ffff0d7224 */ /* 0x000fe400078e0a0d */
[----:B------:R-:W-:Y:S01]  /*60c0*/  @!P3 IMAD.MOV R4, RZ, RZ, -R4 ;  /* 0x000000ffff04b224 */ /* 0x000fe200078e0a04 */
[----:B------:R-:W-:Y:S01]  /*60d0*/  ISETP.GT.U32.AND P3, PT, R90, R12, PT ;  /* 0x0000000c5a00720c */ /* 0x000fe20003f64070 */
[----:B------:R-:W-:Y:S02]  /*60e0*/  @!P0 IMAD.IADD R5, R5, 0x1, -R90 ;  /* 0x0000000105058824 */ /* 0x000fe400078e0a5a */
[----:B------:R-:W-:-:S03]  /*60f0*/  IMAD.HI.U32 R7, R0, R20, RZ ;  /* 0x0000001400077227 */ /* 0x000fc600078e00ff */
[C---:B------:R-:W-:Y:S01]  /*6100*/  ISETP.GT.U32.AND P0, PT, R90.reuse, R5, PT ;  /* 0x000000055a00720c */ /* 0x040fe20003f04070 */
[----:B------:R-:W-:Y:S02]  /*6110*/  IMAD R10, R90, R13, R10 ;  /* 0x0000000d5a0a7224 */ /* 0x000fe400078e020a */
[C---:B------:R-:W-:Y:S02]  /*6120*/  VIADD R15, R93.reuse, 0x37 ;  /* 0x000000375d0f7836 */ /* 0x040fe40000000000 */
[----:B------:R-:W-:Y:S01]  /*6130*/  IMAD.MOV R7, RZ, RZ, -R7 ;  /* 0x000000ffff077224 */ /* 0x000fe200078e0a07 */
[----:B------:R1:W-:Y:S01]  /*6140*/  STL [R1+0x6f0], R10 ;  /* 0x0006f00a01007387 */ /* 0x0003e20000100800 */
[C---:B------:R-:W-:Y:S01]  /*6150*/  VIADD R21, R93.reuse, 0x93 ;  /* 0x000000935d157836 */ /* 0x040fe20000000000 */
[----:B------:R-:W-:Y:S01]  /*6160*/  @!P3 IADD3 R12, PT, PT, R12, -R90, RZ ;  /* 0x8000005a0c0cb210 */ /* 0x000fe20007ffe0ff */
[----:B0-----:R-:W-:Y:S01]  /*6170*/  VIADD R23, R93, 0x99 ;  /* 0x000000995d177836 */ /* 0x001fe20000000000 */
[----:B------:R-:W-:Y:S01]  /*6180*/  ISETP.GE.AND P3, PT, R17, RZ, PT ;  /* 0x000000ff1100720c */ /* 0x000fe20003f66270 */
[C---:B------:R-:W-:Y:S01]  /*6190*/  IMAD R20, R90.reuse, R7, R20 ;  /* 0x000000075a147224 */ /* 0x040fe200078e0214 */
[----:B------:R0:W-:Y:S01]  /*61a0*/  STL [R1+0x1640], R15 ;  /* 0x0016400f01007387 */ /* 0x0001e20000100800 */
[----:B------:R-:W-:Y:S01]  /*61b0*/  @!P0 IMAD.IADD R5, R5, 0x1, -R90 ;  /* 0x0000000105058824 */ /* 0x000fe200078e0a5a */
[C---:B------:R-:W-:Y:S01]  /*61c0*/  ISETP.GT.U32.AND P0, PT, R90.reuse, R14, PT ;  /* 0x0000000e5a00720c */ /* 0x040fe20003f04070 */
[----:B------:R-:W-:Y:S01]  /*61d0*/  @!P1 IMAD.MOV R11, RZ, RZ, -R11 ;  /* 0x000000ffff0b9224 */ /* 0x000fe200078e0a0b */
[----:B------:R-:W-:Y:S01]  /*61e0*/  STL [R1+0x1820], R21 ;  /* 0x0018201501007387 */ /* 0x000fe20000100800 */
[----:B------:R-:W-:Y:S01]  /*61f0*/  ISETP.GT.U32.AND P1, PT, R90, R20, PT ;  /* 0x000000145a00720c */ /* 0x000fe20003f24070 */
[----:B------:R-:W-:Y:S01]  /*6200*/  IMAD.MOV.U32 R17, RZ, RZ, R12 ;  /* 0x000000ffff117224 */ /* 0x000fe200078e000c */
[----:B-1----:R-:W-:Y:S01]  /*6210*/  IABS R10, R15 ;  /* 0x0000000f000a7213 */ /* 0x002fe20000000000 */
[----:B------:R-:W-:Y:S01]  /*6220*/  STL [R1+0x1834], R24 ;  /* 0x0018341801007387 */ /* 0x000fe20000100800 */
[----:B------:R-:W-:Y:S01]  /*6230*/  IABS R7, R24 ;  /* 0x0000001800077213 */ /* 0x000fe20000000000 */
[----:B------:R-:W-:Y:S01]  /*6240*/  VIADD R22, R93, 0x9a ;  /* 0x0000009a5d167836 */ /* 0x000fe20000000000 */
[----:B------:R-:W-:Y:S01]  /*6250*/  IABS R6, R23 ;  /* 0x0000001700067213 */ /* 0x000fe20000000000 */
[----:B------:R-:W-:Y:S01]  /*6260*/  STL [R1+0x1838], R23 ;  /* 0x0018381701007387 */ /* 0x000fe20000100800 */
[----:B------:R-:W-:Y:S01]  /*6270*/  @!P3 IMAD.MOV R17, RZ, RZ, -R17 ;  /* 0x000000ffff11b224 */ /* 0x000fe200078e0a11 */
[----:B------:R-:W-:Y:S01]  /*6280*/  ISETP.GE.AND P3, PT, R16, RZ, PT ;  /* 0x000000ff1000720c */ /* 0x000fe20003f66270 */
[----:B------:R-:W-:Y:S01]  /*6290*/  @!P0 IMAD.IADD R14, R14, 0x1, -R90 ;  /* 0x000000010e0e8824 */ /* 0x000fe200078e0a5a */
[----:B------:R1:W-:Y:S01]  /*62a0*/  STL [R1+0xa60], R4 ;  /* 0x000a600401007387 */ /* 0x0003e20000100800 */
[----:B0-----:R-:W-:-:S03]  /*62b0*/  IMAD.HI.U32 R15, R0, R10, RZ ;  /* 0x0000000a000f7227 */ /* 0x001fc600078e00ff */
[----:B------:R-:W-:Y:S01]  /*62c0*/  ISETP.GT.U32.AND P0, PT, R90, R14, PT ;  /* 0x0000000e5a00720c */ /* 0x000fe20003f04070 */
[----:B------:R-:W-:Y:S01]  /*62d0*/  @!P1 IMAD.IADD R20, R20, 0x1, -R90 ;  /* 0x0000000114149824 */ /* 0x000fe200078e0a5a */
[----:B------:R0:W-:Y:S01]  /*62e0*/  STL [R1+0xb0c], R11 ;  /* 0x000b0c0b01007387 */ /* 0x0001e20000100800 */
[----:B------:R-:W-:Y:S02]  /*62f0*/  IMAD.MOV R15, RZ, RZ, -R15 ;  /* 0x000000ffff0f7224 */ /* 0x000fe400078e0a0f */
[----:B------:R-:W-:Y:S01]  /*6300*/  VIADD R16, R93, 0x45 ;  /* 0x000000455d107836 */ /* 0x000fe20000000000 */
[----:B-1----:R-:W-:Y:S01]  /*6310*/  IABS R4, R21 ;  /* 0x0000001500047213 */ /* 0x002fe20000000000 */
[----:B------:R-:W-:Y:S01]  /*6320*/  @!P3 IMAD.MOV R5, RZ, RZ, -R5 ;  /* 0x000000ffff05b224 */ /* 0x000fe200078e0a05 */
[C---:B------:R-:W-:Y:S01]  /*6330*/  ISETP.GT.U32.AND P1, PT, R90.reuse, R20, PT ;  /* 0x000000145a00720c */ /* 0x040fe20003f24070 */
[----:B------:R-:W-:Y:S01]  /*6340*/  IMAD R15, R90, R15, R10 ;  /* 0x0000000f5a0f7224 */ /* 0x000fe200078e020a */
[----:B------:R-:W-:Y:S01]  /*6350*/  ISETP.GE.AND P3, PT, R19, RZ, PT ;  /* 0x000000ff1300720c */ /* 0x000fe20003f66270 */
[----:B------:R-:W-:-:S03]  /*6360*/  IMAD.HI.U32 R13, R0, R4, RZ ;  /* 0x00000004000d7227 */ /* 0x000fc600078e00ff */
[----:B------:R-:W-:Y:S01]  /*6370*/  STL [R1+0x6f4], R15 ;  /* 0x0006f40f01007387 */ /* 0x000fe20000100800 */
[----:B------:R-:W-:Y:S02]  /*6380*/  IMAD.MOV R12, RZ, RZ, -R13 ;  /* 0x000000ffff0c7224 */ /* 0x000fe400078e0a0d */
[----:B------:R-:W-:Y:S01]  /*6390*/  @!P0 IMAD.IADD R14, R14, 0x1, -R90 ;  /* 0x000000010e0e8824 */ /* 0x000fe200078e0a5a */
[----:B------:R1:W-:Y:S01]  /*63a0*/  STL [R1+0xb80], R17 ;  /* 0x000b801101007387 */ /* 0x0003e20000100800 */
[----:B------:R-:W-:Y:S02]  /*63b0*/  IMAD R4, R90, R12, R4 ;  /* 0x0000000c5a047224 */ /* 0x000fe400078e0204 */
[----:B0-----:R-:W-:-:S03]  /*63c0*/  IMAD.HI.U32 R11, R0, R7, RZ ;  /* 0x00000007000b7227 */ /* 0x001fc600078e00ff */
[----:B------:R-:W-:Y:S01]  /*63d0*/  ISETP.GT.U32.AND P0, PT, R90, R4, PT ;  /* 0x000000045a00720c */ /* 0x000fe20003f04070 */
[----:B------:R-:W-:Y:S02]  /*63e0*/  IMAD.MOV R11, RZ, RZ, -R11 ;  /* 0x000000ffff0b7224 */ /* 0x000fe400078e0a0b */
[--C-:B------:R-:W-:Y:S01]  /*63f0*/  @!P1 IMAD.IADD R20, R20, 0x1, -R90.reuse ;  /* 0x0000000114149824 */ /* 0x100fe200078e0a5a */
[----:B------:R-:W-:Y:S01]  /*6400*/  ISETP.GE.AND P1, PT, R18, RZ, PT ;  /* 0x000000ff1200720c */ /* 0x000fe20003f26270 */
[----:B------:R-:W-:Y:S01]  /*6410*/  IMAD R7, R90, R11, R7 ;  /* 0x0000000b5a077224 */ /* 0x000fe200078e0207 */
[----:B------:R-:W-:Y:S01]  /*6420*/  IABS R11, R16 ;  /* 0x00000010000b7213 */ /* 0x000fe20000000000 */
[C---:B-1----:R-:W-:Y:S02]  /*6430*/  VIADD R17, R93.reuse, 0x3d ;  /* 0x0000003d5d117836 */ /* 0x042fe40000000000 */
[C---:B------:R-:W-:Y:S02]  /*6440*/  VIADD R15, R93.reuse, 0x3e ;  /* 0x0000003e5d0f7836 */ /* 0x040fe40000000000 */
[----:B------:R-:W-:Y:S01]  /*6450*/  VIADD R13, R93, 0x3f ;  /* 0x0000003f5d0d7836 */ /* 0x000fe20000000000 */
[----:B------:R0:W-:Y:S01]  /*6460*/  STL [R1+0x1650], R17 ;  /* 0x0016501101007387 */ /* 0x0001e20000100800 */
[----:B------:R-:W-:Y:S01]  /*6470*/  @!P0 IMAD.IADD R4, R4, 0x1, -R90 ;  /* 0x0000000104048824 */ /* 0x000fe200078e0a5a */
[----:B------:R-:W-:Y:S01]  /*6480*/  ISETP.GT.U32.AND P0, PT, R90, R7, PT ;  /* 0x000000075a00720c */ /* 0x000fe20003f04070 */
[----:B------:R-:W-:Y:S01]  /*6490*/  @!P3 IMAD.MOV R20, RZ, RZ, -R20 ;  /* 0x000000ffff14b224 */ /* 0x000fe200078e0a14 */
[----:B------:R1:W-:Y:S01]  /*64a0*/  STL [R1+0x1658], R15 ;  /* 0x0016580f01007387 */ /* 0x0003e20000100800 */
[----:B------:R-:W-:Y:S01]  /*64b0*/  IMAD.HI.U32 R10, R0, R6, RZ ;  /* 0x00000006000a7227 */ /* 0x000fe200078e00ff */
[----:B------:R-:W-:-:S02]  /*64c0*/  ISETP.GT.U32.AND P3, PT, R90, R4, PT ;  /* 0x000000045a00720c */ /* 0x000fc40003f64070 */
[----:B------:R2:W-:Y:S01]  /*64d0*/  STL [R1+0x1660], R13 ;  /* 0x0016600d01007387 */ /* 0x0005e20000100800 */
[----:B------:R-:W-:Y:S01]  /*64e0*/  IMAD.MOV R10, RZ, RZ, -R10 ;  /* 0x000000ffff0a7224 */ /* 0x000fe200078e0a0a */
[----:B0-----:R-:W-:Y:S01]  /*64f0*/  IABS R17, R17 ;  /* 0x0000001100117213 */ /* 0x001fe20000000000 */
[----:B------:R-:W-:Y:S01]  /*6500*/  IMAD.HI.U32 R12, R0, R11, RZ ;  /* 0x0000000b000c7227 */ /* 0x000fe200078e00ff */
[----:B------:R-:W-:Y:S01]  /*6510*/  STL [R1+0x1680], R16 ;  /* 0x0016801001007387 */ /* 0x000fe20000100800 */
[----:B-1----:R-:W-:Y:S02]  /*6520*/  IABS R15, R15 ;  /* 0x0000000f000f7213 */ /* 0x002fe40000000000 */
[----:B------:R-:W-:Y:S01]  /*6530*/  IMAD R6, R90, R10, R6 ;  /* 0x0000000a5a067224 */ /* 0x000fe200078e0206 */
[----:B------:R0:W-:Y:S01]  /*6540*/  STL [R1+0x800], R5 ;  /* 0x0008000501007387 */ /* 0x0001e20000100800 */
[--C-:B------:R-:W-:Y:S01]  /*6550*/  @!P0 IMAD.IADD R7, R7, 0x1, -R90.reuse ;  /* 0x0000000107078824 */ /* 0x100fe200078e0a5a */
[----:B--2---:R-:W-:Y:S01]  /*6560*/  IABS R13, R13 ;  /* 0x0000000d000d7213 */ /* 0x004fe20000000000 */
[----:B------:R-:W-:Y:S01]  /*6570*/  @!P3 IMAD.IADD R4, R4, 0x1, -R90 ;  /* 0x000000010404b824 */ /* 0x000fe200078e0a5a */
[----:B------:R-:W-:Y:S01]  /*6580*/  STL [R1+0x1830], R22 ;  /* 0x0018301601007387 */ /* 0x000fe20000100800 */
[----:B------:R-:W-:Y:S01]  /*6590*/  ISETP.GE.AND P3, PT, R21, RZ, PT ;  /* 0x000000ff1500720c */ /* 0x000fe20003f66270 */
[----:B------:R-:W-:Y:S01]  /*65a0*/  IMAD.MOV R12, RZ, RZ, -R12 ;  /* 0x000000ffff0c7224 */ /* 0x000fe200078e0a0c */
[----:B------:R-:W-:Y:S01]  /*65b0*/  ISETP.GT.U32.AND P0, PT, R90, R7, PT ;  /* 0x000000075a00720c */ /* 0x000fe20003f04070 */
[----:B------:R1:W-:Y:S01]  /*65c0*/  STL [R1+0xa64], R20 ;  /* 0x000a641401007387 */ /* 0x0003e20000100800 */
[----:B------:R-:W-:Y:S01]  /*65d0*/  IMAD.HI.U32 R19, R0, R13, RZ ;  /* 0x0000000d00137227 */ /* 0x000fe200078e00ff */
[----:B0-----:R-:W-:-:S03]  /*65e0*/  IABS R5, R22 ;  /* 0x0000001600057213 */ /* 0x001fc60000000000 */
[----:B------:R-:W-:-:S04]  /*65f0*/  IMAD.HI.U32 R18, R0, R17, RZ ;  /* 0x0000001100127227 */ /* 0x000fc800078e00ff */
[----:B------:R-:W-:-:S04]  /*6600*/  IMAD.HI.U32 R10, R0, R5, RZ ;  /* 0x00000005000a7227 */ /* 0x000fc800078e00ff */
[----:B-1----:R-:W-:Y:S02]  /*6610*/  IMAD.MOV.U32 R20, RZ, RZ, R14 ;  /* 0x000000ffff147224 */ /* 0x002fe400078e000e */
[----:B------:R-:W-:Y:S02]  /*6620*/  IMAD.MOV R10, RZ, RZ, -R10 ;  /* 0x000000ffff0a7224 */ /* 0x000fe400078e0a0a */
[----:B------:R-:W-:Y:S01]  /*6630*/  @!P1 IMAD.MOV R20, RZ, RZ, -R20 ;  /* 0x000000ffff149224 */ /* 0x000fe200078e0a14 */
[----:B------:R-:W-:Y:S01]  /*6640*/  ISETP.GT.U32.AND P1, PT, R90, R6, PT ;  /* 0x000000065a00720c */ /* 0x000fe20003f24070 */
[----:B------:R-:W-:-:S03]  /*6650*/  IMAD.HI.U32 R16, R0, R15, RZ ;  /* 0x0000000f00107227 */ /* 0x000fc600078e00ff */
[----:B------:R0:W-:Y:S01]  /*6660*/  STL [R1+0xb08], R20 ;  /* 0x000b081401007387 */ /* 0x0001e20000100800 */
[C---:B------:R-:W-:Y:S02]  /*6670*/  IMAD R11, R90.reuse, R12, R11 ;  /* 0x0000000c5a0b7224 */ /* 0x040fe400078e020b */
[----:B------:R-:W-:Y:S02]  /*6680*/  IMAD R5, R90, R10, R5 ;  /* 0x0000000a5a057224 */ /* 0x000fe400078e0205 */
[----:B------:R-:W-:Y:S02]  /*6690*/  IMAD.MOV.U32 R12, RZ, RZ, R4 ;  /* 0x000000ffff0c7224 */ /* 0x000fe400078e0004 */
[----:B------:R-:W-:Y:S02]  /*66a0*/  IMAD.MOV R14, RZ, RZ, -R19 ;  /* 0x000000ffff0e7224 */ /* 0x000fe400078e0a13 */
[----:B------:R-:W-:Y:S02]  /*66b0*/  IMAD.MOV R18, RZ, RZ, -R18 ;  /* 0x000000ffff127224 */ /* 0x000fe400078e0a12 */
[----:B------:R-:W-:-:S02]  /*66c0*/  VIADD R19, R93, 0x9b ;  /* 0x0000009b5d137836 */ /* 0x000fc40000000000 */
[----:B------:R-:W-:Y:S02]  /*66d0*/  IMAD.MOV R16, RZ, RZ, -R16 ;  /* 0x000000ffff107224 */ /* 0x000fe400078e0a10 */
[----:B------:R-:W-:Y:S01]  /*66e0*/  @!P1 IMAD.IADD R6, R6, 0x1, -R90 ;  /* 0x0000000106069824 */ /* 0x000fe200078e0a5a */
[----:B------:R-:W-:Y:S01]  /*66f0*/  IABS R10, R19 ;  /* 0x00000013000a7213 */ /* 0x000fe20000000000 */
[----:B------:R-:W-:Y:S01]  /*6700*/  @!P3 IMAD.MOV R12, RZ, RZ, -R12 ;  /* 0x000000ffff0cb224 */ /* 0x000fe200078e0a0c */
[C---:B------:R-:W-:Y:S01]  /*6710*/  ISETP.GT.U32.AND P3, PT, R90.reuse, R5, PT ;  /* 0x000000055a00720c */ /* 0x040fe20003f64070 */
[C---:B------:R-:W-:Y:S01]  /*6720*/  IMAD R17, R90.reuse, R18, R17 ;  /* 0x000000125a117224 */ /* 0x040fe200078e0211 */
[C---:B------:R-:W-:Y:S01]  /*6730*/  ISETP.GT.U32.AND P1, PT, R90.reuse, R6, PT ;  /* 0x000000065a00720c */ /* 0x040fe20003f24070 */
[C---:B------:R-:W-:Y:S02]  /*6740*/  IMAD R15, R90.reuse, R16, R15 ;  /* 0x000000105a0f7224 */ /* 0x040fe400078e020f */
[----:B------:R-:W-:Y:S01]  /*6750*/  IMAD R13, R90, R14, R13 ;  /* 0x0000000e5a0d7224 */ /* 0x000fe200078e020d */
[----:B------:R-:W-:Y:S01]  /*6760*/  STL [R1+0x6fc], R17 ;  /* 0x0006fc1101007387 */ /* 0x000fe20000100800 */
[----:B------:R-:W-:-:S02]  /*6770*/  VIADD R21, R93, 0xa0 ;  /* 0x000000a05d157836 */ /* 0x000fc40000000000 */
[----:B------:R-:W-:Y:S01]  /*6780*/  @!P0 IMAD.IADD R7, R7, 0x1, -R90 ;  /* 0x0000000107078824 */ /* 0x000fe200078e0a5a */
[----:B------:R-:W-:Y:S01]  /*6790*/  ISETP.GE.AND P0, PT, R24, RZ, PT ;  /* 0x000000ff1800720c */ /* 0x000fe20003f06270 */
[----:B------:R1:W-:Y:S01]  /*67a0*/  STL [R1+0x6f8], R15 ;  /* 0x0006f80f01007387 */ /* 0x0003e20000100800 */
[----:B------:R-:W-:-:S03]  /*67b0*/  IMAD.HI.U32 R14, R0, R10, RZ ;  /* 0x0000000a000e7227 */ /* 0x000fc600078e00ff */
[----:B------:R-:W-:Y:S01]  /*67c0*/  STL [R1+0x700], R13 ;  /* 0x0007000d01007387 */ /* 0x000fe20000100800 */
[----:B------:R-:W-:Y:S02]  /*67d0*/  IMAD.MOV R14, RZ, RZ, -R14 ;  /* 0x000000ffff0e7224 */ /* 0x000fe400078e0a0e */
[----:B0-----:R-:W-:Y:S01]  /*67e0*/  VIADD R20, R93, 0xa1 ;  /* 0x000000a15d147836 */ /* 0x001fe20000000000 */
[----:B------:R0:W-:Y:S01]  /*67f0*/  STL [R1+0x704], R11 ;  /* 0x0007040b01007387 */ /* 0x0001e20000100800 */
[----:B------:R-:W-:Y:S02]  /*6800*/  @!P3 IMAD.IADD R5, R5, 0x1, -R90 ;  /* 0x000000010505b824 */ /* 0x000fe400078e0a5a */
[----:B------:R-:W-:Y:S01]  /*6810*/  IMAD R10, R90, R14, R10 ;  /* 0x0000000e5a0a7224 */ /* 0x000fe200078e020a */
[----:B------:R-:W-:Y:S01]  /*6820*/  STL [R1+0x182c], R19 ;  /* 0x00182c1301007387 */ /* 0x000fe20000100800 */
[----:B------:R-:W-:Y:S01]  /*6830*/  @!P1 IMAD.IADD R6, R6, 0x1, -R90 ;  /* 0x0000000106069824 */ /* 0x000fe200078e0a5a */
[----:B------:R-:W-:Y:S01]  /*6840*/  ISETP.GE.AND P1, PT, R23, RZ, PT ;  /* 0x000000ff1700720c */ /* 0x000fe20003f26270 */
[----:B------:R-:W-:Y:S01]  /*6850*/  @!P0 IMAD.MOV R7, RZ, RZ, -R7 ;  /* 0x000000ffff078224 */ /* 0x000fe200078e0a07 */
[----:B------:R-:W-:Y:S01]  /*6860*/  STL [R1+0x1844], R21 ;  /* 0x0018441501007387 */ /* 0x000fe20000100800 */
[C---:B------:R-:W-:Y:S01]  /*6870*/  ISETP.GT.U32.AND P3, PT, R90.reuse, R5, PT ;  /* 0x000000055a00720c */ /* 0x040fe20003f64070 */
[C---:B-1----:R-:W-:Y:S01]  /*6880*/  VIADD R15, R93.reuse, 0xa2 ;  /* 0x000000a25d0f7836 */ /* 0x042fe20000000000 */
[----:B0-----:R-:W-:Y:S01]  /*6890*/  IABS R11, R21 ;  /* 0x00000015000b7213 */ /* 0x001fe20000000000 */
        /* <DEDUP_REMOVED lines=8> */
[----:B------:R-:W-:Y:S01]  /*6920*/  IMAD.HI.U32 R11, R0, R13, RZ ;  /* 0x0000000d000b7227 */ /* 0x000fe200078e00ff */
[----:B------:R1:W-:Y:S01]  /*6930*/  STL [R1+0x804], R7 ;  /* 0x0008040701007387 */ /* 0x0003e20000100800 */
[----:B------:R-:W-:-:S02]  /*6940*/  @!P3 IADD3 R5, PT, PT, R5, -R90, RZ ;  /* 0x8000005a0505b210 */ /* 0x000fc40007ffe0ff */
[----:B------:R-:W-:Y:S01]  /*6950*/  @!P1 IMAD.MOV R6, RZ, RZ, -R6 ;  /* 0x000000ffff069224 */ /* 0x000fe200078e0a06 */
[----:B------:R-:W-:Y:S01]  /*6960*/  ISETP.GE.AND P1, PT, R22, RZ, PT ;  /* 0x000000ff1600720c */ /* 0x000fe20003f26270 */
[----:B------:R-:W-:Y:S01]  /*6970*/  @!P0 IMAD.IADD R10, R10, 0x1, -R90 ;  /* 0x000000010a0a8824 */ /* 0x000fe200078e0a5a */
[----:B------:R-:W-:Y:S01]  /*6980*/  STL [R1+0x183c], R15 ;  /* 0x00183c0f01007387 */ /* 0x000fe20000100800 */
[----:B0-----:R-:W-:-:S03]  /*6990*/  IMAD.HI.U32 R12, R0, R4, RZ ;  /* 0x00000004000c7227 */ /* 0x001fc600078e00ff */
[C---:B------:R-:W-:Y:S01]  /*69a0*/  ISETP.GT.U32.AND P0, PT, R90.reuse, R10, PT ;  /* 0x0000000a5a00720c */ /* 0x040fe20003f04070 */
[----:B------:R-:W-:Y:S01]  /*69b0*/  IMAD.MOV R12, RZ, RZ, -R12 ;  /* 0x000000ffff0c7224 */ /* 0x000fe200078e0a0c */
[----:B------:R0:W-:Y:S01]  /*69c0*/  STL [R1+0xa68], R6 ;  /* 0x000a680601007387 */ /* 0x0001e20000100800 */
[----:B------:R-:W-:Y:S02]  /*69d0*/  IMAD.MOV R11, RZ, RZ, -R11 ;  /* 0x000000ffff0b7224 */ /* 0x000fe400078e0a0b */
[C---:B------:R-:W-:Y:S02]  /*69e0*/  IMAD R4, R90.reuse, R12, R4 ;  /* 0x0000000c5a047224 */ /* 0x040fe400078e0204 */
[C---:B-1----:R-:W-:Y:S02]  /*69f0*/  VIADD R7, R93.reuse, 0x46 ;  /* 0x000000465d077836 */ /* 0x042fe40000000000 */
[C---:B------:R-:W-:Y:S01]  /*6a00*/  IMAD R13, R90.reuse, R11, R13 ;  /* 0x0000000b5a0d7224 */ /* 0x040fe200078e020d */
[----:B------:R-:W-:Y:S01]  /*6a10*/  ISETP.GT.U32.AND P3, PT, R90, R4, PT ;  /* 0x000000045a00720c */ /* 0x000fe20003f64070 */
[----:B------:R-:W-:Y:S01]  /*6a20*/  VIADD R22, R93, 0xa9 ;  /* 0x000000a95d167836 */ /* 0x000fe20000000000 */
[----:B------:R1:W-:Y:S01]  /*6a30*/  STL [R1+0x166c], R7 ;  /* 0x00166c0701007387 */ /* 0x0003e20000100800 */
[----:B------:R-:W-:Y:S01]  /*6a40*/  IABS R11, R7 ;  /* 0x00000007000b7213 */ /* 0x000fe20000000000 */
[----:B------:R-:W-:Y:S01]  /*6a50*/  @!P0 IMAD.IADD R10, R10, 0x1, -R90 ;  /* 0x000000010a0a8824 */ /* 0x000fe200078e0a5a */
[----:B0-----:R-:W-:Y:S01]  /*6a60*/  IABS R6, R15 ;  /* 0x0000000f00067213 */ /* 0x001fe20000000000 */
[----:B------:R-:W-:Y:S01]  /*6a70*/  STL [R1+0x1840], R17 ;  /* 0x0018401101007387 */ /* 0x000fe20000100800 */
[----:B------:R-:W-:Y:S01]  /*6a80*/  ISETP.GT.U32.AND P0, PT, R90, R13, PT ;  /* 0x0000000d5a00720c */ /* 0x000fe20003f04070 */
[----:B------:R-:W-:-:S02]  /*6a90*/  IMAD.MOV.U32 R14, RZ, RZ, R10 ;  /* 0x000000ffff0e7224 */ /* 0x000fc400078e000a */
[----:B------:R-:W-:Y:S01]  /*6aa0*/  IMAD.HI.U32 R12, R0, R11, RZ ;  /* 0x0000000b000c7227 */ /* 0x000fe200078e00ff */
[----:B------:R-:W-:Y:S03]  /*6ab0*/  STL [R1+0x1858], R16 ;  /* 0x0018581001007387 */ /* 0x000fe60000100800 */
[----:B-1----:R-:W-:Y:S02]  /*6ac0*/  IMAD.MOV.U32 R7, RZ, RZ, R5 ;  /* 0x000000ffff077224 */ /* 0x002fe400078e0005 */
[----:B------:R-:W-:Y:S02]  /*6ad0*/  @!P3 IMAD.IADD R4, R4, 0x1, -R90 ;  /* 0x000000010404b824 */ /* 0x000fe400078e0a5a */
[----:B------:R-:W-:Y:S01]  /*6ae0*/  @!P1 IMAD.MOV R7, RZ, RZ, -R7 ;  /* 0x000000ffff079224 */ /* 0x000fe200078e0a07 */
[----:B------:R-:W-:Y:S01]  /*6af0*/  ISETP.GE.AND P1, PT, R19, RZ, PT ;  /* 0x000000ff1300720c */ /* 0x000fe20003f26270 */
[----:B------:R-:W-:Y:S01]  /*6b00*/  IMAD.HI.U32 R5, R0, R6, RZ ;  /* 0x0000000600057227 */ /* 0x000fe200078e00ff */
[----:B------:R-:W-:-:S02]  /*6b10*/  ISETP.GT.U32.AND P3, PT, R90, R4, PT ;  /* 0x000000045a00720c */ /* 0x000fc40003f64070 */
[----:B------:R-:W-:Y:S01]  /*6b20*/  IABS R19, R16 ;  /* 0x0000001000137213 */ /* 0x000fe20000000000 */
[----:B------:R-:W-:Y:S01]  /*6b30*/  IMAD.MOV R5, RZ, RZ, -R5 ;  /* 0x000000ffff057224 */ /* 0x000fe200078e0a05 */
[----:B------:R0:W-:Y:S01]  /*6b40*/  STL [R1+0xaf8], R7 ;  /* 0x000af80701007387 */ /* 0x0001e20000100800 */
[----:B------:R-:W-:Y:S02]  /*6b50*/  @!P0 IMAD.IADD R13, R13, 0x1, -R90 ;  /* 0x000000010d0d8824 */ /* 0x000fe400078e0a5a */
[C---:B------:R-:W-:Y:S02]  /*6b60*/  IMAD R6, R90.reuse, R5, R6 ;  /* 0x000000055a067224 */ /* 0x040fe400078e0206 */
[----:B------:R-:W-:Y:S01]  /*6b70*/  IMAD.MOV R12, RZ, RZ, -R12 ;  /* 0x000000ffff0c7224 */ /* 0x000fe200078e0a0c */
[C---:B------:R-:W-:Y:S01]  /*6b80*/  ISETP.GT.U32.AND P0, PT, R90.reuse, R13, PT ;  /* 0x0000000d5a00720c */ /* 0x040fe20003f04070 */
[----:B------:R-:W-:Y:S01]  /*6b90*/  @!P1 IMAD.MOV R14, RZ, RZ, -R14 ;  /* 0x000000ffff0e9224 */ /* 0x000fe200078e0a0e */
[----:B------:R-:W-:Y:S01]  /*6ba0*/  ISETP.GT.U32.AND P1, PT, R90, R6, PT ;  /* 0x000000065a00720c */ /* 0x000fe20003f24070 */
[----:B------:R-:W-:Y:S01]  /*6bb0*/  @!P3 IMAD.IADD R4, R4, 0x1, -R90 ;  /* 0x000000010404b824 */ /* 0x000fe200078e0a5a */
[----:B------:R-:W-:Y:S01]  /*6bc0*/  ISETP.GE.AND P3, PT, R21, RZ, PT ;  /* 0x000000ff1500720c */ /* 0x000fe20003f66270 */
[----:B0-----:R-:W-:-:S04]  /*6bd0*/  IMAD.HI.U32 R7, R0, R18, RZ ;  /* 0x0000001200077227 */ /* 0x001fc800078e00ff */
[----:B------:R-:W-:Y:S02]  /*6be0*/  IMAD R10, R90, R12, R11 ;  /* 0x0000000c5a0a7224 */ /* 0x000fe400078e020b */
[----:B------:R-:W-:Y:S02]  /*6bf0*/  IMAD.MOV R7, RZ, RZ, -R7 ;  /* 0x000000ffff077224 */ /* 0x000fe400078e0a07 */
[----:B------:R-:W-:Y:S01]  /*6c00*/  IMAD.HI.U32 R5, R0, R19, RZ ;  /* 0x0000001300057227 */ /* 0x000fe200078e00ff */
[----:B------:R0:W-:Y:S03]  /*6c10*/  STL [R1+0x70c], R10 ;  /* 0x00070c0a01007387 */ /* 0x0001e60000100800 */
[----:B------:R-:W-:Y:S01]  /*6c20*/  @!P1 IMAD.IADD R6, R6, 0x1, -R90 ;  /* 0x0000000106069824 */ /* 0x000fe200078e0a5a */
[----:B------:R1:W-:Y:S01]  /*6c30*/  STL [R1+0xb44], R14 ;  /* 0x000b440e01007387 */ /* 0x0003e20000100800 */
[----:B------:R-:W-:Y:S01]  /*6c40*/  @!P3 IMAD.MOV R4, RZ, RZ, -R4 ;  /* 0x000000ffff04b224 */ /* 0x000fe200078e0a04 */
[----:B------:R-:W-:Y:S01]  /*6c50*/  ISETP.GE.AND P1, PT, R20, RZ, PT ;  /* 0x000000ff1400720c */ /* 0x000fe20003f26270 */
[C---:B------:R-:W-:Y:S01]  /*6c60*/  IMAD R18, R90.reuse, R7, R18 ;  /* 0x000000075a127224 */ /* 0x040fe200078e0212 */
[----:B------:R-:W-:Y:S01]  /*6c70*/  ISETP.GT.U32.AND P3, PT, R90, R6, PT ;  /* 0x000000065a00720c */ /* 0x000fe20003f64070 */
[----:B------:R-:W-:-:S02]  /*6c80*/  IMAD.MOV R5, RZ, RZ, -R5 ;  /* 0x000000ffff057224 */ /* 0x000fc400078e0a05 */
[----:B0-----:R-:W-:Y:S02]  /*6c90*/  VIADD R10, R93, 0x47 ;  /* 0x000000475d0a7836 */ /* 0x001fe40000000000 */
[C---:B------:R-:W-:Y:S02]  /*6ca0*/  IMAD R19, R90.reuse, R5, R19 ;  /* 0x000000055a137224 */ /* 0x040fe400078e0213 */
[--C-:B------:R-:W-:Y:S01]  /*6cb0*/  @!P0 IMAD.IADD R13, R13, 0x1, -R90.reuse ;  /* 0x000000010d0d8824 */ /* 0x100fe200078e0a5a */
[----:B------:R-:W-:Y:S01]  /*6cc0*/  ISETP.GT.U32.AND P0, PT, R90, R18, PT ;  /* 0x000000125a00720c */ /* 0x000fe20003f04070 */
[----:B------:R0:W-:Y:S01]  /*6cd0*/  STL [R1+0x1664], R10 ;  /* 0x0016640a01007387 */ /* 0x0001e20000100800 */
[----:B------:R-:W-:Y:S01]  /*6ce0*/  IABS R12, R10 ;  /* 0x0000000a000c7213 */ /* 0x000fe20000000000 */
[----:B------:R-:W-:Y:S02]  /*6cf0*/  VIADD R7, R93, 0x4d ;  /* 0x0000004d5d077836 */ /* 0x000fe40000000000 */
[----:B------:R-:W-:Y:S01]  /*6d00*/  @!P3 IMAD.IADD R6, R6, 0x1, -R90 ;  /* 0x000000010606b824 */ /* 0x000fe200078e0a5a */
[----:B------:R-:W-:Y:S01]  /*6d10*/  ISETP.GT.U32.AND P3, PT, R90, R19, PT ;  /* 0x000000135a00720c */ /* 0x000fe20003f64070 */
[----:B-1----:R-:W-:Y:S01]  /*6d20*/  IMAD.HI.U32 R14, R0, R12, RZ ;  /* 0x0000000c000e7227 */ /* 0x002fe200078e00ff */
[----:B------:R1:W-:Y:S01]  /*6d30*/  STL [R1+0x1684], R7 ;  /* 0x0016840701007387 */ /* 0x0003e20000100800 */
[----:B0-----:R-:W-:-:S02]  /*6d40*/  IABS R10, R22 ;  /* 0x00000016000a7213 */ /* 0x001fc40000000000 */
[----:B------:R-:W-:Y:S01]  /*6d50*/  IMAD.MOV R14, RZ, RZ, -R14 ;  /* 0x000000ffff0e7224 */ /* 0x000fe200078e0a0e */
[----:B------:R-:W-:Y:S01]  /*6d60*/  STL [R1+0x184c], R22 ;  /* 0x00184c1601007387 */ /* 0x000fe20000100800 */
[----:B------:R-:W-:Y:S01]  /*6d70*/  @!P0 IMAD.IADD R18, R18, 0x1, -R90 ;  /* 0x0000000112128824 */ /* 0x000fe200078e0a5a */
[----:B------:R-:W-:Y:S01]  /*6d80*/  ISETP.GE.AND P0, PT, R15, RZ, PT ;  /* 0x000000ff0f00720c */ /* 0x000fe20003f06270 */
[----:B------:R-:W-:Y:S02]  /*6d90*/  IMAD R14, R90, R14, R12 ;  /* 0x0000000e5a0e7224 */ /* 0x000fe400078e020c */
[----:B------:R-:W-:Y:S01]  /*6da0*/  IMAD.HI.U32 R12, R0, R10, RZ ;  /* 0x0000000a000c7227 */ /* 0x000fe200078e00ff */
[----:B-1----:R-:W-:-:S03]  /*6db0*/  IABS R7, R7 ;  /* 0x0000000700077213 */ /* 0x002fc60000000000 */
[----:B------:R-:W-:Y:S01]  /*6dc0*/  @!P3 IMAD.IADD R19, R19, 0x1, -R90 ;  /* 0x000000011313b824 */ /* 0x000fe200078e0a5a */
[----:B------:R-:W-:Y:S01]  /*6dd0*/  ISETP.GT.U32.AND P3, PT, R90, R18, PT ;  /* 0x000000125a00720c */ /* 0x000fe20003f64070 */
[----:B------:R-:W-:Y:S02]  /*6de0*/  IMAD.MOV R12, RZ, RZ, -R12 ;  /* 0x000000ffff0c7224 */ /* 0x000fe400078e0a0c */
[----:B------:R-:W-:Y:S02]  /*6df0*/  VIADD R21, R93, 0xaa ;  /* 0x000000aa5d157836 */ /* 0x000fe40000000000 */
[----:B------:R-:W-:-:S03]  /*6e00*/  IMAD.HI.U32 R11, R0, R7, RZ ;  /* 0x00000007000b7227 */ /* 0x000fc600078e00ff */
[----:B------:R-:W-:Y:S01]  /*6e10*/  IABS R5, R21 ;  /* 0x0000001500057213 */ /* 0x000fe20000000000 */
[C---:B------:R-:W-:Y:S01]  /*6e20*/  IMAD R10, R90.reuse, R12, R10 ;  /* 0x0000000c5a0a7224 */ /* 0x040fe200078e020a */
[----:B------:R-:W-:Y:S01]  /*6e30*/  STL [R1+0x1850], R21 ;  /* 0x0018501501007387 */ /* 0x000fe20000100800 */
[----:B------:R-:W-:Y:S01]  /*6e40*/  @!P1 IMAD.MOV R13, RZ, RZ, -R13 ;  /* 0x000000ffff0d9224 */ /* 0x000fe200078e0a0d */
[C---:B------:R-:W-:Y:S01]  /*6e50*/  ISETP.GT.U32.AND P1, PT, R90.reuse, R19, PT ;  /* 0x000000135a00720c */ /* 0x040fe20003f24070 */
[----:B------:R-:W-:Y:S02]  /*6e60*/  IMAD.MOV R11, RZ, RZ, -R11 ;  /* 0x000000ffff0b7224 */ /* 0x000fe400078e0a0b */
[----:B------:R-:W-:Y:S01]  /*6e70*/  @!P0 IMAD.MOV R6, RZ, RZ, -R6 ;  /* 0x000000ffff068224 */ /* 0x000fe200078e0a06 */
[C---:B------:R-:W-:Y:S01]  /*6e80*/  ISETP.GT.U32.AND P0, PT, R90.reuse, R10, PT ;  /* 0x0000000a5a00720c */ /* 0x040fe20003f04070 */
[----:B------:R-:W-:Y:S02]  /*6e90*/  VIADD R25, R93, 0xab ;  /* 0x000000ab5d197836 */ /* 0x000fe40000000000 */
[----:B------:R-:W-:-:S02]  /*6ea0*/  IMAD R7, R90, R11, R7 ;  /* 0x0000000b5a077224 */ /* 0x000fc400078e0207 */
[--C-:B------:R-:W-:Y:S01]  /*6eb0*/  @!P3 IMAD.IADD R18, R18, 0x1, -R90.reuse ;  /* 0x000000011212b824 */ /* 0x100fe200078e0a5a */
[----:B------:R-:W-:Y:S01]  /*6ec0*/  ISETP.GE.AND P3, PT, R17, RZ, PT ;  /* 0x000000ff1100720c */ /* 0x000fe20003f66270 */
[----:B------:R-:W-:Y:S01]  /*6ed0*/  IMAD.HI.U32 R11, R0, R5, RZ ;  /* 0x00000005000b7227 */ /* 0x000fe200078e00ff */
[----:B------:R-:W-:Y:S03]  /*6ee0*/  STL [R1+0x1854], R25 ;  /* 0x0018541901007387 */ /* 0x000fe60000100800 */
[----:B------:R-:W-:Y:S01]  /*6ef0*/  IMAD.MOV R11, RZ, RZ, -R11 ;  /* 0x000000ffff0b7224 */ /* 0x000fe200078e0a0b */
[----:B------:R0:W-:Y:S01]  /*6f00*/  STL [R1+0x808], R4 ;  /* 0x0008080401007387 */ /* 0x0001e20000100800 */
[----:B------:R-:W-:Y:S01]  /*6f10*/  @!P1 IMAD.IADD R19, R19, 0x1, -R90 ;  /* 0x0000000113139824 */ /* 0x000fe200078e0a5a */
[----:B------:R-:W-:Y:S01]  /*6f20*/  ISETP.GE.AND P1, PT, R16, RZ, PT ;  /* 0x000000ff1000720c */ /* 0x000fe20003f26270 */
[----:B------:R-:W-:Y:S01]  /*6f30*/  IMAD R5, R90, R11, R5 ;  /* 0x0000000b5a057224 */ /* 0x000fe200078e0205 */
[----:B------:R1:W-:Y:S01]  /*6f40*/  STL [R1+0x710], R14 ;  /* 0x0007100e01007387 */ /* 0x0003e20000100800 */
[----:B------:R-:W-:-:S02]  /*6f50*/  VIADD R15, R93, 0x4e ;  /* 0x0000004e5d0f7836 */ /* 0x000fc40000000000 */
[----:B------:R-:W-:Y:S01]  /*6f60*/  @!P0 IMAD.IADD R10, R10, 0x1, -R90 ;  /* 0x000000010a0a8824 */ /* 0x000fe200078e0a5a */
[----:B------:R2:W-:Y:S01]  /*6f70*/  STL [R1+0x714], R7 ;  /* 0x0007140701007387 */ /* 0x0005e20000100800 */
[----:B------:R-:W-:Y:S01]  /*6f80*/  IMAD.MOV.U32 R26, RZ, RZ, R18 ;  /* 0x000000ffff1a7224 */ /* 0x000fe200078e0012 */
[----:B0-----:R-:W-:Y:S01]  /*6f90*/  IABS R4, R25 ;  /* 0x0000001900047213 */ /* 0x001fe20000000000 */
[C---:B------:R-:W-:Y:S01]  /*6fa0*/  VIADD R23, R93.reuse, 0xb1 ;  /* 0x000000b15d177836 */ /* 0x040fe20000000000 */
[----:B------:R0:W-:Y:S01]  /*6fb0*/  STL [R1+0xa6c], R13 ;  /* 0x000a6c0d01007387 */ /* 0x0001e20000100800 */
[C---:B------:R-:W-:Y:S01]  /*6fc0*/  ISETP.GT.U32.AND P0, PT, R90.reuse, R5, PT ;  /* 0x000000055a00720c */ /* 0x040fe20003f04070 */
[----:B-1----:R-:W-:Y:S01]  /*6fd0*/  VIADD R14, R93, 0x4f ;  /* 0x0000004f5d0e7836 */ /* 0x002fe20000000000 */
[----:B------:R-:W-:Y:S01]  /*6fe0*/  IABS R17, R15 ;  /* 0x0000000f00117213 */ /* 0x000fe20000000000 */
[----:B------:R1:W-:Y:S01]  /*6ff0*/  STL [R1+0x1670], R15 ;  /* 0x0016700f01007387 */ /* 0x0003e20000100800 */
[----:B------:R-:W-:Y:S01]  /*7000*/  @!P3 IMAD.MOV R26, RZ, RZ, -R26 ;  /* 0x000000ffff1ab224 */ /* 0x000fe200078e0a1a */
[----:B------:R-:W-:Y:S01]  /*7010*/  ISETP.GT.U32.AND P3, PT, R90, R10, PT ;  /* 0x0000000a5a00720c */ /* 0x000fe20003f64070 */
[----:B--2---:R-:W-:Y:S01]  /*7020*/  IMAD.HI.U32 R7, R0, R4, RZ ;  /* 0x0000000400077227 */ /* 0x004fe200078e00ff */
[----:B------:R-:W-:Y:S01]  /*7030*/  STL [R1+0x1678], R14 ;  /* 0x0016780e01007387 */ /* 0x000fe20000100800 */
[----:B------:R-:W-:-:S02]  /*7040*/  @!P1 IADD3 R19, PT, PT, -R19, RZ, RZ ;  /* 0x000000ff13139210 */ /* 0x000fc40007ffe1ff */
[C---:B0-----:R-:W-:Y:S01]  /*7050*/  VIADD R13, R93.reuse, 0x55 ;  /* 0x000000555d0d7836 */ /* 0x041fe20000000000 */
[----:B------:R0:W-:Y:S01]  /*7060*/  STL [R1+0xaec], R6 ;  /* 0x000aec0601007387 */ /* 0x0001e20000100800 */
[----:B------:R-:W-:Y:S01]  /*7070*/  IMAD.MOV R7, RZ, RZ, -R7 ;  /* 0x000000ffff077224 */ /* 0x000fe200078e0a07 */
[----:B-1----:R-:W-:Y:S01]  /*7080*/  IABS R15, R14 ;  /* 0x0000000e000f7213 */ /* 0x002fe20000000000 */
[----:B------:R-:W-:Y:S01]  /*7090*/  VIADD R24, R93, 0xb0 ;  /* 0x000000b05d187836 */ /* 0x000fe20000000000 */
[----:B------:R1:W-:Y:S01]  /*70a0*/  STL [R1+0x16a4], R13 ;  /* 0x0016a40d01007387 */ /* 0x0003e20000100800 */
[----:B------:R-:W-:Y:S02]  /*70b0*/  IMAD R4, R90, R7, R4 ;  /* 0x000000075a047224 */ /* 0x000fe400078e0204 */
[C---:B------:R-:W-:Y:S01]  /*70c0*/  IMAD.HI.U32 R20, R0.reuse, R17, RZ ;  /* 0x0000001100147227 */ /* 0x040fe200078e00ff */
[----:B------:R-:W-:Y:S01]  /*70d0*/  IABS R7, R24 ;  /* 0x0000001800077213 */ /* 0x000fe20000000000 */
[----:B------:R-:W-:Y:S01]  /*70e0*/  STL [R1+0x1860], R24 ;  /* 0x0018601801007387 */ /* 0x000fe20000100800 */
[----:B0-----:R-:W-:Y:S01]  /*70f0*/  IABS R6, R23 ;  /* 0x0000001700067213 */ /* 0x001fe20000000000 */
[----:B------:R-:W-:Y:S01]  /*7100*/  IMAD.HI.U32 R16, R0, R15, RZ ;  /* 0x0000000f00107227 */ /* 0x000fe200078e00ff */
[----:B------:R-:W-:Y:S01]  /*7110*/  ISETP.GT.U32.AND P1, PT, R90, R4, PT ;  /* 0x000000045a00720c */ /* 0x000fe20003f24070 */
[----:B------:R-:W-:Y:S01]  /*7120*/  STL [R1+0x1868], R23 ;  /* 0x0018681701007387 */ /* 0x000fe20000100800 */
[----:B-1----:R-:W-:Y:S01]  /*7130*/  IABS R13, R13 ;  /* 0x0000000d000d7213 */ /* 0x002fe20000000000 */
[----:B------:R-:W-:-:S02]  /*7140*/  IMAD.HI.U32 R11, R0, R6, RZ ;  /* 0x00000006000b7227 */ /* 0x000fc400078e00ff */
[----:B------:R-:W-:Y:S02]  /*7150*/  STL [R1+0xb38], R26 ;  /* 0x000b381a01007387 */ /* 0x000fe40000100800 */
[----:B------:R-:W-:Y:S02]  /*7160*/  IMAD.HI.U32 R14, R0, R13, RZ ;  /* 0x0000000d000e7227 */ /* 0x000fe400078e00ff */
[----:B------:R-:W-:Y:S02]  /*7170*/  STL [R1+0x80c], R19 ;  /* 0x00080c1301007387 */ /* 0x000fe40000100800 */
[----:B------:R-:W-:Y:S02]  /*7180*/  IMAD.MOV R18, RZ, RZ, -R20 ;  /* 0x000000ffff127224 */ /* 0x000fe400078e0a14 */
[----:B------:R-:W-:Y:S02]  /*7190*/  IMAD.MOV R16, RZ, RZ, -R16 ;  /* 0x000000ffff107224 */ /* 0x000fe400078e0a10 */
[----:B------:R-:W-:-:S02]  /*71a0*/  @!P0 IMAD.IADD R5, R5, 0x1, -R90 ;  /* 0x0000000105058824 */ /* 0x000fc400078e0a5a */
[----:B------:R-:W-:Y:S02]  /*71b0*/  IMAD.MOV R14, RZ, RZ, -R14 ;  /* 0x000000ffff0e7224 */ /* 0x000fe400078e0a0e */
[----:B------:R-:W-:Y:S01]  /*71c0*/  IMAD.MOV R11, RZ, RZ, -R11 ;  /* 0x000000ffff0b7224 */ /* 0x000fe200078e0a0b */
[----:B------:R-:W-:Y:S01]  /*71d0*/  ISETP.GT.U32.AND P0, PT, R90, R5, PT ;  /* 0x000000055a00720c */ /* 0x000fe20003f04070 */
[----:B------:R-:W-:Y:S01]  /*71e0*/  @!P3 IMAD.IADD R10, R10, 0x1, -R90 ;  /* 0x000000010a0ab824 */ /* 0x000fe200078e0a5a */
[----:B------:R-:W-:Y:S01]  /*71f0*/  ISETP.GE.AND P3, PT, R22, RZ, PT ;  /* 0x000000ff1600720c */ /* 0x000fe20003f66270 */
[----:B------:R-:W-:Y:S02]  /*7200*/  IMAD R17, R90, R18, R17 ;  /* 0x000000125a117224 */ /* 0x000fe400078e0211 */
[----:B------:R-:W-:-:S03]  /*7210*/  IMAD.HI.U32 R12, R0, R7, RZ ;  /* 0x00000007000c7227 */ /* 0x000fc600078e00ff */
[----:B------:R-:W-:Y:S01]  /*7220*/  STL [R1+0x718], R17 ;  /* 0x0007181101007387 */ /* 0x000fe20000100800 */
[C---:B------:R-:W-:Y:S02]  /*7230*/  IMAD R15, R90.reuse, R16, R15 ;  /* 0x000000105a0f7224 */ /* 0x040fe400078e020f */
[C---:B------:R-:W-:Y:S02]  /*7240*/  IMAD R13, R90.reuse, R14, R13 ;  /* 0x0000000e5a0d7224 */ /* 0x040fe400078e020d */
[----:B------:R-:W-:Y:S01]  /*7250*/  IMAD R6, R90, R11, R6 ;  /* 0x0000000b5a067224 */ /* 0x000fe200078e0206 */
[----:B------:R0:W-:Y:S01]  /*7260*/  STL [R1+0x720], R15 ;  /* 0x0007200f01007387 */ /* 0x0001e20000100800 */
[----:B------:R-:W-:Y:S02]  /*7270*/  VIADD R11, R93, 0x56 ;  /* 0x000000565d0b7836 */ /* 0x000fe40000000000 */
[----:B------:R-:W-:Y:S01]  /*7280*/  IMAD.MOV R12, RZ, RZ, -R12 ;  /* 0x000000ffff0c7224 */ /* 0x000fe200078e0a0c */
[----:B------:R1:W-:Y:S01]  /*7290*/  STL [R1+0x71c], R13 ;  /* 0x00071c0d01007387 */ /* 0x0003e20000100800 */
[----:B------:R-:W-:-:S02]  /*72a0*/  @!P1 IMAD.IADD R4, R4, 0x1, -R90 ;  /* 0x0000000104049824 */ /* 0x000fc400078e0a5a */
[C---:B------:R-:W-:Y:S01]  /*72b0*/  IMAD R7, R90.reuse, R12, R7 ;  /* 0x0000000c5a077224 */ /* 0x040fe200078e0207 */
[----:B------:R2:W-:Y:S01]  /*72c0*/  STL [R1+0x1690], R11 ;  /* 0x0016900b01007387 */ /* 0x0005e20000100800 */
[----:B------:R-:W-:Y:S01]  /*72d0*/  @!P0 IMAD.IADD R5, R5, 0x1, -R90 ;  /* 0x0000000105058824 */ /* 0x000fe200078e0a5a */
[----:B0-----:R-:W-:Y:S01]  /*72e0*/  IABS R15, R11 ;  /* 0x0000000b000f7213 */ /* 0x001fe20000000000 */
[C---:B------:R-:W-:Y:S01]  /*72f0*/  VIADD R22, R93.reuse, 0xb2 ;  /* 0x000000b25d167836 */ /* 0x040fe20000000000 */
[----:B------:R-:W-:Y:S01]  /*7300*/  ISETP.GT.U32.AND P1, PT, R90, R4, PT ;  /* 0x000000045a00720c */ /* 0x000fe20003f24070 */
[----:B------:R-:W-:Y:S01]  /*7310*/  VIADD R17, R93, 0xb8 ;  /* 0x000000b85d117836 */ /* 0x000fe20000000000 */
[----:B------:R-:W-:Y:S01]  /*7320*/  ISETP.GE.AND P0, PT, R21, RZ, PT ;  /* 0x000000ff1500720c */ /* 0x000fe20003f06270 */
[----:B------:R-:W-:Y:S01]  /*7330*/  VIADD R21, R93, 0xb3 ;  /* 0x000000b35d157836 */ /* 0x000fe20000000000 */
[----:B------:R-:W-:Y:S01]  /*7340*/  STL [R1+0x185c], R22 ;  /* 0x00185c1601007387 */ /* 0x000fe20000100800 */
[----:B------:R-:W-:Y:S01]  /*7350*/  IMAD.HI.U32 R16, R0, R15, RZ ;  /* 0x0000000f00107227 */ /* 0x000fe200078e00ff */
[----:B-1----:R-:W-:-:S02]  /*7360*/  IABS R13, R17 ;  /* 0x00000011000d7213 */ /* 0x002fc40000000000 */
[----:B------:R-:W-:Y:S01]  /*7370*/  STL [R1+0x1864], R21 ;  /* 0x0018641501007387 */ /* 0x000fe20000100800 */
[----:B--2---:R-:W-:Y:S01]  /*7380*/  IMAD.MOV.U32 R11, RZ, RZ, R10 ;  /* 0x000000ffff0b7224 */ /* 0x004fe200078e000a */
[----:B------:R-:W-:Y:S01]  /*7390*/  IABS R10, R22 ;  /* 0x00000016000a7213 */ /* 0x000fe20000000000 */
[----:B------:R-:W-:Y:S01]  /*73a0*/  IMAD.MOV R16, RZ, RZ, -R16 ;  /* 0x000000ffff107224 */ /* 0x000fe200078e0a10 */
[----:B------:R-:W-:Y:S01]  /*73b0*/  STL [R1+0x1870], R17 ;  /* 0x0018701101007387 */ /* 0x000fe20000100800 */
[----:B------:R-:W-:Y:S01]  /*73c0*/  @!P3 IMAD.MOV R11, RZ, RZ, -R11 ;  /* 0x000000ffff0bb224 */ /* 0x000fe200078e0a0b */
[----:B------:R-:W-:Y:S01]  /*73d0*/  ISETP.GT.U32.AND P3, PT, R90, R7, PT ;  /* 0x000000075a00720c */ /* 0x000fe20003f64070 */
[----:B------:R-:W-:Y:S01]  /*73e0*/  @!P1 IMAD.IADD R4, R4, 0x1, -R90 ;  /* 0x0000000104049824 */ /* 0x000fe200078e0a5a */
[C---:B------:R-:W-:Y:S01]  /*73f0*/  ISETP.GT.U32.AND P1, PT, R90.reuse, R6, PT ;  /* 0x000000065a00720c */ /* 0x040fe20003f24070 */
[----:B------:R-:W-:Y:S01]  /*7400*/  @!P0 IMAD.MOV R5, RZ, RZ, -R5 ;  /* 0x000000ffff058224 */ /* 0x000fe200078e0a05 */
[----:B------:R-:W-:Y:S01]  /*7410*/  STL [R1+0xa7c], R11 ;  /* 0x000a7c0b01007387 */ /* 0x000fe20000100800 */
[----:B------:R-:W-:Y:S01]  /*7420*/  ISETP.GE.AND P0, PT, R25, RZ, PT ;  /* 0x000000ff1900720c */ /* 0x000fe20003f06270 */
[----:B------:R-:W-:-:S02]  /*7430*/  IMAD R15, R90, R16, R15 ;  /* 0x000000105a0f7224 */ /* 0x000fc400078e020f */
[----:B------:R0:W-:Y:S01]  /*7440*/  STL [R1+0xac4], R5 ;  /* 0x000ac40501007387 */ /* 0x0001e20000100800 */
[----:B------:R-:W-:Y:S02]  /*7450*/  VIADD R16, R93, 0xb9 ;  /* 0x000000b95d107836 */ /* 0x000fe40000000000 */
[----:B------:R-:W-:Y:S01]  /*7460*/  IMAD.HI.U32 R14, R0, R13, RZ ;  /* 0x0000000d000e7227 */ /* 0x000fe200078e00ff */
[----:B------:R1:W-:Y:S03]  /*7470*/  STL [R1+0x724], R15 ;  /* 0x0007240f01007387 */ /* 0x0003e60000100800 */
[--C-:B------:R-:W-:Y:S02]  /*7480*/  @!P3 IMAD.IADD R7, R7, 0x1, -R90.reuse ;  /* 0x000000010707b824 */ /* 0x100fe400078e0a5a */
[----:B------:R-:W-:Y:S01]  /*7490*/  @!P1 IMAD.IADD R6, R6, 0x1, -R90 ;  /* 0x0000000106069824 */ /* 0x000fe200078e0a5a */
[----:B0-----:R-:W-:Y:S01]  /*74a0*/  IABS R5, R21 ;  /* 0x0000001500057213 */ /* 0x001fe20000000000 */
[----:B------:R-:W-:Y:S01]  /*74b0*/  IMAD.HI.U32 R11, R0, R10, RZ ;  /* 0x0000000a000b7227 */ /* 0x000fe200078e00ff */
[----:B------:R-:W-:-:S02]  /*74c0*/  ISETP.GT.U32.AND P3, PT, R90, R7, PT ;  /* 0x000000075a00720c */ /* 0x000fc40003f64070 */
[----:B------:R-:W-:Y:S01]  /*74d0*/  ISETP.GE.AND P1, PT, R24, RZ, PT ;  /* 0x000000ff1800720c */ /* 0x000fe20003f26270 */
[----:B------:R-:W-:-:S04]  /*74e0*/  IMAD.HI.U32 R12, R0, R5, RZ ;  /* 0x00000005000c7227 */ /* 0x000fc800078e00ff */
[----:B------:R-:W-:Y:S02]  /*74f0*/  IMAD.MOV R12, RZ, RZ, -R12 ;  /* 0x000000ffff0c7224 */ /* 0x000fe400078e0a0c */
[----:B------:R-:W-:Y:S01]  /*7500*/  @!P0 IMAD.MOV R4, RZ, RZ, -R4 ;  /* 0x000000ffff048224 */ /* 0x000fe200078e0a04 */
[C---:B------:R-:W-:Y:S01]  /*7510*/  ISETP.GT.U32.AND P0, PT, R90.reuse, R6, PT ;  /* 0x000000065a00720c */ /* 0x040fe20003f04070 */
[----:B------:R-:W-:Y:S02]  /*7520*/  IMAD R5, R90, R12, R5 ;  /* 0x0000000c5a057224 */ /* 0x000fe400078e0205 */
[----:B------:R-:W-:Y:S01]  /*7530*/  @!P3 IMAD.IADD R7, R7, 0x1, -R90 ;  /* 0x000000010707b824 */ /* 0x000fe200078e0a5a */
[----:B------:R0:W-:Y:S01]  /*7540*/  STL [R1+0xb34], R4 ;  /* 0x000b340401007387 */ /* 0x0001e20000100800 */
[----:B------:R-:W-:Y:S02]  /*7550*/  IMAD.MOV R11, RZ, RZ, -R11 ;  /* 0x000000ffff0b7224 */ /* 0x000fe400078e0a0b */
[----:B------:R-:W-:Y:S01]  /*7560*/  IMAD.MOV.U32 R18, RZ, RZ, R7 ;  /* 0x000000ffff127224 */ /* 0x000fe200078e0007 */
[----:B------:R-:W-:Y:S01]  /*7570*/  IABS R7, R16 ;  /* 0x0000001000077213 */ /* 0x000fe20000000000 */
[----:B-1----:R-:W-:-:S02]  /*7580*/  VIADD R15, R93, 0x57 ;  /* 0x000000575d0f7836 */ /* 0x002fc40000000000 */
[----:B------:R-:W-:Y:S01]  /*7590*/  @!P1 IMAD.MOV R18, RZ, RZ, -R18 ;  /* 0x000000ffff129224 */ /* 0x000fe200078e0a12 */
[----:B------:R-:W-:Y:S01]  /*75a0*/  ISETP.GT.U32.AND P1, PT, R90, R5, PT ;  /* 0x000000055a00720c */ /* 0x000fe20003f24070 */
[----:B------:R-:W-:Y:S01]  /*75b0*/  @!P0 IMAD.IADD R6, R6, 0x1, -R90 ;  /* 0x0000000106068824 */ /* 0x000fe200078e0a5a */
[----:B------:R1:W-:Y:S01]  /*75c0*/  STL [R1+0x1688], R15 ;  /* 0x0016880f01007387 */ /* 0x0003e20000100800 */
[C---:B0-----:R-:W-:Y:S01]  /*75d0*/  IMAD R4, R90.reuse, R11, R10 ;  /* 0x0000000b5a047224 */ /* 0x041fe200078e020a */
[----:B------:R-:W-:Y:S01]  /*75e0*/  IABS R11, R15 ;  /* 0x0000000f000b7213 */ /* 0x000fe20000000000 */
[----:B------:R-:W-:Y:S01]  /*75f0*/  IMAD.MOV R14, RZ, RZ, -R14 ;  /* 0x000000ffff0e7224 */ /* 0x000fe200078e0a0e */
[----:B------:R-:W-:Y:S01]  /*7600*/  ISETP.GE.AND P0, PT, R23, RZ, PT ;  /* 0x000000ff1700720c */ /* 0x000fe20003f06270 */
[----:B------:R-:W-:Y:S01]  /*7610*/  IMAD.MOV.U32 R23, RZ, RZ, R6 ;  /* 0x000000ffff177224 */ /* 0x000fe200078e0006 */
[C---:B------:R-:W-:Y:S01]  /*7620*/  ISETP.GT.U32.AND P3, PT, R90.reuse, R4, PT ;  /* 0x000000045a00720c */ /* 0x040fe20003f64070 */
[----:B------:R-:W-:Y:S01]  /*7630*/  IMAD R13, R90, R14, R13 ;  /* 0x0000000e5a0d7224 */ /* 0x000fe200078e020d */
[----:B------:R-:W-:Y:S01]  /*7640*/  STL [R1+0x186c], R16 ;  /* 0x00186c1001007387 */ /* 0x000fe20000100800 */
[----:B------:R-:W-:-:S02]  /*7650*/  VIADD R19, R93, 0xbb ;  /* 0x000000bb5d137836 */ /* 0x000fc40000000000 */
[--C-:B------:R-:W-:Y:S02]  /*7660*/  @!P1 IMAD.IADD R5, R5, 0x1, -R90.reuse ;  /* 0x0000000105059824 */ /* 0x100fe400078e0a5a */
[----:B-1----:R-:W-:Y:S01]  /*7670*/  IMAD.HI.U32 R15, R0, R7, RZ ;  /* 0x00000007000f7227 */ /* 0x002fe200078e00ff */
[----:B------:R-:W-:Y:S02]  /*7680*/  IABS R14, R19 ;  /* 0x00000013000e7213 */ /* 0x000fe40000000000 */
[----:B------:R-:W-:Y:S01]  /*7690*/  ISETP.GT.U32.AND P1, PT, R90, R5, PT ;  /* 0x000000055a00720c */ /* 0x000fe20003f24070 */
[----:B------:R-:W-:Y:S02]  /*76a0*/  IMAD.MOV R15, RZ, RZ, -R15 ;  /* 0x000000ffff0f7224 */ /* 0x000fe400078e0a0f */
[----:B------:R-:W-:Y:S02]  /*76b0*/  @!P3 IMAD.IADD R4, R4, 0x1, -R90 ;  /* 0x000000010404b824 */ /* 0x000fe400078e0a5a */
[----:B------:R-:W-:-:S02]  /*76c0*/  IMAD R7, R90, R15, R7 ;  /* 0x0000000f5a077224 */ /* 0x000fc400078e0207 */
[----:B------:R-:W-:Y:S01]  /*76d0*/  @!P0 IMAD.MOV R23, RZ, RZ, -R23 ;  /* 0x000000ffff178224 */ /* 0x000fe200078e0a17 */
[C---:B------:R-:W-:Y:S01]  /*76e0*/  ISETP.GT.U32.AND P3, PT, R90.reuse, R4, PT ;  /* 0x000000045a00720c */ /* 0x040fe20003f64070 */
[----:B------:R-:W-:Y:S01]  /*76f0*/  VIADD R20, R93, 0xba ;  /* 0x000000ba5d147836 */ /* 0x000fe20000000000 */
[----:B------:R-:W-:Y:S01]  /*7700*/  ISETP.GT.U32.AND P0, PT, R90, R13, PT ;  /* 0x0000000d5a00720c */ /* 0x000fe20003f04070 */
[----:B------:R-:W-:-:S03]  /*7710*/  IMAD.HI.U32 R6, R0, R14, RZ ;  /* 0x0000000e00067227 */ /* 0x000fc600078e00ff */
[----:B------:R-:W-:Y:S01]  /*7720*/  STL [R1+0x1874], R20 ;  /* 0x0018741401007387 */ /* 0x000fe20000100800 */
[----:B------:R-:W-:Y:S01]  /*7730*/  @!P1 IMAD.IADD R5, R5, 0x1, -R90 ;  /* 0x0000000105059824 */ /* 0x000fe200078e0a5a */
[----:B------:R-:W-:Y:S01]  /*7740*/  ISETP.GT.U32.AND P1, PT, R90, R7, PT ;  /* 0x000000075a00720c */ /* 0x000fe20003f24070 */
[----:B------:R-:W-:Y:S01]  /*7750*/  IMAD.MOV R6, RZ, RZ, -R6 ;  /* 0x000000ffff067224 */ /* 0x000fe200078e0a06 */
[----:B------:R0:W-:Y:S01]  /*7760*/  STL [R1+0x810], R18 ;  /* 0x0008101201007387 */ /* 0x0001e20000100800 */
[----:B------:R-:W-:-:S03]  /*7770*/  IMAD.HI.U32 R12, R0, R11, RZ ;  /* 0x0000000b000c7227 */ /* 0x000fc600078e00ff */
[----:B------:R-:W-:Y:S01]  /*7780*/  STL [R1+0x1878], R19 ;  /* 0x0018781301007387 */ /* 0x000fe20000100800 */
[--C-:B------:R-:W-:Y:S01]  /*7790*/  @!P3 IMAD.IADD R4, R4, 0x1, -R90.reuse ;  /* 0x000000010404b824 */ /* 0x100fe200078e0a5a */
[----:B------:R-:W-:Y:S01]  /*77a0*/  ISETP.GE.AND P3, PT, R22, RZ, PT ;  /* 0x000000ff1600720c */ /* 0x000fe20003f66270 */
[----:B------:R-:W-:Y:S01]  /*77b0*/  @!P0 IMAD.IADD R13, R13, 0x1, -R90 ;  /* 0x000000010d0d8824 */ /* 0x000fe200078e0a5a */
[----:B------:R-:W-:Y:S01]  /*77c0*/  ISETP.GE.AND P0, PT, R21, RZ, PT ;  /* 0x000000ff1500720c */ /* 0x000fe20003f06270 */
[----:B------:R-:W-:Y:S01]  /*77d0*/  IMAD R14, R90, R6, R14 ;  /* 0x000000065a0e7224 */ /* 0x000fe200078e020e */
[----:B0-----:R-:W-:Y:S01]  /*77e0*/  IABS R18, R20 ;  /* 0x0000001400127213 */ /* 0x001fe20000000000 */
[----:B------:R-:W-:Y:S01]  /*77f0*/  @!P1 IMAD.IADD R7, R7, 0x1, -R90 ;  /* 0x0000000107079824 */ /* 0x000fe200078e0a5a */
[----:B------:R-:W-:Y:S01]  /*7800*/  STL [R1+0xa80], R23 ;  /* 0x000a801701007387 */ /* 0x000fe20000100800 */
[----:B------:R-:W-:Y:S02]  /*7810*/  IMAD.MOV R12, RZ, RZ, -R12 ;  /* 0x000000ffff0c7224 */ /* 0x000fe400078e0a0c */
[----:B------:R-:W-:Y:S01]  /*7820*/  IMAD.HI.U32 R10, R0, R18, RZ ;  /* 0x00000012000a7227 */ /* 0x000fe200078e00ff */
[----:B------:R-:W-:-:S03]  /*7830*/  ISETP.GT.U32.AND P1, PT, R90, R7, PT ;  /* 0x000000075a00720c */ /* 0x000fc60003f24070 */
[----:B------:R-:W-:Y:S01]  /*7840*/  @!P3 IMAD.MOV R4, RZ, RZ, -R4 ;  /* 0x000000ffff04b224 */ /* 0x000fe200078e0a04 */
[C---:B------:R-:W-:Y:S01]  /*7850*/  ISETP.GT.U32.AND P3, PT, R90.reuse, R13, PT ;  /* 0x0000000d5a00720c */ /* 0x040fe20003f64070 */
[----:B------:R-:W-:Y:S02]  /*7860*/  IMAD.MOV R10, RZ, RZ, -R10 ;  /* 0x000000ffff0a7224 */ /* 0x000fe400078e0a0a */
[C---:B------:R-:W-:Y:S02]  /*7870*/  IMAD R11, R90.reuse, R12, R11 ;  /* 0x0000000c5a0b7224 */ /* 0x040fe400078e020b */
[C---:B------:R-:W-:Y:S02]  /*7880*/  IMAD R18, R90.reuse, R10, R18 ;  /* 0x0000000a5a127224 */ /* 0x040fe400078e0212 */
[----:B------:R-:W-:Y:S01]  /*7890*/  VIADD R24, R93, 0xc0 ;  /* 0x000000c05d187836 */ /* 0x000fe20000000000 */
[----:B------:R0:W-:Y:S01]  /*78a0*/  STL [R1+0x728], R11 ;  /* 0x0007280b01007387 */ /* 0x0001e20000100800 */
[----:B------:R-:W-:Y:S01]  /*78b0*/  @!P1 IMAD.IADD R7, R7, 0x1, -R90 ;  /* 0x0000000107079824 */ /* 0x000fe200078e0a5a */
[----:B------:R-:W-:Y:S01]  /*78c0*/  ISETP.GT.U32.AND P1, PT, R90, R14, PT ;  /* 0x0000000e5a00720c */ /* 0x000fe20003f24070 */
[----:B------:R-:W-:-:S02]  /*78d0*/  IMAD.MOV.U32 R12, RZ, RZ, R5 ;  /* 0x000000ffff0c7224 */ /* 0x000fc400078e0005 */
[----:B------:R-:W-:Y:S01]  /*78e0*/  @!P3 IMAD.IADD R13, R13, 0x1, -R90 ;  /* 0x000000010d0db824 */ /* 0x000fe200078e0a5a */
[----:B------:R-:W-:Y:S01]  /*78f0*/  ISETP.GE.AND P3, PT, R17, RZ, PT ;  /* 0x000000ff1100720c */ /* 0x000fe20003f66270 */
[C---:B------:R-:W-:Y:S02]  /*7900*/  VIADD R15, R93.reuse, 0x5d ;  /* 0x0000005d5d0f7836 */ /* 0x040fe40000000000 */
[----:B------:R-:W-:Y:S01]  /*7910*/  @!P0 IMAD.MOV R12, RZ, RZ, -R12 ;  /* 0x000000ffff0c8224 */ /* 0x000fe200078e0a0c */
[----:B0-----:R-:W-:Y:S01]  /*7920*/  IABS R11, R24 ;  /* 0x00000018000b7213 */ /* 0x001fe20000000000 */
[C---:B------:R-:W-:Y:S01]  /*7930*/  VIADD R23, R93.reuse, 0xc1 ;  /* 0x000000c15d177836 */ /* 0x040fe20000000000 */
[----:B------:R-:W-:Y:S01]  /*7940*/  ISETP.GT.U32.AND P0, PT, R90, R18, PT ;  /* 0x000000125a00720c */ /* 0x000fe20003f04070 */
[C---:B------:R-:W-:Y:S01]  /*7950*/  VIADD R22, R93.reuse, 0xc2 ;  /* 0x000000c25d167836 */ /* 0x040fe20000000000 */
[----:B------:R0:W-:Y:S01]  /*7960*/  STL [R1+0x16a0], R15 ;  /* 0x0016a00f01007387 */ /* 0x0001e20000100800 */
[--C-:B------:R-:W-:Y:S01]  /*7970*/  @!P1 IMAD.IADD R14, R14, 0x1, -R90.reuse ;  /* 0x000000010e0e9824 */ /* 0x100fe200078e0a5a */
[----:B------:R-:W-:Y:S01]  /*7980*/  IABS R10, R15 ;  /* 0x0000000f000a7213 */ /* 0x000fe20000000000 */
[----:B------:R-:W-:Y:S01]  /*7990*/  IMAD.MOV.U32 R5, RZ, RZ, R11 ;  /* 0x000000ffff057224 */ /* 0x000fe200078e000b */
[----:B------:R-:W-:Y:S01]  /*79a0*/  STL [R1+0x187c], R24 ;  /* 0x00187c1801007387 */ /* 0x000fe20000100800 */
[----:B------:R-:W-:Y:S01]  /*79b0*/  @!P3 IMAD.MOV R13, RZ, RZ, -R13 ;  /* 0x000000ffff0db224 */ /* 0x000fe200078e0a0d */
[----:B------:R-:W-:Y:S01]  /*79c0*/  ISETP.GT.U32.AND P1, PT, R90, R14, PT ;  /* 0x0000000e5a00720c */ /* 0x000fe20003f24070 */
[----:B------:R-:W-:Y:S01]  /*79d0*/  VIADD R17, R93, 0x5e ;  /* 0x0000005e5d117836 */ /* 0x000fe20000000000 */
[----:B------:R-:W-:Y:S01]  /*79e0*/  STL [R1+0x1880], R23 ;  /* 0x0018801701007387 */ /* 0x000fe20000100800 */
[----:B------:R-:W-:Y:S01]  /*79f0*/  ISETP.GE.AND P3, PT, R16, RZ, PT ;  /* 0x000000ff1000720c */ /* 0x000fe20003f66270 */
[----:B0-----:R-:W-:Y:S01]  /*7a00*/  IMAD.HI.U32 R15, R0, R10, RZ ;  /* 0x0000000a000f7227 */ /* 0x001fe200078e00ff */
[----:B------:R-:W-:Y:S01]  /*7a10*/  IABS R6, R23 ;  /* 0x0000001700067213 */ /* 0x000fe20000000000 */
[----:B------:R-:W-:Y:S02]  /*7a20*/  STL [R1+0x1888], R22 ;  /* 0x0018881601007387 */ /* 0x000fe40000100800 */
[----:B------:R-:W-:Y:S01]  /*7a30*/  @!P0 IMAD.IADD R18, R18, 0x1, -R90 ;  /* 0x0000000112128824 */ /* 0x000fe200078e0a5a */
[----:B------:R-:W-:Y:S01]  /*7a40*/  IADD3 R15, PT, PT, -R15, RZ, RZ ;  /* 0x000000ff0f0f7210 */ /* 0x000fe20007ffe1ff */
[----:B------:R0:W-:Y:S01]  /*7a50*/  STL [R1+0xaac], R4 ;  /* 0x000aac0401007387 */ /* 0x0001e20000100800 */
[----:B------:R-:W-:-:S02]  /*7a60*/  IMAD.HI.U32 R11, R0, R6, RZ ;  /* 0x00000006000b7227 */ /* 0x000fc400078e00ff */
[----:B------:R-:W-:Y:S01]  /*7a70*/  ISETP.GT.U32.AND P0, PT, R90, R18, PT ;  /* 0x000000125a00720c */ /* 0x000fe20003f04070 */
[----:B------:R1:W-:Y:S01]  /*7a80*/  STL [R1+0xb10], R12 ;  /* 0x000b100c01007387 */ /* 0x0003e20000100800 */
[----:B------:R-:W-:Y:S02]  /*7a90*/  @!P1 IMAD.IADD R14, R14, 0x1, -R90 ;  /* 0x000000010e0e9824 */ /* 0x000fe400078e0a5a */
[----:B------:R-:W-:Y:S01]  /*7aa0*/  @!P3 IMAD.MOV R7, RZ, RZ, -R7 ;  /* 0x000000ffff07b224 */ /* 0x000fe200078e0a07 */
[----:B------:R-:W-:Y:S01]  /*7ab0*/  ISETP.GE.AND P3, PT, R20, RZ, PT ;  /* 0x000000ff1400720c */ /* 0x000fe20003f66270 */
[----:B------:R-:W-:Y:S01]  /*7ac0*/  IMAD R15, R90, R15, R10 ;  /* 0x0000000f5a0f7224 */ /* 0x000fe200078e020a */
[----:B0-----:R-:W-:Y:S01]  /*7ad0*/  IABS R4, R22 ;  /* 0x0000001600047213 */ /* 0x001fe20000000000 */
[----:B------:R-:W-:Y:S02]  /*7ae0*/  IMAD.MOV R11, RZ, RZ, -R11 ;  /* 0x000000ffff0b7224 */ /* 0x000fe400078e0a0b */
[----:B------:R-:W-:Y:S01]  /*7af0*/  VIADD R16, R93, 0x66 ;  /* 0x000000665d107836 */ /* 0x000fe20000000000 */
[----:B------:R0:W-:Y:S01]  /*7b00*/  STL [R1+0x72c], R15 ;  /* 0x00072c0f01007387 */ /* 0x0001e20000100800 */
[----:B-1----:R-:W-:-:S03]  /*7b10*/  IMAD.HI.U32 R12, R0, R5, RZ ;  /* 0x00000005000c7227 */ /* 0x002fc600078e00ff */
[----:B------:R1:W-:Y:S01]  /*7b20*/  STL [R1+0x814], R13 ;  /* 0x0008140d01007387 */ /* 0x0003e20000100800 */
[----:B------:R-:W-:Y:S02]  /*7b30*/  IMAD.MOV R12, RZ, RZ, -R12 ;  /* 0x000000ffff0c7224 */ /* 0x000fe400078e0a0c */
[----:B------:R-:W-:Y:S01]  /*7b40*/  @!P0 IMAD.IADD R18, R18, 0x1, -R90 ;  /* 0x0000000112128824 */ /* 0x000fe200078e0a5a */
[----:B------:R2:W-:Y:S01]  /*7b50*/  STL [R1+0x168c], R17 ;  /* 0x00168c1101007387 */ /* 0x0005e20000100800 */
[C---:B------:R-:W-:Y:S01]  /*7b60*/  IMAD R5, R90.reuse, R12, R5 ;  /* 0x0000000c5a057224 */ /* 0x040fe200078e0205 */
[----:B------:R-:W-:Y:S01]  /*7b70*/  ISETP.GE.AND P0, PT, R19, RZ, PT ;  /* 0x000000ff1300720c */ /* 0x000fe20003f06270 */
[----:B------:R-:W-:Y:S02]  /*7b80*/  IMAD.MOV.U32 R25, RZ, RZ, R18 ;  /* 0x000000ffff197224 */ /* 0x000fe400078e0012 */
[C---:B0-----:R-:W-:Y:S01]  /*7b90*/  VIADD R15, R93.reuse, 0x5f ;  /* 0x0000005f5d0f7836 */ /* 0x041fe20000000000 */
[----:B------:R-:W-:Y:S01]  /*7ba0*/  ISETP.GT.U32.AND P1, PT, R90, R5, PT ;  /* 0x000000055a00720c */ /* 0x000fe20003f24070 */
[----:B-1----:R-:W-:-:S02]  /*7bb0*/  VIADD R13, R93, 0x65 ;  /* 0x000000655d0d7836 */ /* 0x002fc40000000000 */
[----:B------:R-:W-:Y:S01]  /*7bc0*/  IMAD R6, R90, R11, R6 ;  /* 0x0000000b5a067224 */ /* 0x000fe200078e0206 */
[----:B--2---:R-:W-:Y:S01]  /*7bd0*/  IABS R17, R17 ;  /* 0x0000001100117213 */ /* 0x004fe20000000000 */
[----:B------:R-:W-:Y:S01]  /*7be0*/  @!P3 IMAD.MOV R25, RZ, RZ, -R25 ;  /* 0x000000ffff19b224 */ /* 0x000fe200078e0a19 */
[----:B------:R0:W-:Y:S01]  /*7bf0*/  STL [R1+0x1698], R15 ;  /* 0x0016980f01007387 */ /* 0x0001e20000100800 */
[C---:B------:R-:W-:Y:S01]  /*7c00*/  IMAD.HI.U32 R10, R0.reuse, R4, RZ ;  /* 0x00000004000a7227 */ /* 0x040fe200078e00ff */
[----:B------:R-:W-:Y:S02]  /*7c10*/  IABS R11, R16 ;  /* 0x00000010000b7213 */ /* 0x000fe40000000000 */
[----:B------:R1:W-:Y:S01]  /*7c20*/  STL [R1+0x16bc], R13 ;  /* 0x0016bc0d01007387 */ /* 0x0003e20000100800 */
[----:B------:R-:W-:-:S03]  /*7c30*/  IMAD.HI.U32 R20, R0, R17, RZ ;  /* 0x0000001100147227 */ /* 0x000fc600078e00ff */
[----:B------:R2:W-:Y:S01]  /*7c40*/  STL [R1+0x16c4], R16 ;  /* 0x0016c41001007387 */ /* 0x0005e20000100800 */
[----:B------:R-:W-:Y:S01]  /*7c50*/  @!P1 IMAD.IADD R5, R5, 0x1, -R90 ;  /* 0x0000000105059824 */ /* 0x000fe200078e0a5a */
[----:B0-----:R-:W-:Y:S01]  /*7c60*/  IABS R15, R15 ;  /* 0x0000000f000f7213 */ /* 0x001fe20000000000 */
[----:B------:R-:W-:Y:S01]  /*7c70*/  IMAD.MOV R10, RZ, RZ, -R10 ;  /* 0x000000ffff0a7224 */ /* 0x000fe200078e0a0a */
[C---:B------:R-:W-:Y:S01]  /*7c80*/  ISETP.GT.U32.AND P1, PT, R90.reuse, R6, PT ;  /* 0x000000065a00720c */ /* 0x040fe20003f24070 */
[----:B------:R-:W-:Y:S01]  /*7c90*/  VIADD R21, R93, 0xc3 ;  /* 0x000000c35d157836 */ /* 0x000fe20000000000 */
[C---:B------:R-:W-:Y:S01]  /*7ca0*/  ISETP.GT.U32.AND P3, PT, R90.reuse, R5, PT ;  /* 0x000000055a00720c */ /* 0x040fe20003f64070 */
[----:B------:R-:W-:Y:S01]  /*7cb0*/  IMAD.MOV R18, RZ, RZ, -R20 ;  /* 0x000000ffff127224 */ /* 0x000fe200078e0a14 */
[----:B-1----:R-:W-:Y:S01]  /*7cc0*/  IABS R13, R13 ;  /* 0x0000000d000d7213 */ /* 0x002fe20000000000 */
[----:B------:R-:W-:Y:S01]  /*7cd0*/  IMAD R4, R90, R10, R4 ;  /* 0x0000000a5a047224 */ /* 0x000fe200078e0204 */
[----:B------:R0:W-:Y:S01]  /*7ce0*/  STL [R1+0xa70], R7 ;  /* 0x000a700701007387 */ /* 0x0001e20000100800 */
[----:B--2---:R-:W-:-:S03]  /*7cf0*/  IMAD.HI.U32 R16, R0, R15, RZ ;  /* 0x0000000f00107227 */ /* 0x004fc600078e00ff */
[----:B------:R-:W-:Y:S01]  /*7d00*/  STL [R1+0x1884], R21 ;  /* 0x0018841501007387 */ /* 0x000fe20000100800 */
[----:B------:R-:W-:-:S03]  /*7d10*/  IMAD.HI.U32 R19, R0, R13, RZ ;  /* 0x0000000d00137227 */ /* 0x000fc600078e00ff */
[----:B------:R-:W-:Y:S01]  /*7d20*/  STL [R1+0xa98], R25 ;  /* 0x000a981901007387 */ /* 0x000fe20000100800 */
[----:B------:R-:W-:Y:S01]  /*7d30*/  IMAD.HI.U32 R12, R0, R11, RZ ;  /* 0x0000000b000c7227 */ /* 0x000fe200078e00ff */
[----:B0-----:R-:W-:-:S03]  /*7d40*/  IABS R7, R21 ;  /* 0x0000001500077213 */ /* 0x001fc60000000000 */
[----:B------:R-:W-:Y:S02]  /*7d50*/  IMAD.MOV.U32 R20, RZ, RZ, R14 ;  /* 0x000000ffff147224 */ /* 0x000fe400078e000e */
[----:B------:R-:W-:Y:S02]  /*7d60*/  IMAD.MOV R16, RZ, RZ, -R16 ;  /* 0x000000ffff107224 */ /* 0x000fe400078e0a10 */
[----:B------:R-:W-:Y:S02]  /*7d70*/  IMAD.MOV R14, RZ, RZ, -R19 ;  /* 0x000000ffff0e7224 */ /* 0x000fe400078e0a13 */
[----:B------:R-:W-:Y:S02]  /*7d80*/  IMAD.MOV R12, RZ, RZ, -R12 ;  /* 0x000000ffff0c7224 */ /* 0x000fe400078e0a0c */
[----:B------:R-:W-:Y:S01]  /*7d90*/  @!P0 IMAD.MOV R20, RZ, RZ, -R20 ;  /* 0x000000ffff148224 */ /* 0x000fe200078e0a14 */
[----:B------:R-:W-:Y:S01]  /*7da0*/  ISETP.GT.U32.AND P0, PT, R90, R4, PT ;  /* 0x000000045a00720c */ /* 0x000fe20003f04070 */
[----:B------:R-:W-:Y:S01]  /*7db0*/  @!P3 IMAD.IADD R5, R5, 0x1, -R90 ;  /* 0x000000010505b824 */ /* 0x000fe200078e0a5a */
[----:B------:R-:W-:Y:S01]  /*7dc0*/  ISETP.GE.AND P3, PT, R24, RZ, PT ;  /* 0x000000ff1800720c */ /* 0x000fe20003f66270 */
[----:B------:R-:W-:Y:S01]  /*7dd0*/  IMAD R17, R90, R18, R17 ;  /* 0x000000125a117224 */ /* 0x000fe200078e0211 */
[----:B------:R-:W-:Y:S01]  /*7de0*/  STL [R1+0xafc], R20 ;  /* 0x000afc1401007387 */ /* 0x000fe20000100800 */
[----:B------:R-:W-:-:S03]  /*7df0*/  IMAD.HI.U32 R10, R0, R7, RZ ;  /* 0x00000007000a7227 */ /* 0x000fc600078e00ff */
[----:B------:R-:W-:Y:S01]  /*7e00*/  STL [R1+0x730], R17 ;  /* 0x0007301101007387 */ /* 0x000fe20000100800 */
[C---:B------:R-:W-:Y:S02]  /*7e10*/  IMAD R15, R90.reuse, R16, R15 ;  /* 0x000000105a0f7224 */ /* 0x040fe400078e020f */
[----:B------:R-:W-:Y:S02]  /*7e20*/  IMAD R13, R90, R14, R13 ;  /* 0x0000000e5a0d7224 */ /* 0x000fe400078e020d */
[----:B------:R-:W-:Y:S01]  /*7e30*/  @!P1 IMAD.IADD R6, R6, 0x1, -R90 ;  /* 0x0000000106069824 */ /* 0x000fe200078e0a5a */
[----:B------:R0:W-:Y:S01]  /*7e40*/  STL [R1+0x734], R15 ;  /* 0x0007340f01007387 */ /* 0x0001e20000100800 */
[C---:B------:R-:W-:Y:S02]  /*7e50*/  IMAD R11, R90.reuse, R12, R11 ;  /* 0x0000000c5a0b7224 */ /* 0x040fe400078e020b */
[----:B------:R-:W-:Y:S01]  /*7e60*/  IMAD.MOV R10, RZ, RZ, -R10 ;  /* 0x000000ffff0a7224 */ /* 0x000fe200078e0a0a */
[----:B------:R1:W-:Y:S01]  /*7e70*/  STL [R1+0x738], R13 ;  /* 0x0007380d01007387 */ /* 0x0003e20000100800 */
[----:B------:R-:W-:Y:S01]  /*7e80*/  ISETP.GT.U32.AND P1, PT, R90, R6, PT ;  /* 0x000000065a00720c */ /* 0x000fe20003f24070 */
[----:B------:R-:W-:-:S02]  /*7e90*/  VIADD R14, R93, 0xc8 ;  /* 0x000000c85d0e7836 */ /* 0x000fc40000000000 */
[----:B------:R2:W-:Y:S01]  /*7ea0*/  STL [R1+0x740], R11 ;  /* 0x0007400b01007387 */ /* 0x0005e20000100800 */
[----:B------:R-:W-:Y:S02]  /*7eb0*/  IMAD R10, R90, R10, R7 ;  /* 0x0000000a5a0a7224 */ /* 0x000fe400078e0207 */
[----:B------:R-:W-:Y:S01]  /*7ec0*/  @!P0 IMAD.IADD R4, R4, 0x1, -R90 ;  /* 0x0000000104048824 */ /* 0x000fe200078e0a5a */
[----:B0-----:R-:W-:Y:S01]  /*7ed0*/  IABS R15, R14 ;  /* 0x0000000e000f7213 */ /* 0x001fe20000000000 */
[C---:B------:R-:W-:Y:S01]  /*7ee0*/  VIADD R18, R93.reuse, 0xc9 ;  /* 0x000000c95d127836 */ /* 0x040fe20000000000 */
[----:B------:R-:W-:Y:S01]  /*7ef0*/  STL [R1+0x188c], R14 ;  /* 0x00188c0e01007387 */ /* 0x000fe20000100800 */
[----:B------:R-:W-:Y:S01]  /*7f00*/  VIADD R16, R93, 0xca ;  /* 0x000000ca5d107836 */ /* 0x000fe20000000000 */
[----:B------:R-:W-:Y:S01]  /*7f10*/  ISETP.GT.U32.AND P0, PT, R90, R4, PT ;  /* 0x000000045a00720c */ /* 0x000fe20003f04070 */
[----:B-1----:R-:W-:Y:S01]  /*7f20*/  IMAD.HI.U32 R13, R0, R15, RZ ;  /* 0x0000000f000d7227 */ /* 0x002fe200078e00ff */
[----:B------:R-:W-:Y:S01]  /*7f30*/  IABS R7, R18 ;  /* 0x0000001200077213 */ /* 0x000fe20000000000 */
[----:B------:R-:W-:Y:S02]  /*7f40*/  STL [R1+0x1890], R18 ;  /* 0x0018901201007387 */ /* 0x000fe40000100800 */
[----:B--2---:R-:W-:-:S02]  /*7f50*/  IMAD.MOV.U32 R11, RZ, RZ, R5 ;  /* 0x000000ffff0b7224 */ /* 0x004fc400078e0005 */
[--C-:B------:R-:W-:Y:S01]  /*7f60*/  @!P1 IMAD.IADD R6, R6, 0x1, -R90.reuse ;  /* 0x0000000106069824 */ /* 0x100fe200078e0a5a */
[----:B------:R-:W-:Y:S01]  /*7f70*/  ISETP.GE.AND P1, PT, R23, RZ, PT ;  /* 0x000000ff1700720c */ /* 0x000fe20003f26270 */
[----:B------:R-:W-:Y:S01]  /*7f80*/  @!P3 IMAD.MOV R11, RZ, RZ, -R11 ;  /* 0x000000ffff0bb224 */ /* 0x000fe200078e0a0b */
[C---:B------:R-:W-:Y:S01]  /*7f90*/  ISETP.GT.U32.AND P3, PT, R90.reuse, R10, PT ;  /* 0x0000000a5a00720c */ /* 0x040fe20003f64070 */
[----:B------:R-:W-:Y:S01]  /*7fa0*/  IMAD.MOV R13, RZ, RZ, -R13 ;  /* 0x000000ffff0d7224 */ /* 0x000fe200078e0a0d */
[----:B------:R-:W-:Y:S01]  /*7fb0*/  STL [R1+0x1898], R16 ;  /* 0x0018981001007387 */ /* 0x000fe20000100800 */
[----:B------:R-:W-:Y:S01]  /*7fc0*/  IMAD.MOV.U32 R5, RZ, RZ, R7 ;  /* 0x000000ffff057224 */ /* 0x000fe200078e0007 */
[----:B------:R-:W-:Y:S01]  /*7fd0*/  IABS R7, R16 ;  /* 0x0000001000077213 */ /* 0x000fe20000000000 */
[----:B------:R-:W-:Y:S01]  /*7fe0*/  IMAD R15, R90, R13, R15 ;  /* 0x0000000d5a0f7224 */ /* 0x000fe200078e020f */
[----:B------:R0:W-:Y:S01]  /*7ff0*/  STL [R1+0x818], R11 ;  /* 0x0008180b01007387 */ /* 0x0001e20000100800 */
[----:B------:R-:W-:Y:S01]  /*8000*/  @!P0 IMAD.IADD R4, R4, 0x1, -R90 ;  /* 0x0000000104048824 */ /* 0x000fe200078e0a5a */
[----:B------:R-:W-:Y:S01]  /*8010*/  ISETP.GE.AND P0, PT, R22, RZ, PT ;  /* 0x000000ff1600720c */ /* 0x000fe20003f06270 */
[----:B------:R-:W-:-:S04]  /*8020*/  IMAD.HI.U32 R12, R0, R5, RZ ;  /* 0x00000005000c7227 */ /* 0x000fc800078e00ff */
[----:B------:R-:W-:Y:S02]  /*8030*/  @!P3 IMAD.IADD R10, R10, 0x1, -R90 ;  /* 0x000000010a0ab824 */ /* 0x000fe400078e0a5a */
[----:B------:R-:W-:Y:S01]  /*8040*/  @!P1 IMAD.MOV R6, RZ, RZ, -R6 ;  /* 0x000000ffff069224 */ /* 0x000fe200078e0a06 */
[C---:B------:R-:W-:Y:S01]  /*8050*/  ISETP.GT.U32.AND P1, PT, R90.reuse, R15, PT ;  /* 0x0000000f5a00720c */ /* 0x040fe20003f24070 */
[----:B------:R-:W-:Y:S01]  /*8060*/  IMAD.MOV R12, RZ, RZ, -R12 ;  /* 0x000000ffff0c7224 */ /* 0x000fe200078e0a0c */
[C---:B------:R-:W-:Y:S01]  /*8070*/  ISETP.GT.U32.AND P3, PT, R90.reuse, R10, PT ;  /* 0x0000000a5a00720c */ /* 0x040fe20003f64070 */
[----:B------:R-:W-:Y:S01]  /*8080*/  VIADD R17, R93, 0xcb ;  /* 0x000000cb5d117836 */ /* 0x000fe20000000000 */
[----:B------:R1:W-:Y:S01]  /*8090*/  STL [R1+0xa4c], R6 ;  /* 0x000a4c0601007387 */ /* 0x0003e20000100800 */
[----:B------:R-:W-:Y:S02]  /*80a0*/  IMAD R5, R90, R12, R5 ;  /* 0x0000000c5a057224 */ /* 0x000fe400078e0205 */
[----:B------:R-:W-:Y:S01]  /*80b0*/  @!P0 IMAD.MOV R4, RZ, RZ, -R4 ;  /* 0x000000ffff048224 */ /* 0x000fe200078e0a04 */
[----:B------:R-:W-:Y:S01]  /*80c0*/  ISETP.GE.AND P0, PT, R21, RZ, PT ;  /* 0x000000ff1500720c */ /* 0x000fe20003f06270 */
[----:B------:R-:W-:Y:S01]  /*80d0*/  STL [R1+0x1894], R17 ;  /* 0x0018941101007387 */ /* 0x000fe20000100800 */
[----:B0-----:R-:W-:-:S03]  /*80e0*/  IMAD.HI.U32 R11, R0, R7, RZ ;  /* 0x00000007000b7227 */ /* 0x001fc600078e00ff */
[----:B------:R-:W-:Y:S01]  /*80f0*/  @!P1 IADD3 R15, PT, PT, R15, -R90, RZ ;  /* 0x8000005a0f0f9210 */ /* 0x000fe20007ffe0ff */
[----:B------:R0:W-:Y:S01]  /*8100*/  STL [R1+0xa88], R4 ;  /* 0x000a880401007387 */ /* 0x0001e20000100800 */
[----:B------:R-:W-:Y:S01]  /*8110*/  @!P3 IMAD.IADD R10, R10, 0x1, -R90 ;  /* 0x000000010a0ab824 */ /* 0x000fe200078e0a5a */
[C---:B------:R-:W-:Y:S01]  /*8120*/  ISETP.GT.U32.AND P3, PT, R90.reuse, R5, PT ;  /* 0x000000055a00720c */ /* 0x040fe20003f64070 */
[C---:B-1----:R-:W-:Y:S01]  /*8130*/  VIADD R6, R93.reuse, 0x67 ;  /* 0x000000675d067836 */ /* 0x042fe20000000000 */
[C---:B------:R-:W-:Y:S01]  /*8140*/  ISETP.GT.U32.AND P1, PT, R90.reuse, R15, PT ;  /* 0x0000000f5a00720c */ /* 0x040fe20003f24070 */
[----:B------:R-:W-:Y:S02]  /*8150*/  IMAD.MOV R11, RZ, RZ, -R11 ;  /* 0x000000ffff0b7224 */ /* 0x000fe400078e0a0b */
[----:B------:R-:W-:Y:S01]  /*8160*/  @!P0 IMAD.MOV R10, RZ, RZ, -R10 ;  /* 0x000000ffff0a8224 */ /* 0x000fe200078e0a0a */
[----:B------:R1:W-:Y:S01]  /*8170*/  STL [R1+0x16ac], R6 ;  /* 0x0016ac0601007387 */ /* 0x0003e20000100800 */
[----:B------:R-:W-:Y:S01]  /*8180*/  IABS R13, R6 ;  /* 0x00000006000d7213 */ /* 0x000fe20000000000 */
[----:B------:R-:W-:Y:S01]  /*8190*/  IMAD R7, R90, R11, R7 ;  /* 0x0000000b5a077224 */ /* 0x000fe200078e0207 */
[----:B0-----:R-:W-:Y:S01]  /*81a0*/  IABS R4, R17 ;  /* 0x0000001100047213 */ /* 0x001fe20000000000 */
[C---:B------:R-:W-:Y:S01]  /*81b0*/  VIADD R24, R93.reuse, 0xd0 ;  /* 0x000000d05d187836 */ /* 0x040fe20000000000 */
[----:B------:R-:W-:Y:S01]  /*81c0*/  ISETP.GE.AND P0, PT, R14, RZ, PT ;  /* 0x000000ff0e00720c */ /* 0x000fe20003f06270 */
[----:B------:R-:W-:-:S02]  /*81d0*/  VIADD R23, R93, 0xd1 ;  /* 0x000000d15d177836 */ /* 0x000fc40000000000 */
[----:B------:R-:W-:Y:S01]  /*81e0*/  @!P3 IMAD.IADD R5, R5, 0x1, -R90 ;  /* 0x000000010505b824 */ /* 0x000fe200078e0a5a */
[----:B------:R-:W-:Y:S01]  /*81f0*/  STL [R1+0x18ac], R24 ;  /* 0x0018ac1801007387 */ /* 0x000fe20000100800 */
[----:B-1----:R-:W-:Y:S01]  /*8200*/  IMAD.HI.U32 R6, R0, R4, RZ ;  /* 0x0000000400067227 */ /* 0x002fe200078e00ff */
[----:B------:R-:W-:Y:S02]  /*8210*/  IABS R12, R24 ;  /* 0x00000018000c7213 */ /* 0x000fe40000000000 */
[C---:B------:R-:W-:Y:S01]  /*8220*/  ISETP.GT.U32.AND P3, PT, R90.reuse, R5, PT ;  /* 0x000000055a00720c */ /* 0x040fe20003f64070 */
[----:B------:R-:W-:Y:S01]  /*8230*/  IMAD.MOV R6, RZ, RZ, -R6 ;  /* 0x000000ffff067224 */ /* 0x000fe200078e0a06 */
[----:B------:R-:W-:Y:S01]  /*8240*/  STL [R1+0x18b8], R23 ;  /* 0x0018b81701007387 */ /* 0x000fe20000100800 */
[----:B------:R-:W-:Y:S01]  /*8250*/  @!P1 IMAD.IADD R15, R15, 0x1, -R90 ;  /* 0x000000010f0f9824 */ /* 0x000fe200078e0a5a */
[C---:B------:R-:W-:Y:S01]  /*8260*/  ISETP.GT.U32.AND P1, PT, R90.reuse, R7, PT ;  /* 0x000000075a00720c */ /* 0x040fe20003f24070 */
[----:B------:R-:W-:Y:S01]  /*8270*/  IMAD R4, R90, R6, R4 ;  /* 0x000000065a047224 */ /* 0x000fe200078e0204 */
[----:B------:R0:W-:Y:S01]  /*8280*/  STL [R1+0xac0], R10 ;  /* 0x000ac00a01007387 */ /* 0x0001e20000100800 */
[----:B------:R-:W-:-:S02]  /*8290*/  IMAD.MOV.U32 R19, RZ, RZ, R15 ;  /* 0x000000ffff137224 */ /* 0x000fc400078e000f */
[----:B------:R-:W-:-:S04]  /*82a0*/  IMAD.HI.U32 R14, R0, R13, RZ ;  /* 0x0000000d000e7227 */ /* 0x000fc800078e00ff */
[----:B------:R-:W-:Y:S01]  /*82b0*/  @!P0 IMAD.MOV R19, RZ, RZ, -R19 ;  /* 0x000000ffff138224 */ /* 0x000fe200078e0a13 */
[----:B------:R-:W-:Y:S01]  /*82c0*/  ISETP.GT.U32.AND P0, PT, R90, R4, PT ;  /* 0x000000045a00720c */ /* 0x000fe20003f04070 */
[----:B------:R-:W-:Y:S01]  /*82d0*/  @!P3 IMAD.IADD R5, R5, 0x1, -R90 ;  /* 0x000000010505b824 */ /* 0x000fe200078e0a5a */
[----:B------:R-:W-:Y:S01]  /*82e0*/  ISETP.GE.AND P3, PT, R18, RZ, PT ;  /* 0x000000ff1200720c */ /* 0x000fe20003f66270 */
[----:B------:R-:W-:Y:S01]  /*82f0*/  IMAD.MOV R14, RZ, RZ, -R14 ;  /* 0x000000ffff0e7224 */ /* 0x000fe200078e0a0e */
[----:B0-----:R-:W-:Y:S01]  /*8300*/  IABS R10, R23 ;  /* 0x00000017000a7213 */ /* 0x001fe20000000000 */
[----:B------:R-:W-:Y:S02]  /*8310*/  @!P1 IMAD.IADD R7, R7, 0x1, -R90 ;  /* 0x0000000107079824 */ /* 0x000fe400078e0a5a */
[----:B------:R-:W-:Y:S02]  /*8320*/  IMAD R13, R90, R14, R13 ;  /* 0x0000000e5a0d7224 */ /* 0x000fe400078e020d */
[----:B------:R-:W-:Y:S01]  /*8330*/  IMAD.HI.U32 R6, R0, R10, RZ ;  /* 0x0000000a00067227 */ /* 0x000fe200078e00ff */
[----:B------:R-:W-:-:S02]  /*8340*/  ISETP.GT.U32.AND P1, PT, R90, R7, PT ;  /* 0x000000075a00720c */ /* 0x000fc40003f24070 */
[----:B------:R0:W-:Y:S01]  /*8350*/  STL [R1+0x73c], R13 ;  /* 0x00073c0d01007387 */ /* 0x0001e20000100800 */
[----:B------:R-:W-:Y:S01]  /*8360*/  @!P0 IMAD.IADD R4, R4, 0x1, -R90 ;  /* 0x0000000104048824 */ /* 0x000fe200078e0a5a */
[----:B------:R-:W-:Y:S01]  /*8370*/  ISETP.GE.AND P0, PT, R16, RZ, PT ;  /* 0x000000ff1000720c */ /* 0x000fe20003f06270 */
[----:B------:R-:W-:Y:S01]  /*8380*/  @!P3 IMAD.MOV R5, RZ, RZ, -R5 ;  /* 0x000000ffff05b224 */ /* 0x000fe200078e0a05 */
[----:B------:R1:W-:Y:S01]  /*8390*/  STL [R1+0x81c], R19 ;  /* 0x00081c1301007387 */ /* 0x0003e20000100800 */
[----:B------:R-:W-:Y:S01]  /*83a0*/  IMAD.HI.U32 R11, R0, R12, RZ ;  /* 0x0000000c000b7227 */ /* 0x000fe200078e00ff */
[----:B------:R-:W-:-:S03]  /*83b0*/  ISETP.GT.U32.AND P3, PT, R90, R4, PT ;  /* 0x000000045a00720c */ /* 0x000fc60003f64070 */
[----:B------:R-:W-:Y:S02]  /*83c0*/  IMAD.MOV R6, RZ, RZ, -R6 ;  /* 0x000000ffff067224 */ /* 0x000fe400078e0a06 */
[C---:B0-----:R-:W-:Y:S02]  /*83d0*/  VIADD R13, R93.reuse, 0x6d ;  /* 0x0000006d5d0d7836 */ /* 0x041fe40000000000 */
[----:B------:R-:W-:Y:S02]  /*83e0*/  IMAD.MOV R11, RZ, RZ, -R11 ;  /* 0x000000ffff0b7224 */ /* 0x000fe400078e0a0b */
[C---:B------:R-:W-:Y:S01]  /*83f0*/  IMAD R10, R90.reuse, R6, R10 ;  /* 0x000000065a0a7224 */ /* 0x040fe200078e020a */
[----:B------:R-:W-:Y:S01]  /*8400*/  IABS R15, R13 ;  /* 0x0000000d000f7213 */ /* 0x000fe20000000000 */
[----:B------:R-:W-:Y:S01]  /*8410*/  IMAD R12, R90, R11, R12 ;  /* 0x0000000b5a0c7224 */ /* 0x000fe200078e020c */
[----:B------:R0:W-:Y:S01]  /*8420*/  STL [R1+0x16c0], R13 ;  /* 0x0016c00d01007387 */ /* 0x0001e20000100800 */
[----:B------:R-:W-:Y:S01]  /*8430*/  @!P3 IMAD.IADD R4, R4, 0x1, -R90 ;  /* 0x000000010404b824 */ /* 0x000fe200078e0a5a */
[----:B------:R-:W-:Y:S01]  /*8440*/  ISETP.GT.U32.AND P3, PT, R90, R10, PT ;  /* 0x0000000a5a00720c */ /* 0x000fe20003f64070 */
[----:B------:R-:W-:-:S02]  /*8450*/  VIADD R11, R93, 0x6e ;  /* 0x0000006e5d0b7836 */ /* 0x000fc40000000000 */
[----:B------:R-:W-:-:S03]  /*8460*/  IMAD.HI.U32 R16, R0, R15, RZ ;  /* 0x0000000f00107227 */ /* 0x000fc600078e00ff */
[----:B------:R-:W-:Y:S01]  /*8470*/  IABS R6, R11 ;  /* 0x0000000b00067213 */ /* 0x000fe20000000000 */
[C---:B------:R-:W-:Y:S01]  /*8480*/  VIADD R20, R93.reuse, 0xd2 ;  /* 0x000000d25d147836 */ /* 0x040fe20000000000 */
[----:B------:R2:W-:Y:S01]  /*8490*/  STL [R1+0x16c8], R11 ;  /* 0x0016c80b01007387 */ /* 0x0005e20000100800 */
[----:B------:R-:W-:Y:S02]  /*84a0*/  VIADD R22, R93, 0xd3 ;  /* 0x000000d35d167836 */ /* 0x000fe40000000000 */
[----:B------:R-:W-:Y:S01]  /*84b0*/  @!P1 IMAD.IADD R7, R7, 0x1, -R90 ;  /* 0x0000000107079824 */ /* 0x000fe200078e0a5a */
[----:B------:R-:W-:Y:S01]  /*84c0*/  ISETP.GT.U32.AND P1, PT, R90, R12, PT ;  /* 0x0000000c5a00720c */ /* 0x000fe20003f24070 */
[----:B-1----:R-:W-:Y:S01]  /*84d0*/  VIADD R19, R93, 0xd8 ;  /* 0x000000d85d137836 */ /* 0x002fe20000000000 */
[----:B------:R-:W-:Y:S01]  /*84e0*/  STL [R1+0x18a4], R20 ;  /* 0x0018a41401007387 */ /* 0x000fe20000100800 */
[----:B------:R-:W-:Y:S01]  /*84f0*/  IMAD.MOV R16, RZ, RZ, -R16 ;  /* 0x000000ffff107224 */ /* 0x000fe200078e0a10 */
[----:B0-----:R-:W-:Y:S01]  /*8500*/  IABS R13, R22 ;  /* 0x00000016000d7213 */ /* 0x001fe20000000000 */
[----:B------:R-:W-:Y:S01]  /*8510*/  @!P3 IMAD.IADD R10, R10, 0x1, -R90 ;  /* 0x000000010a0ab824 */ /* 0x000fe200078e0a5a */
[----:B------:R-:W-:Y:S01]  /*8520*/  STL [R1+0x18b4], R22 ;  /* 0x0018b41601007387 */ /* 0x000fe20000100800 */
[----:B--2---:R-:W-:Y:S01]  /*8530*/  IMAD.HI.U32 R11, R0, R6, RZ ;  /* 0x00000006000b7227 */ /* 0x004fe200078e00ff */
[----:B------:R-:W-:-:S02]  /*8540*/  IABS R14, R19 ;  /* 0x00000013000e7213 */ /* 0x000fc40000000000 */
[----:B------:R-:W-:Y:S01]  /*8550*/  STL [R1+0x18d0], R19 ;  /* 0x0018d01301007387 */ /* 0x000fe20000100800 */
[C---:B------:R-:W-:Y:S02]  /*8560*/  IMAD R15, R90.reuse, R16, R15 ;  /* 0x000000105a0f7224 */ /* 0x040fe400078e020f */
[----:B------:R-:W-:Y:S01]  /*8570*/  IMAD.MOV.U32 R16, RZ, RZ, R7 ;  /* 0x000000ffff107224 */ /* 0x000fe200078e0007 */
[----:B------:R0:W-:Y:S01]  /*8580*/  STL [R1+0xa44], R5 ;  /* 0x000a440501007387 */ /* 0x0001e20000100800 */
[----:B------:R-:W-:Y:S02]  /*8590*/  IMAD.MOV R11, RZ, RZ, -R11 ;  /* 0x000000ffff0b7224 */ /* 0x000fe400078e0a0b */
[----:B------:R-:W-:Y:S01]  /*85a0*/  @!P0 IMAD.MOV R16, RZ, RZ, -R16 ;  /* 0x000000ffff108224 */ /* 0x000fe200078e0a10 */
[C---:B------:R-:W-:Y:S01]  /*85b0*/  ISETP.GT.U32.AND P0, PT, R90.reuse, R10, PT ;  /* 0x0000000a5a00720c */ /* 0x040fe20003f04070 */
[----:B------:R-:W-:Y:S01]  /*85c0*/  IMAD R6, R90, R11, R6 ;  /* 0x0000000b5a067224 */ /* 0x000fe200078e0206 */
[----:B------:R1:W-:Y:S01]  /*85d0*/  STL [R1+0x744], R15 ;  /* 0x0007440f01007387 */ /* 0x0003e20000100800 */
[----:B------:R-:W-:Y:S01]  /*85e0*/  @!P1 IMAD.IADD R12, R12, 0x1, -R90 ;  /* 0x000000010c0c9824 */ /* 0x000fe200078e0a5a */
[----:B------:R-:W-:Y:S01]  /*85f0*/  ISETP.GE.AND P1, PT, R17, RZ, PT ;  /* 0x000000ff1100720c */ /* 0x000fe20003f26270 */
[C---:B------:R-:W-:Y:S01]  /*8600*/  VIADD R17, R93.reuse, 0x75 ;  /* 0x000000755d117836 */ /* 0x040fe20000000000 */
[----:B0-----:R-:W-:Y:S01]  /*8610*/  IABS R5, R20 ;  /* 0x0000001400057213 */ /* 0x001fe20000000000 */
[----:B------:R-:W-:Y:S01]  /*8620*/  STL [R1+0x748], R6 ;  /* 0x0007480601007387 */ /* 0x000fe20000100800 */
[----:B------:R-:W-:Y:S01]  /*8630*/  ISETP.GT.U32.AND P3, PT, R90, R12, PT ;  /* 0x0000000c5a00720c */ /* 0x000fe20003f64070 */
[----:B------:R-:W-:-:S02]  /*8640*/  VIADD R18, R93, 0xd9 ;  /* 0x000000d95d127836 */ /* 0x000fc40000000000 */
[----:B------:R-:W-:Y:S01]  /*8650*/  IMAD.HI.U32 R11, R0, R5, RZ ;  /* 0x00000005000b7227 */ /* 0x000fe200078e00ff */
[----:B------:R0:W-:Y:S03]  /*8660*/  STL [R1+0xa74], R16 ;  /* 0x000a741001007387 */ /* 0x0001e60000100800 */
[----:B------:R-:W-:Y:S02]  /*8670*/  IMAD.MOV R11, RZ, RZ, -R11 ;  /* 0x000000ffff0b7224 */ /* 0x000fe400078e0a0b */
[----:B------:R-:W-:Y:S02]  /*8680*/  @!P0 IMAD.IADD R10, R10, 0x1, -R90 ;  /* 0x000000010a0a8824 */ /* 0x000fe400078e0a5a */
[----:B------:R-:W-:Y:S02]  /*8690*/  IMAD R5, R90, R11, R5 ;  /* 0x0000000b5a057224 */ /* 0x000fe400078e0205 */
[----:B------:R-:W-:Y:S01]  /*86a0*/  @!P1 IMAD.MOV R4, RZ, RZ, -R4 ;  /* 0x000000ffff049224 */ /* 0x000fe200078e0a04 */
[----:B------:R-:W-:Y:S01]  /*86b0*/  ISETP.GE.AND P1, PT, R24, RZ, PT ;  /* 0x000000ff1800720c */ /* 0x000fe20003f26270 */
[----:B-1----:R-:W-:Y:S01]  /*86c0*/  IMAD.HI.U32 R15, R0, R13, RZ ;  /* 0x0000000d000f7227 */ /* 0x002fe200078e00ff */
[----:B------:R-:W-:-:S03]  /*86d0*/  ISETP.GT.U32.AND P0, PT, R90, R5, PT ;  /* 0x000000055a00720c */ /* 0x000fc60003f04070 */
[----:B------:R-:W-:Y:S02]  /*86e0*/  IMAD.MOV R7, RZ, RZ, -R15 ;  /* 0x000000ffff077224 */ /* 0x000fe400078e0a0f */
[----:B------:R-:W-:Y:S01]  /*86f0*/  @!P3 IMAD.IADD R12, R12, 0x1, -R90 ;  /* 0x000000010c0cb824 */ /* 0x000fe200078e0a5a */
[----:B------:R-:W-:Y:S01]  /*8700*/  ISETP.GE.AND P3, PT, R23, RZ, PT ;  /* 0x000000ff1700720c */ /* 0x000fe20003f66270 */
[----:B------:R-:W-:Y:S02]  /*8710*/  IMAD R13, R90, R7, R13 ;  /* 0x000000075a0d7224 */ /* 0x000fe400078e020d */
[----:B------:R-:W-:Y:S02]  /*8720*/  IMAD.MOV.U32 R23, RZ, RZ, R12 ;  /* 0x000000ffff177224 */ /* 0x000fe400078e000c */
[----:B0-----:R-:W-:Y:S02]  /*8730*/  VIADD R16, R93, 0x6f ;  /* 0x0000006f5d107836 */ /* 0x001fe40000000000 */
[----:B------:R-:W-:-:S02]  /*8740*/  @!P0 IMAD.IADD R5, R5, 0x1, -R90 ;  /* 0x0000000105058824 */ /* 0x000fc400078e0a5a */
[----:B------:R-:W-:Y:S01]  /*8750*/  @!P1 IMAD.MOV R23, RZ, RZ, -R23 ;  /* 0x000000ffff179224 */ /* 0x000fe200078e0a17 */
[C---:B------:R-:W-:Y:S01]  /*8760*/  ISETP.GT.U32.AND P1, PT, R90.reuse, R13, PT ;  /* 0x0000000d5a00720c */ /* 0x040fe20003f24070 */
[C---:B------:R-:W-:Y:S01]  /*8770*/  VIADD R15, R93.reuse, 0x76 ;  /* 0x000000765d0f7836 */ /* 0x040fe20000000000 */
[----:B------:R-:W-:Y:S01]  /*8780*/  ISETP.GT.U32.AND P0, PT, R90, R5, PT ;  /* 0x000000055a00720c */ /* 0x000fe20003f04070 */
[----:B------:R-:W-:Y:S01]  /*8790*/  IMAD.HI.U32 R6, R0, R14, RZ ;  /* 0x0000000e00067227 */ /* 0x000fe200078e00ff */
[----:B------:R0:W-:Y:S02]  /*87a0*/  STL [R1+0x16b4], R16 ;  /* 0x0016b41001007387 */ /* 0x0001e40000100800 */
[----:B------:R-:W-:Y:S01]  /*87b0*/  IABS R11, R15 ;  /* 0x0000000f000b7213 */ /* 0x000fe20000000000 */
[----:B------:R-:W-:Y:S01]  /*87c0*/  VIADD R21, R93, 0xda ;  /* 0x000000da5d157836 */ /* 0x000fe20000000000 */
[----:B------:R-:W-:Y:S01]  /*87d0*/  STL [R1+0x16e4], R17 ;  /* 0x0016e41101007387 */ /* 0x000fe20000100800 */
[----:B------:R-:W-:-:S02]  /*87e0*/  IMAD.MOV R6, RZ, RZ, -R6 ;  /* 0x000000ffff067224 */ /* 0x000fc400078e0a06 */
[----:B------:R-:W-:Y:S01]  /*87f0*/  IMAD.HI.U32 R12, R0, R11, RZ ;  /* 0x0000000b000c7227 */ /* 0x000fe200078e00ff */
[----:B------:R1:W-:Y:S01]  /*8800*/  STL [R1+0x16ec], R15 ;  /* 0x0016ec0f01007387 */ /* 0x0003e20000100800 */
[----:B------:R-:W-:Y:S02]  /*8810*/  @!P1 IADD3 R13, PT, PT, R13, -R90, RZ ;  /* 0x8000005a0d0d9210 */ /* 0x000fe40007ffe0ff */
[----:B------:R-:W-:Y:S01]  /*8820*/  IMAD R14, R90, R6, R14 ;  /* 0x000000065a0e7224 */ /* 0x000fe200078e020e */
[----:B------:R-:W-:Y:S01]  /*8830*/  STL [R1+0x18c8], R18 ;  /* 0x0018c81201007387 */ /* 0x000fe20000100800 */
[----:B------:R-:W-:Y:S01]  /*8840*/  @!P0 IMAD.IADD R5, R5, 0x1, -R90 ;  /* 0x0000000105058824 */ /* 0x000fe200078e0a5a */
[----:B------:R-:W-:Y:S01]  /*8850*/  ISETP.GE.AND P0, PT, R20, RZ, PT ;  /* 0x000000ff1400720c */ /* 0x000fe20003f06270 */
[----:B------:R-:W-:Y:S01]  /*8860*/  IMAD.MOV R12, RZ, RZ, -R12 ;  /* 0x000000ffff0c7224 */ /* 0x000fe200078e0a0c */
[----:B------:R2:W-:Y:S01]  /*8870*/  STL [R1+0xa94], R4 ;  /* 0x000a940401007387 */ /* 0x0005e20000100800 */
[C---:B------:R-:W-:Y:S01]  /*8880*/  ISETP.GT.U32.AND P1, PT, R90.reuse, R13, PT ;  /* 0x0000000d5a00720c */ /* 0x040fe20003f24070 */
[----:B------:R-:W-:Y:S01]  /*8890*/  VIADD R20, R93, 0xe0 ;  /* 0x000000e05d147836 */ /* 0x000fe20000000000 */
[----:B------:R-:W-:Y:S01]  /*88a0*/  IABS R6, R17 ;  /* 0x0000001100067213 */ /* 0x000fe20000000000 */
[----:B------:R-:W-:Y:S01]  /*88b0*/  STL [R1+0x18cc], R21 ;  /* 0x0018cc1501007387 */ /* 0x000fe20000100800 */
[----:B0-----:R-:W-:Y:S01]  /*88c0*/  IABS R16, R16 ;  /* 0x0000001000107213 */ /* 0x001fe20000000000 */
[----:B------:R-:W-:Y:S01]  /*88d0*/  IMAD R11, R90, R12, R11 ;  /* 0x0000000c5a0b7224 */ /* 0x000fe200078e020b */
[----:B------:R-:W-:Y:S01]  /*88e0*/  IABS R7, R21 ;  /* 0x0000001500077213 */ /* 0x000fe20000000000 */
[----:B------:R0:W-:Y:S01]  /*88f0*/  STL [R1+0x8c0], R23 ;  /* 0x0008c01701007387 */ /* 0x0001e20000100800 */
[----:B-1----:R-:W-:Y:S01]  /*8900*/  IMAD.HI.U32 R15, R0, R6, RZ ;  /* 0x00000006000f7227 */ /* 0x002fe200078e00ff */
[----:B--2---:R-:W-:-:S03]  /*8910*/  IABS R4, R18 ;  /* 0x0000001200047213 */ /* 0x004fc60000000000 */
[----:B------:R-:W-:-:S04]  /*8920*/  IMAD.HI.U32 R17, R0, R16, RZ ;  /* 0x0000001000117227 */ /* 0x000fc800078e00ff */
[----:B------:R-:W-:Y:S02]  /*8930*/  IMAD.MOV R15, RZ, RZ, -R15 ;  /* 0x000000ffff0f7224 */ /* 0x000fe400078e0a0f */
[----:B0-----:R-:W-:Y:S02]  /*8940*/  IMAD.MOV.U32 R23, RZ, RZ, R10 ;  /* 0x000000ffff177224 */ /* 0x001fe400078e000a */
[----:B------:R-:W-:-:S04]  /*8950*/  IMAD.HI.U32 R10, R0, R4, RZ ;  /* 0x00000004000a7227 */ /* 0x000fc800078e00ff */
[----:B------:R-:W-:Y:S01]  /*8960*/  @!P3 IMAD.MOV R23, RZ, RZ, -R23 ;  /* 0x000000ffff17b224 */ /* 0x000fe200078e0a17 */
[C---:B------:R-:W-:Y:S01]  /*8970*/  ISETP.GT.U32.AND P3, PT, R90.reuse, R14, PT ;  /* 0x0000000e5a00720c */ /* 0x040fe20003f64070 */
[----:B------:R-:W-:Y:S02]  /*8980*/  IMAD.MOV R10, RZ, RZ, -R10 ;  /* 0x000000ffff0a7224 */ /* 0x000fe400078e0a0a */
[----:B------:R-:W-:Y:S01]  /*8990*/  @!P0 IMAD.MOV R5, RZ, RZ, -R5 ;  /* 0x000000ffff058224 */ /* 0x000fe200078e0a05 */
[----:B------:R-:W-:Y:S01]  /*89a0*/  STL [R1+0xa30], R23 ;  /* 0x000a301701007387 */ /* 0x000fe20000100800 */
[C---:B------:R-:W-:Y:S02]  /*89b0*/  IMAD R4, R90.reuse, R10, R4 ;  /* 0x0000000a5a047224 */ /* 0x040fe400078e0204 */
[----:B------:R-:W-:Y:S02]  /*89c0*/  IMAD.MOV R17, RZ, RZ, -R17 ;  /* 0x000000ffff117224 */ /* 0x000fe400078e0a11 */
[----:B------:R-:W-:Y:S01]  /*89d0*/  @!P1 IMAD.IADD R13, R13, 0x1, -R90 ;  /* 0x000000010d0d9824 */ /* 0x000fe200078e0a5a */
[C---:B------:R-:W-:Y:S01]  /*89e0*/  ISETP.GT.U32.AND P0, PT, R90.reuse, R4, PT ;  /* 0x000000045a00720c */ /* 0x040fe20003f04070 */
[----:B------:R-:W-:Y:S01]  /*89f0*/  IMAD R15, R90, R15, R6 ;  /* 0x0000000f5a0f7224 */ /* 0x000fe200078e0206 */
[----:B------:R-:W-:Y:S01]  /*8a00*/  ISETP.GE.AND P1, PT, R22, RZ, PT ;  /* 0x000000ff1600720c */ /* 0x000fe20003f26270 */
[----:B------:R-:W-:-:S04]  /*8a10*/  IMAD.HI.U32 R6, R0, R7, RZ ;  /* 0x0000000700067227 */ /* 0x000fc800078e00ff */
[----:B------:R-:W-:Y:S02]  /*8a20*/  @!P3 IMAD.IADD R14, R14, 0x1, -R90 ;  /* 0x000000010e0eb824 */ /* 0x000fe400078e0a5a */
[C---:B------:R-:W-:Y:S02]  /*8a30*/  IMAD R16, R90.reuse, R17, R16 ;  /* 0x000000115a107224 */ /* 0x040fe400078e0210 */
[----:B------:R-:W-:Y:S01]  /*8a40*/  IMAD.MOV R6, RZ, RZ, -R6 ;  /* 0x000000ffff067224 */ /* 0x000fe200078e0a06 */
[C---:B------:R-:W-:Y:S01]  /*8a50*/  ISETP.GT.U32.AND P3, PT, R90.reuse, R14, PT ;  /* 0x0000000e5a00720c */ /* 0x040fe20003f64070 */
[C---:B------:R-:W-:Y:S01]  /*8a60*/  VIADD R17, R93.reuse, 0xdb ;  /* 0x000000db5d117836 */ /* 0x040fe20000000000 */
[----:B------:R0:W-:Y:S01]  /*8a70*/  STL [R1+0x74c], R16 ;  /* 0x00074c1001007387 */ /* 0x0001e20000100800 */
[----:B------:R-:W-:Y:S02]  /*8a80*/  IMAD R7, R90, R6, R7 ;  /* 0x000000065a077224 */ /* 0x000fe400078e0207 */
[----:B------:R-:W-:Y:S01]  /*8a90*/  @!P0 IMAD.IADD R4, R4, 0x1, -R90 ;  /* 0x0000000104048824 */ /* 0x000fe200078e0a5a */
[----:B------:R-:W-:Y:S01]  /*8aa0*/  IABS R6, R17 ;  /* 0x0000001100067213 */ /* 0x000fe20000000000 */
[----:B------:R1:W-:Y:S01]  /*8ab0*/  STL [R1+0x750], R15 ;  /* 0x0007500f01007387 */ /* 0x0003e20000100800 */
[----:B------:R-:W-:-:S02]  /*8ac0*/  VIADD R25, R93, 0xe8 ;  /* 0x000000e85d197836 */ /* 0x000fc40000000000 */
[----:B------:R-:W-:Y:S01]  /*8ad0*/  ISETP.GT.U32.AND P0, PT, R90, R4, PT ;  /* 0x000000045a00720c */ /* 0x000fe20003f04070 */
[----:B------:R2:W-:Y:S01]  /*8ae0*/  STL [R1+0x754], R11 ;  /* 0x0007540b01007387 */ /* 0x0005e20000100800 */
[----:B0-----:R-:W-:Y:S02]  /*8af0*/  IMAD.MOV.U32 R16, RZ, RZ, R13 ;  /* 0x000000ffff107224 */ /* 0x001fe400078e000d */
[----:B------:R-:W-:Y:S01]  /*8b00*/  @!P3 IMAD.IADD R14, R14, 0x1, -R90 ;  /* 0x000000010e0eb824 */ /* 0x000fe200078e0a5a */
[----:B------:R-:W-:Y:S01]  /*8b10*/  ISETP.GE.AND P3, PT, R19, RZ, PT ;  /* 0x000000ff1300720c */ /* 0x000fe20003f66270 */
[----:B------:R-:W-:Y:S01]  /*8b20*/  @!P1 IMAD.MOV R16, RZ, RZ, -R16 ;  /* 0x000000ffff109224 */ /* 0x000fe200078e0a10 */
[----:B------:R-:W-:Y:S01]  /*8b30*/  ISETP.GT.U32.AND P1, PT, R90, R7, PT ;  /* 0x000000075a00720c */ /* 0x000fe20003f24070 */
[C---:B-1----:R-:W-:Y:S02]  /*8b40*/  VIADD R15, R93.reuse, 0x77 ;  /* 0x000000775d0f7836 */ /* 0x042fe40000000000 */
[----:B------:R-:W-:-:S02]  /*8b50*/  VIADD R19, R93, 0xe3 ;  /* 0x000000e35d137836 */ /* 0x000fc40000000000 */
[----:B--2---:R-:W-:Y:S01]  /*8b60*/  IMAD.HI.U32 R11, R0, R6, RZ ;  /* 0x00000006000b7227 */ /* 0x004fe200078e00ff */
[----:B------:R0:W-:Y:S01]  /*8b70*/  STL [R1+0x16d4], R15 ;  /* 0x0016d40f01007387 */ /* 0x0001e20000100800 */
[----:B------:R-:W-:Y:S02]  /*8b80*/  IABS R12, R15 ;  /* 0x0000000f000c7213 */ /* 0x000fe40000000000 */
[----:B------:R-:W-:Y:S01]  /*8b90*/  IMAD.MOV R11, RZ, RZ, -R11 ;  /* 0x000000ffff0b7224 */ /* 0x000fe200078e0a0b */
[----:B------:R-:W-:Y:S01]  /*8ba0*/  STL [R1+0x18bc], R17 ;  /* 0x0018bc1101007387 */ /* 0x000fe20000100800 */
[----:B------:R-:W-:Y:S02]  /*8bb0*/  @!P0 IMAD.IADD R4, R4, 0x1, -R90 ;  /* 0x0000000104048824 */ /* 0x000fe400078e0a5a */
[----:B------:R-:W-:Y:S01]  /*8bc0*/  IMAD R6, R90, R11, R6 ;  /* 0x0000000b5a067224 */ /* 0x000fe200078e0206 */
[----:B------:R-:W-:Y:S01]  /*8bd0*/  STL [R1+0x18e0], R20 ;  /* 0x0018e01401007387 */ /* 0x000fe20000100800 */
[----:B------:R-:W-:-:S02]  /*8be0*/  @!P1 IMAD.IADD R7, R7, 0x1, -R90 ;  /* 0x0000000107079824 */ /* 0x000fc400078e0a5a */
[----:B------:R-:W-:Y:S01]  /*8bf0*/  @!P3 IMAD.MOV R14, RZ, RZ, -R14 ;  /* 0x000000ffff0eb224 */ /* 0x000fe200078e0a0e */
[----:B------:R1:W-:Y:S01]  /*8c00*/  STL [R1+0xa54], R5 ;  /* 0x000a540501007387 */ /* 0x0003e20000100800 */
[----:B------:R-:W-:Y:S01]  /*8c10*/  ISETP.GT.U32.AND P0, PT, R90, R6, PT ;  /* 0x000000065a00720c */ /* 0x000fe20003f04070 */
[----:B0-----:R-:W-:Y:S01]  /*8c20*/  IMAD.HI.U32 R15, R0, R12, RZ ;  /* 0x0000000c000f7227 */ /* 0x001fe200078e00ff */
[----:B------:R-:W-:Y:S01]  /*8c30*/  ISETP.GT.U32.AND P1, PT, R90, R7, PT ;  /* 0x000000075a00720c */ /* 0x000fe20003f24070 */
[----:B------:R-:W-:Y:S01]  /*8c40*/  STL [R1+0xa84], R16 ;  /* 0x000a841001007387 */ /* 0x000fe20000100800 */
[----:B------:R-:W-:Y:S01]  /*8c50*/  ISETP.GE.AND P3, PT, R18, RZ, PT ;  /* 0x000000ff1200720c */ /* 0x000fe20003f66270 */
[----:B------:R-:W-:Y:S02]  /*8c60*/  VIADD R18, R93, 0xe1 ;  /* 0x000000e15d127836 */ /* 0x000fe40000000000 */
[----:B------:R-:W-:Y:S01]  /*8c70*/  IMAD.MOV R13, RZ, RZ, -R15 ;  /* 0x000000ffff0d7224 */ /* 0x000fe200078e0a0f */
[----:B-1----:R-:W-:Y:S01]  /*8c80*/  IABS R5, R20 ;  /* 0x0000001400057213 */ /* 0x002fe20000000000 */
[----:B------:R-:W-:-:S02]  /*8c90*/  IMAD.MOV.U32 R11, RZ, RZ, R4 ;  /* 0x000000ffff0b7224 */ /* 0x000fc400078e0004 */
[----:B------:R-:W-:Y:S02]  /*8ca0*/  IMAD R12, R90, R13, R12 ;  /* 0x0000000d5a0c7224 */ /* 0x000fe400078e020c */
[----:B------:R-:W-:-:S03]  /*8cb0*/  IMAD.HI.U32 R10, R0, R5, RZ ;  /* 0x00000005000a7227 */ /* 0x000fc600078e00ff */
[----:B------:R0:W-:Y:S01]  /*8cc0*/  STL [R1+0x758], R12 ;  /* 0x0007580c01007387 */ /* 0x0001e20000100800 */
[----:B------:R-:W-:Y:S02]  /*8cd0*/  IMAD.MOV R10, RZ, RZ, -R10 ;  /* 0x000000ffff0a7224 */ /* 0x000fe400078e0a0a */
[--C-:B------:R-:W-:Y:S01]  /*8ce0*/  @!P0 IMAD.IADD R6, R6, 0x1, -R90.reuse ;  /* 0x0000000106068824 */ /* 0x100fe200078e0a5a */
[----:B------:R-:W-:Y:S01]  /*8cf0*/  STL [R1+0x8f4], R14 ;  /* 0x0008f40e01007387 */ /* 0x000fe20000100800 */
[C---:B------:R-:W-:Y:S01]  /*8d00*/  IMAD R5, R90.reuse, R10, R5 ;  /* 0x0000000a5a057224 */ /* 0x040fe200078e0205 */
[----:B------:R-:W-:Y:S01]  /*8d10*/  IABS R10, R18 ;  /* 0x00000012000a7213 */ /* 0x000fe20000000000 */
[----:B------:R-:W-:Y:S01]  /*8d20*/  @!P1 IMAD.IADD R7, R7, 0x1, -R90 ;  /* 0x0000000107079824 */ /* 0x000fe200078e0a5a */
[C---:B------:R-:W-:Y:S01]  /*8d30*/  ISETP.GT.U32.AND P0, PT, R90.reuse, R6, PT ;  /* 0x000000065a00720c */ /* 0x040fe20003f04070 */
[----:B------:R-:W-:Y:S01]  /*8d40*/  @!P3 IMAD.MOV R11, RZ, RZ, -R11 ;  /* 0x000000ffff0bb224 */ /* 0x000fe200078e0a0b */
[----:B------:R-:W-:Y:S01]  /*8d50*/  ISETP.GT.U32.AND P1, PT, R90, R5, PT ;  /* 0x000000055a00720c */ /* 0x000fe20003f24070 */
[----:B------:R-:W-:Y:S01]  /*8d60*/  IMAD.MOV.U32 R4, RZ, RZ, R10 ;  /* 0x000000ffff047224 */ /* 0x000fe200078e000a */
[----:B------:R-:W-:Y:S01]  /*8d70*/  ISETP.GE.AND P3, PT, R21, RZ, PT ;  /* 0x000000ff1500720c */ /* 0x000fe20003f66270 */
[----:B0-----:R-:W-:Y:S01]  /*8d80*/  VIADD R12, R93, 0x7d ;  /* 0x0000007d5d0c7836 */ /* 0x001fe20000000000 */
[----:B------:R-:W-:Y:S01]  /*8d90*/  IABS R10, R19 ;  /* 0x00000013000a7213 */ /* 0x000fe20000000000 */
[----:B------:R-:W-:-:S03]  /*8da0*/  IMAD.HI.U32 R15, R0, R4, RZ ;  /* 0x00000004000f7227 */ /* 0x000fc600078e00ff */
[----:B------:R0:W-:Y:S01]  /*8db0*/  STL [R1+0x1704], R12 ;  /* 0x0017040c01007387 */ /* 0x0001e20000100800 */
[----:B------:R-:W-:Y:S01]  /*8dc0*/  VIADD R16, R93, 0xe2 ;  /* 0x000000e25d107836 */ /* 0x000fe20000000000 */
[----:B------:R-:W-:Y:S01]  /*8dd0*/  IABS R13, R12 ;  /* 0x0000000c000d7213 */ /* 0x000fe20000000000 */
[----:B------:R-:W-:Y:S01]  /*8de0*/  IMAD.MOV R15, RZ, RZ, -R15 ;  /* 0x000000ffff0f7224 */ /* 0x000fe200078e0a0f */
[----:B------:R-:W-:Y:S01]  /*8df0*/  STL [R1+0x18d8], R18 ;  /* 0x0018d81201007387 */ /* 0x000fe20000100800 */
[----:B------:R-:W-:Y:S02]  /*8e00*/  IMAD.MOV.U32 R21, RZ, RZ, R7 ;  /* 0x000000ffff157224 */ /* 0x000fe400078e0007 */
[----:B------:R-:W-:Y:S01]  /*8e10*/  IMAD R4, R90, R15, R4 ;  /* 0x0000000f5a047224 */ /* 0x000fe200078e0204 */
[----:B------:R-:W-:Y:S01]  /*8e20*/  STL [R1+0x18e8], R16 ;  /* 0x0018e81001007387 */ /* 0x000fe20000100800 */
[--C-:B------:R-:W-:Y:S02]  /*8e30*/  @!P1 IMAD.IADD R5, R5, 0x1, -R90.reuse ;  /* 0x0000000105059824 */ /* 0x100fe400078e0a5a */
[----:B------:R-:W-:Y:S01]  /*8e40*/  @!P3 IMAD.MOV R21, RZ, RZ, -R21 ;  /* 0x000000ffff15b224 */ /* 0x000fe200078e0a15 */
[----:B------:R-:W-:Y:S01]  /*8e50*/  STL [R1+0x18ec], R19 ;  /* 0x0018ec1301007387 */ /* 0x000fe20000100800 */
[----:B------:R-:W-:Y:S01]  /*8e60*/  @!P0 IMAD.IADD R6, R6, 0x1, -R90 ;  /* 0x0000000106068824 */ /* 0x000fe200078e0a5a */
[----:B------:R-:W-:Y:S01]  /*8e70*/  ISETP.GE.AND P3, PT, R17, RZ, PT ;  /* 0x000000ff1100720c */ /* 0x000fe20003f66270 */
[----:B0-----:R-:W-:Y:S01]  /*8e80*/  IMAD.HI.U32 R12, R0, R13, RZ ;  /* 0x0000000d000c7227 */ /* 0x001fe200078e00ff */
[----:B------:R0:W-:Y:S01]  /*8e90*/  STL [R1+0xa1c], R11 ;  /* 0x000a1c0b01007387 */ /* 0x0001e20000100800 */
[----:B------:R-:W-:-:S02]  /*8ea0*/  ISETP.GT.U32.AND P0, PT, R90, R4, PT ;  /* 0x000000045a00720c */ /* 0x000fc40003f04070 */
[C---:B------:R-:W-:Y:S01]  /*8eb0*/  ISETP.GT.U32.AND P1, PT, R90.reuse, R5, PT ;  /* 0x000000055a00720c */ /* 0x040fe20003f24070 */
[----:B------:R1:W-:Y:S01]  /*8ec0*/  STL [R1+0xa48], R21 ;  /* 0x000a481501007387 */ /* 0x0003e20000100800 */
[----:B------:R-:W-:Y:S02]  /*8ed0*/  IMAD.MOV R12, RZ, RZ, -R12 ;  /* 0x000000ffff0c7224 */ /* 0x000fe400078e0a0c */
[----:B------:R-:W-:Y:S02]  /*8ee0*/  VIADD R15, R93, 0x7e ;  /* 0x0000007e5d0f7836 */ /* 0x000fe40000000000 */
[----:B------:R-:W-:Y:S01]  /*8ef0*/  IMAD R12, R90, R12, R13 ;  /* 0x0000000c5a0c7224 */ /* 0x000fe200078e020d */
[----:B0-----:R-:W-:Y:S01]  /*8f00*/  IABS R11, R16 ;  /* 0x00000010000b7213 */ /* 0x001fe20000000000 */
[----:B------:R-:W-:-:S03]  /*8f10*/  IMAD.HI.U32 R7, R0, R10, RZ ;  /* 0x0000000a00077227 */ /* 0x000fc600078e00ff */
[----:B------:R0:W-:Y:S01]  /*8f20*/  STL [R1+0x760], R12 ;  /* 0x0007600c01007387 */ /* 0x0001e20000100800 */
[----:B------:R-:W-:-:S03]  /*8f30*/  IMAD.HI.U32 R14, R0, R11, RZ ;  /* 0x0000000b000e7227 */ /* 0x000fc600078e00ff */
[----:B------:R2:W-:Y:S01]  /*8f40*/  STL [R1+0x16f0], R15 ;  /* 0x0016f00f01007387 */ /* 0x0005e20000100800 */
[----:B------:R-:W-:Y:S02]  /*8f50*/  IMAD.MOV R14, RZ, RZ, -R14 ;  /* 0x000000ffff0e7224 */ /* 0x000fe400078e0a0e */
[----:B-1----:R-:W-:Y:S01]  /*8f60*/  IMAD.MOV.U32 R21, RZ, RZ, R6 ;  /* 0x000000ffff157224 */ /* 0x002fe200078e0006 */
[----:B------:R-:W-:Y:S01]  /*8f70*/  STL [R1+0x18f0], R25 ;  /* 0x0018f01901007387 */ /* 0x000fe20000100800 */
[----:B------:R-:W-:Y:S01]  /*8f80*/  IMAD R11, R90, R14, R11 ;  /* 0x0000000e5a0b7224 */ /* 0x000fe200078e020b */
[----:B0-----:R-:W-:Y:S01]  /*8f90*/  IABS R12, R15 ;  /* 0x0000000f000c7213 */ /* 0x001fe20000000000 */
[----:B------:R-:W-:Y:S01]  /*8fa0*/  @!P3 IMAD.MOV R21, RZ, RZ, -R21 ;  /* 0x000000ffff15b224 */ /* 0x000fe200078e0a15 */
[----:B------:R-:W-:Y:S01]  /*8fb0*/  ISETP.GE.AND P3, PT, R20, RZ, PT ;  /* 0x000000ff1400720c */ /* 0x000fe20003f66270 */
[--C-:B------:R-:W-:Y:S02]  /*8fc0*/  @!P0 IMAD.IADD R4, R4, 0x1, -R90.reuse ;  /* 0x0000000104048824 */ /* 0x100fe400078e0a5a */
[----:B------:R-:W-:Y:S01]  /*8fd0*/  @!P1 IMAD.IADD R5, R5, 0x1, -R90 ;  /* 0x0000000105059824 */ /* 0x000fe200078e0a5a */
[C---:B------:R-:W-:Y:S01]  /*8fe0*/  ISETP.GT.U32.AND P1, PT, R90.reuse, R11, PT ;  /* 0x0000000b5a00720c */ /* 0x040fe20003f24070 */
[----:B------:R-:W-:Y:S01]  /*8ff0*/  IMAD.MOV R7, RZ, RZ, -R7 ;  /* 0x000000ffff077224 */ /* 0x000fe200078e0a07 */
[C---:B------:R-:W-:Y:S01]  /*9000*/  ISETP.GT.U32.AND P0, PT, R90.reuse, R4, PT ;  /* 0x000000045a00720c */ /* 0x040fe20003f04070 */
[----:B--2---:R-:W-:Y:S01]  /*9010*/  IMAD.MOV.U32 R15, RZ, RZ, R5 ;  /* 0x000000ffff0f7224 */ /* 0x004fe200078e0005 */
[----:B------:R0:W-:Y:S01]  /*9020*/  STL [R1+0xa78], R21 ;  /* 0x000a781501007387 */ /* 0x0001e20000100800 */
[----:B------:R-:W-:Y:S01]  /*9030*/  IMAD R10, R90, R7, R10 ;  /* 0x000000075a0a7224 */ /* 0x000fe200078e020a */
[----:B------:R-:W-:Y:S01]  /*9040*/  IABS R7, R25 ;  /* 0x0000001900077213 */ /* 0x000fe20000000000 */
[----:B------:R-:W-:-:S02]  /*9050*/  VIADD R17, R93, 0xe9 ;  /* 0x000000e95d117836 */ /* 0x000fc40000000000 */
[----:B------:R-:W-:Y:S01]  /*9060*/  @!P3 IMAD.MOV R15, RZ, RZ, -R15 ;  /* 0x000000ffff0fb224 */ /* 0x000fe200078e0a0f */
[----:B------:R-:W-:Y:S01]  /*9070*/  ISETP.GE.AND P3, PT, R18, RZ, PT ;  /* 0x000000ff1200720c */ /* 0x000fe20003f66270 */
[----:B------:R-:W-:Y:S01]  /*9080*/  IMAD.HI.U32 R13, R0, R12, RZ ;  /* 0x0000000c000d7227 */ /* 0x000fe200078e00ff */
[----:B------:R-:W-:Y:S01]  /*9090*/  IABS R14, R17 ;  /* 0x00000011000e7213 */ /* 0x000fe20000000000 */
[----:B------:R-:W-:Y:S02]  /*90a0*/  STL [R1+0x18f4], R17 ;  /* 0x0018f41101007387 */ /* 0x000fe40000100800 */
[--C-:B------:R-:W-:Y:S02]  /*90b0*/  @!P1 IMAD.IADD R11, R11, 0x1, -R90.reuse ;  /* 0x000000010b0b9824 */ /* 0x100fe400078e0a5a */
[----:B------:R-:W-:Y:S01]  /*90c0*/  @!P0 IMAD.IADD R4, R4, 0x1, -R90 ;  /* 0x0000000104048824 */ /* 0x000fe200078e0a5a */
[C---:B------:R-:W-:Y:S01]  /*90d0*/  ISETP.GT.U32.AND P0, PT, R90.reuse, R10, PT ;  /* 0x0000000a5a00720c */ /* 0x040fe20003f04070 */
[----:B------:R-:W-:Y:S01]  /*90e0*/  IMAD.MOV R13, RZ, RZ, -R13 ;  /* 0x000000ffff0d7224 */ /* 0x000fe200078e0a0d */
[----:B------:R-:W-:Y:S01]  /*90f0*/  ISETP.GT.U32.AND P1, PT, R90, R11, PT ;  /* 0x0000000b5a00720c */ /* 0x000fe20003f24070 */
[----:B0-----:R-:W-:Y:S01]  /*9100*/  IMAD.MOV.U32 R21, RZ, RZ, R4 ;  /* 0x000000ffff157224 */ /* 0x001fe200078e0004 */
[----:B------:R0:W-:Y:S01]  /*9110*/  STL [R1+0x9a8], R15 ;  /* 0x0009a80f01007387 */ /* 0x0001e20000100800 */
[----:B------:R-:W-:-:S04]  /*9120*/  IMAD.HI.U32 R6, R0, R7, RZ ;  /* 0x0000000700067227 */ /* 0x000fc800078e00ff */
[----:B------:R-:W-:Y:S02]  /*9130*/  IMAD R12, R90, R13, R12 ;  /* 0x0000000d5a0c7224 */ /* 0x000fe400078e020c */
[----:B------:R-:W-:Y:S01]  /*9140*/  @!P3 IMAD.MOV R21, RZ, RZ, -R21 ;  /* 0x000000ffff15b224 */ /* 0x000fe200078e0a15 */
[----:B------:R-:W-:Y:S01]  /*9150*/  ISETP.GE.AND P3, PT, R16, RZ, PT ;  /* 0x000000ff1000720c */ /* 0x000fe20003f66270 */
[----:B------:R-:W-:Y:S01]  /*9160*/  IMAD.HI.U32 R5, R0, R14, RZ ;  /* 0x0000000e00057227 */ /* 0x000fe200078e00ff */
[C---:B0-----:R-:W-:Y:S01]  /*9170*/  IADD3 R15, PT, PT, R93.reuse, 0x7f, RZ ;  /* 0x0000007f5d0f7810 */ /* 0x041fe20007ffe0ff */
[----:B------:R-:W-:Y:S02]  /*9180*/  STL [R1+0x75c], R12 ;  /* 0x00075c0c01007387 */ /* 0x000fe40000100800 */
[----:B------:R-:W-:Y:S02]  /*9190*/  IMAD.MOV R6, RZ, RZ, -R6 ;  /* 0x000000ffff067224 */ /* 0x000fe400078e0a06 */
[C---:B------:R-:W-:Y:S01]  /*91a0*/  VIADD R18, R93.reuse, 0xea ;  /* 0x000000ea5d127836 */ /* 0x040fe20000000000 */
[----:B------:R0:W-:Y:S01]  /*91b0*/  STL [R1+0x16e0], R15 ;  /* 0x0016e00f01007387 */ /* 0x0001e20000100800 */
[----:B------:R-:W-:-:S02]  /*91c0*/  VIADD R22, R93, 0xeb ;  /* 0x000000eb5d167836 */ /* 0x000fc40000000000 */
[--C-:B------:R-:W-:Y:S01]  /*91d0*/  @!P0 IMAD.IADD R10, R10, 0x1, -R90.reuse ;  /* 0x000000010a0a8824 */ /* 0x100fe200078e0a5a */
[----:B------:R-:W-:Y:S01]  /*91e0*/  STL [R1+0x18e4], R18 ;  /* 0x0018e41201007387 */ /* 0x000fe20000100800 */
[----:B------:R-:W-:Y:S01]  /*91f0*/  IMAD.MOV R5, RZ, RZ, -R5 ;  /* 0x000000ffff057224 */ /* 0x000fe200078e0a05 */
[----:B------:R-:W-:Y:S01]  /*9200*/  IABS R4, R18 ;  /* 0x0000001200047213 */ /* 0x000fe20000000000 */
[C---:B------:R-:W-:Y:S01]  /*9210*/  IMAD R7, R90.reuse, R6, R7 ;  /* 0x000000065a077224 */ /* 0x040fe200078e0207 */
[----:B------:R-:W-:Y:S01]  /*9220*/  STL [R1+0x18dc], R22 ;  /* 0x0018dc1601007387 */ /* 0x000fe20000100800 */
[----:B------:R-:W-:Y:S01]  /*9230*/  @!P1 IMAD.IADD R11, R11, 0x1, -R90 ;  /* 0x000000010b0b9824 */ /* 0x000fe200078e0a5a */
[C---:B------:R-:W-:Y:S01]  /*9240*/  ISETP.GT.U32.AND P0, PT, R90.reuse, R10, PT ;  /* 0x0000000a5a00720c */ /* 0x040fe20003f04070 */
[C---:B------:R-:W-:Y:S01]  /*9250*/  IMAD R14, R90.reuse, R5, R14 ;  /* 0x000000055a0e7224 */ /* 0x040fe200078e020e */
[----:B------:R1:W-:Y:S01]  /*9260*/  STL [R1+0xa00], R21 ;  /* 0x000a001501007387 */ /* 0x0003e20000100800 */
[----:B------:R-:W-:Y:S01]  /*9270*/  ISETP.GT.U32.AND P1, PT, R90, R7, PT ;  /* 0x000000075a00720c */ /* 0x000fe20003f24070 */
[----:B------:R-:W-:Y:S01]  /*9280*/  VIADD R20, R93, 0xf0 ;  /* 0x000000f05d147836 */ /* 0x000fe20000000000 */
[----:B0-----:R-:W-:Y:S01]  /*9290*/  IABS R15, R15 ;  /* 0x0000000f000f7213 */ /* 0x001fe20000000000 */
[----:B------:R-:W-:Y:S01]  /*92a0*/  IMAD.HI.U32 R13, R0, R4, RZ ;  /* 0x00000004000d7227 */ /* 0x000fe200078e00ff */
[----:B------:R-:W-:-:S02]  /*92b0*/  IABS R5, R22 ;  /* 0x0000001600057213 */ /* 0x000fc40000000000 */
[----:B------:R-:W-:Y:S01]  /*92c0*/  STL [R1+0x18d4], R20 ;  /* 0x0018d41401007387 */ /* 0x000fe20000100800 */
[----:B------:R-:W-:Y:S01]  /*92d0*/  IMAD.HI.U32 R16, R0, R15, RZ ;  /* 0x0000000f00107227 */ /* 0x000fe200078e00ff */
[----:B------:R-:W-:-:S03]  /*92e0*/  IABS R6, R20 ;  /* 0x0000001400067213 */ /* 0x000fc60000000000 */
[----:B-1----:R-:W-:Y:S02]  /*92f0*/  IMAD.MOV.U32 R21, RZ, RZ, R11 ;  /* 0x000000ffff157224 */ /* 0x002fe400078e000b */
[--C-:B------:R-:W-:Y:S01]  /*9300*/  @!P0 IMAD.IADD R10, R10, 0x1, -R90.reuse ;  /* 0x000000010a0a8824 */ /* 0x100fe200078e0a5a */
[----:B------:R-:W-:Y:S01]  /*9310*/  ISETP.GE.AND P0, PT, R19, RZ, PT ;  /* 0x000000ff1300720c */ /* 0x000fe20003f06270 */
[----:B------:R-:W-:Y:S01]  /*9320*/  @!P3 IMAD.MOV R21, RZ, RZ, -R21 ;  /* 0x000000ffff15b224 */ /* 0x000fe200078e0a15 */
[C---:B------:R-:W-:Y:S01]  /*9330*/  ISETP.GT.U32.AND P3, PT, R90.reuse, R14, PT ;  /* 0x0000000e5a00720c */ /* 0x040fe20003f64070 */
[----:B------:R-:W-:Y:S02]  /*9340*/  @!P1 IMAD.IADD R7, R7, 0x1, -R90 ;  /* 0x0000000107079824 */ /* 0x000fe400078e0a5a */
[----:B------:R-:W-:Y:S01]  /*9350*/  IMAD.MOV R16, RZ, RZ, -R16 ;  /* 0x000000ffff107224 */ /* 0x000fe200078e0a10 */
[----:B------:R0:W-:Y:S01]  /*9360*/  STL [R1+0xa38], R21 ;  /* 0x000a381501007387 */ /* 0x0001e20000100800 */
[----:B------:R-:W-:Y:S01]  /*9370*/  VIADD R24, R93, 0x84 ;  /* 0x000000845d187836 */ /* 0x000fe20000000000 */
[C---:B------:R-:W-:Y:S01]  /*9380*/  ISETP.GT.U32.AND P1, PT, R90.reuse, R7, PT ;  /* 0x000000075a00720c */ /* 0x040fe20003f24070 */
[----:B------:R-:W-:-:S02]  /*9390*/  IMAD R15, R90, R16, R15 ;  /* 0x000000105a0f7224 */ /* 0x000fc400078e020f */
[----:B------:R-:W-:Y:S02]  /*93a0*/  IMAD.MOV R13, RZ, RZ, -R13 ;  /* 0x000000ffff0d7224 */ /* 0x000fe400078e0a0d */
[----:B------:R-:W-:Y:S01]  /*93b0*/  @!P0 IMAD.MOV R10, RZ, RZ, -R10 ;  /* 0x000000ffff0a8224 */ /* 0x000fe200078e0a0a */
[----:B------:R-:W-:Y:S01]  /*93c0*/  ISETP.GE.AND P0, PT, R25, RZ, PT ;  /* 0x000000ff1900720c */ /* 0x000fe20003f06270 */
[----:B------:R-:W-:Y:S01]  /*93d0*/  @!P3 IMAD.IADD R14, R14, 0x1, -R90 ;  /* 0x000000010e0eb824 */ /* 0x000fe200078e0a5a */
[----:B------:R1:W-:Y:S01]  /*93e0*/  STL [R1+0x764], R15 ;  /* 0x0007640f01007387 */ /* 0x0003e20000100800 */
[----:B------:R-:W-:Y:S02]  /*93f0*/  VIADD R23, R93, 0x85 ;  /* 0x000000855d177836 */ /* 0x000fe40000000000 */
[C---:B------:R-:W-:Y:S01]  /*9400*/  IMAD R4, R90.reuse, R13, R4 ;  /* 0x0000000d5a047224 */ /* 0x040fe200078e0204 */
[C---:B------:R-:W-:Y:S01]  /*9410*/  ISETP.GT.U32.AND P3, PT, R90.reuse, R14, PT ;  /* 0x0000000e5a00720c */ /* 0x040fe20003f64070 */
[----:B------:R-:W-:Y:S01]  /*9420*/  @!P1 IMAD.IADD R7, R7, 0x1, -R90 ;  /* 0x0000000107079824 */ /* 0x000fe200078e0a5a */
[----:B------:R-:W-:Y:S01]  /*9430*/  STL [R1+0x1700], R24 ;  /* 0x0017001801007387 */ /* 0x000fe20000100800 */
[----:B------:R-:W-:Y:S01]  /*9440*/  IABS R13, R23 ;  /* 0x00000017000d7213 */ /* 0x000fe20000000000 */
[----:B0-----:R-:W-:Y:S01]  /*9450*/  VIADD R21, R93, 0xf1 ;  /* 0x000000f15d157836 */ /* 0x001fe20000000000 */
[----:B------:R-:W-:Y:S01]  /*9460*/  ISETP.GT.U32.AND P1, PT, R90, R4, PT ;  /* 0x000000045a00720c */ /* 0x000fe20003f24070 */
[----:B------:R0:W-:Y:S01]  /*9470*/  STL [R1+0x1714], R23 ;  /* 0x0017141701007387 */ /* 0x0001e20000100800 */
[----:B------:R-:W-:Y:S01]  /*9480*/  IMAD.HI.U32 R11, R0, R6, RZ ;  /* 0x00000006000b7227 */ /* 0x000fe200078e00ff */
[----:B-1----:R-:W-:-:S02]  /*9490*/  IABS R15, R24 ;  /* 0x00000018000f7213 */ /* 0x002fc40000000000 */
[----:B------:R-:W-:Y:S01]  /*94a0*/  STL [R1+0x18c4], R21 ;  /* 0x0018c41501007387 */ /* 0x000fe20000100800 */
[----:B------:R-:W-:Y:S02]  /*94b0*/  VIADD R19, R93, 0xf2 ;  /* 0x000000f25d137836 */ /* 0x000fe40000000000 */
[----:B------:R-:W-:Y:S01]  /*94c0*/  @!P3 IMAD.IADD R14, R14, 0x1, -R90 ;  /* 0x000000010e0eb824 */ /* 0x000fe200078e0a5a */
[----:B------:R-:W-:Y:S01]  /*94d0*/  ISETP.GE.AND P3, PT, R17, RZ, PT ;  /* 0x000000ff1100720c */ /* 0x000fe20003f66270 */
[----:B------:R-:W-:Y:S01]  /*94e0*/  IMAD.HI.U32 R12, R0, R5, RZ ;  /* 0x00000005000c7227 */ /* 0x000fe200078e00ff */
[----:B------:R1:W-:Y:S03]  /*94f0*/  STL [R1+0xa58], R10 ;  /* 0x000a580a01007387 */ /* 0x0003e60000100800 */
[----:B0-----:R-:W-:Y:S01]  /*9500*/  IMAD.MOV.U32 R23, RZ, RZ, R7 ;  /* 0x000000ffff177224 */ /* 0x001fe200078e0007 */
[----:B------:R-:W-:Y:S01]  /*9510*/  STL [R1+0x18c0], R19 ;  /* 0x0018c01301007387 */ /* 0x000fe20000100800 */
[----:B------:R-:W-:-:S02]  /*9520*/  IMAD.MOV R11, RZ, RZ, -R11 ;  /* 0x000000ffff0b7224 */ /* 0x000fc400078e0a0b */
[----:B------:R-:W-:Y:S02]  /*9530*/  @!P0 IMAD.MOV R23, RZ, RZ, -R23 ;  /* 0x000000ffff178224 */ /* 0x000fe400078e0a17 */
[----:B------:R-:W-:Y:S01]  /*9540*/  IMAD.MOV R12, RZ, RZ, -R12 ;  /* 0x000000ffff0c7224 */ /* 0x000fe200078e0a0c */
[----:B-1----:R-:W-:Y:S01]  /*9550*/  IABS R10, R21 ;  /* 0x00000015000a7213 */ /* 0x002fe20000000000 */
[C---:B------:R-:W-:Y:S01]  /*9560*/  IMAD R6, R90.reuse, R11, R6 ;  /* 0x0000000b5a067224 */ /* 0x040fe200078e0206 */
[----:B------:R0:W-:Y:S01]  /*9570*/  STL [R1+0x9ac], R23 ;  /* 0x0009ac1701007387 */ /* 0x0001e20000100800 */
[----:B------:R-:W-:Y:S01]  /*9580*/  IMAD R5, R90, R12, R5 ;  /* 0x0000000c5a057224 */ /* 0x000fe200078e0205 */
[----:B------:R-:W-:Y:S01]  /*9590*/  IABS R12, R19 ;  /* 0x00000013000c7213 */ /* 0x000fe20000000000 */
[----:B------:R-:W-:Y:S02]  /*95a0*/  @!P1 IMAD.IADD R4, R4, 0x1, -R90 ;  /* 0x0000000104049824 */ /* 0x000fe400078e0a5a */
[----:B------:R-:W-:Y:S01]  /*95b0*/  IMAD.HI.U32 R16, R0, R15, RZ ;  /* 0x0000000f00107227 */ /* 0x000fe200078e00ff */
[----:B------:R-:W-:-:S02]  /*95c0*/  ISETP.GT.U32.AND P1, PT, R90, R5, PT ;  /* 0x000000055a00720c */ /* 0x000fc40003f24070 */
[----:B------:R-:W-:Y:S01]  /*95d0*/  ISETP.GT.U32.AND P0, PT, R90, R4, PT ;  /* 0x000000045a00720c */ /* 0x000fe20003f04070 */
[----:B------:R-:W-:Y:S02]  /*95e0*/  IMAD.MOV R16, RZ, RZ, -R16 ;  /* 0x000000ffff107224 */ /* 0x000fe400078e0a10 */
[----:B0-----:R-:W-:Y:S02]  /*95f0*/  IMAD.MOV.U32 R23, RZ, RZ, R14 ;  /* 0x000000ffff177224 */ /* 0x001fe400078e000e */
[----:B------:R-:W-:-:S04]  /*9600*/  IMAD.HI.U32 R7, R0, R12, RZ ;  /* 0x0000000c00077227 */ /* 0x000fc800078e00ff */
[----:B------:R-:W-:Y:S01]  /*9610*/  @!P3 IMAD.MOV R23, RZ, RZ, -R23 ;  /* 0x000000ffff17b224 */ /* 0x000fe200078e0a17 */
[C---:B------:R-:W-:Y:S01]  /*9620*/  ISETP.GT.U32.AND P3, PT, R90.reuse, R6, PT ;  /* 0x000000065a00720c */ /* 0x040fe20003f64070 */
[----:B------:R-:W-:Y:S02]  /*9630*/  @!P1 IMAD.IADD R5, R5, 0x1, -R90 ;  /* 0x0000000105059824 */ /* 0x000fe400078e0a5a */
[----:B------:R-:W-:Y:S01]  /*9640*/  IMAD R15, R90, R16, R15 ;  /* 0x000000105a0f7224 */ /* 0x000fe200078e020f */
[----:B------:R-:W-:Y:S01]  /*9650*/  STL [R1+0x9f4], R23 ;  /* 0x0009f41701007387 */ /* 0x000fe20000100800 */
[----:B------:R-:W-:Y:S01]  /*9660*/  IMAD.HI.U32 R17, R0, R13, RZ ;  /* 0x0000000d00117227 */ /* 0x000fe200078e00ff */
[----:B------:R-:W-:Y:S02]  /*9670*/  ISETP.GT.U32.AND P1, PT, R90, R5, PT ;  /* 0x000000055a00720c */ /* 0x000fe40003f24070 */
[----:B------:R0:W-:Y:S01]  /*9680*/  STL [R1+0x768], R15 ;  /* 0x0007680f01007387 */ /* 0x0001e20000100800 */
[----:B------:R-:W-:-:S04]  /*9690*/  IMAD.HI.U32 R11, R0, R10, RZ ;  /* 0x0000000a000b7227 */ /* 0x000fc800078e00ff */
[--C-:B------:R-:W-:Y:S02]  /*96a0*/  @!P3 IMAD.IADD R6, R6, 0x1, -R90.reuse ;  /* 0x000000010606b824 */ /* 0x100fe400078e0a5a */
[----:B------:R-:W-:Y:S02]  /*96b0*/  IMAD.MOV R7, RZ, RZ, -R7 ;  /* 0x000000ffff077224 */ /* 0x000fe400078e0a07 */
[----:B------:R-:W-:Y:S01]  /*96c0*/  IMAD.MOV R14, RZ, RZ, -R17 ;  /* 0x000000ffff0e7224 */ /* 0x000fe200078e0a11 */
[----:B------:R-:W-:Y:S01]  /*96d0*/  ISETP.GT.U32.AND P3, PT, R90, R6, PT ;  /* 0x000000065a00720c */ /* 0x000fe20003f64070 */
[----:B0-----:R-:W-:Y:S02]  /*96e0*/  VIADD R15, R93, 0x86 ;  /* 0x000000865d0f7836 */ /* 0x001fe40000000000 */
[----:B------:R-:W-:Y:S02]  /*96f0*/  IMAD.MOV R11, RZ, RZ, -R11 ;  /* 0x000000ffff0b7224 */ /* 0x000fe400078e0a0b */
[----:B------:R-:W-:Y:S01]  /*9700*/  @!P0 IMAD.IADD R4, R4, 0x1, -R90 ;  /* 0x0000000104048824 */ /* 0x000fe200078e0a5a */
[----:B------:R-:W-:Y:S01]  /*9710*/  ISETP.GE.AND P0, PT, R18, RZ, PT ;  /* 0x000000ff1200720c */ /* 0x000fe20003f06270 */
[----:B------:R-:W-:-:S02]  /*9720*/  IMAD R12, R90, R7, R12 ;  /* 0x000000075a0c7224 */ /* 0x000fc400078e020c */
[C---:B------:R-:W-:Y:S01]  /*9730*/  IMAD R13, R90.reuse, R14, R13 ;  /* 0x0000000e5a0d7224 */ /* 0x040fe200078e020d */
[----:B------:R-:W-:Y:S01]  /*9740*/  IABS R14, R15 ;  /* 0x0000000f000e7213 */ /* 0x000fe20000000000 */
[----:B------:R-:W-:Y:S02]  /*9750*/  VIADD R7, R93, 0x87 ;  /* 0x000000875d077836 */ /* 0x000fe40000000000 */
[----:B------:R-:W-:Y:S01]  /*9760*/  IMAD R10, R90, R11, R10 ;  /* 0x0000000b5a0a7224 */ /* 0x000fe200078e020a */
[----:B------:R0:W-:Y:S01]  /*9770*/  STL [R1+0x76c], R13 ;  /* 0x00076c0d01007387 */ /* 0x0001e20000100800 */
[--C-:B------:R-:W-:Y:S01]  /*9780*/  @!P3 IMAD.IADD R6, R6, 0x1, -R90.reuse ;  /* 0x000000010606b824 */ /* 0x100fe200078e0a5a */
[----:B------:R-:W-:Y:S01]  /*9790*/  IABS R11, R7 ;  /* 0x00000007000b7213 */ /* 0x000fe20000000000 */
[----:B------:R-:W-:Y:S01]  /*97a0*/  @!P1 IMAD.IADD R5, R5, 0x1, -R90 ;  /* 0x0000000105059824 */ /* 0x000fe200078e0a5a */
[C---:B------:R-:W-:Y:S01]  /*97b0*/  ISETP.GT.U32.AND P3, PT, R90.reuse, R12, PT ;  /* 0x0000000c5a00720c */ /* 0x040fe20003f64070 */
[----:B------:R1:W-:Y:S01]  /*97c0*/  STL [R1+0x16f8], R15 ;  /* 0x0016f80f01007387 */ /* 0x0003e20000100800 */
[----:B------:R-:W-:Y:S01]  /*97d0*/  ISETP.GT.U32.AND P1, PT, R90, R10, PT ;  /* 0x0000000a5a00720c */ /* 0x000fe20003f24070 */
[----:B------:R-:W-:-:S02]  /*97e0*/  VIADD R18, R93, 0xf3 ;  /* 0x000000f35d127836 */ /* 0x000fc40000000000 */
[----:B------:R-:W-:Y:S01]  /*97f0*/  VIADD R17, R93, 0xf8 ;  /* 0x000000f85d117836 */ /* 0x000fe20000000000 */
[----:B------:R2:W-:Y:S01]  /*9800*/  STL [R1+0x1708], R7 ;  /* 0x0017080701007387 */ /* 0x0005e20000100800 */
[----:B0-----:R-:W-:-:S03]  /*9810*/  IMAD.HI.U32 R13, R0, R11, RZ ;  /* 0x0000000b000d7227 */ /* 0x001fc600078e00ff */
[----:B------:R-:W-:Y:S01]  /*9820*/  STL [R1+0x18b0], R18 ;  /* 0x0018b01201007387 */ /* 0x000fe20000100800 */
[----:B-1----:R-:W-:-:S03]  /*9830*/  IMAD.HI.U32 R15, R0, R14, RZ ;  /* 0x0000000e000f7227 */ /* 0x002fc600078e00ff */
[----:B------:R-:W-:Y:S01]  /*9840*/  STL [R1+0x18a8], R17 ;  /* 0x0018a81101007387 */ /* 0x000fe20000100800 */
[----:B------:R-:W-:Y:S01]  /*9850*/  IMAD.MOV R15, RZ, RZ, -R15 ;  /* 0x000000ffff0f7224 */ /* 0x000fe200078e0a0f */
[----:B--2---:R-:W-:Y:S01]  /*9860*/  IABS R7, R18 ;  /* 0x0000001200077213 */ /* 0x004fe20000000000 */
[----:B------:R-:W-:Y:S01]  /*9870*/  @!P0 IMAD.MOV R4, RZ, RZ, -R4 ;  /* 0x000000ffff048224 */ /* 0x000fe200078e0a04 */
[----:B------:R-:W-:Y:S01]  /*9880*/  ISETP.GE.AND P0, PT, R22, RZ, PT ;  /* 0x000000ff1600720c */ /* 0x000fe20003f06270 */
[----:B------:R-:W-:Y:S02]  /*9890*/  IMAD.MOV R13, RZ, RZ, -R13 ;  /* 0x000000ffff0d7224 */ /* 0x000fe400078e0a0d */
[C---:B------:R-:W-:Y:S01]  /*98a0*/  IMAD R14, R90.reuse, R15, R14 ;  /* 0x0000000f5a0e7224 */ /* 0x040fe200078e020e */
[----:B------:R0:W-:Y:S01]  /*98b0*/  STL [R1+0xa18], R4 ;  /* 0x000a180401007387 */ /* 0x0001e20000100800 */
[----:B------:R-:W-:Y:S02]  /*98c0*/  IMAD R13, R90, R13, R11 ;  /* 0x0000000d5a0d7224 */ /* 0x000fe400078e020b */
[--C-:B------:R-:W-:Y:S01]  /*98d0*/  @!P3 IMAD.IADD R12, R12, 0x1, -R90.reuse ;  /* 0x000000010c0cb824 */ /* 0x100fe200078e0a5a */
[----:B------:R1:W-:Y:S01]  /*98e0*/  STL [R1+0x770], R14 ;  /* 0x0007700e01007387 */ /* 0x0003e20000100800 */
[----:B------:R-:W-:Y:S01]  /*98f0*/  @!P1 IMAD.IADD R10, R10, 0x1, -R90 ;  /* 0x000000010a0a9824 */ /* 0x000fe200078e0a5a */
[----:B------:R-:W-:Y:S01]  /*9900*/  ISETP.GE.AND P1, PT, R20, RZ, PT ;  /* 0x000000ff1400720c */ /* 0x000fe20003f26270 */
[----:B------:R-:W-:Y:S01]  /*9910*/  IMAD.HI.U32 R11, R0, R7, RZ ;  /* 0x00000007000b7227 */ /* 0x000fe200078e00ff */
[----:B------:R2:W-:Y:S01]  /*9920*/  STL [R1+0x774], R13 ;  /* 0x0007740d01007387 */ /* 0x0005e20000100800 */
[----:B------:R-:W-:-:S02]  /*9930*/  ISETP.GT.U32.AND P3, PT, R90, R12, PT ;  /* 0x0000000c5a00720c */ /* 0x000fc40003f64070 */
[----:B0-----:R-:W-:Y:S01]  /*9940*/  IABS R4, R17 ;  /* 0x0000001100047213 */ /* 0x001fe20000000000 */
[----:B------:R-:W-:Y:S01]  /*9950*/  VIADD R16, R93, 0xf9 ;  /* 0x000000f95d107836 */ /* 0x000fe20000000000 */
[----:B-1----:R-:W-:Y:S01]  /*9960*/  MOV R14, R5 ;  /* 0x00000005000e7202 */ /* 0x002fe20000000f00 */
[----:B------:R-:W-:-:S03]  /*9970*/  IMAD.MOV R5, RZ, RZ, -R11 ;  /* 0x000000ffff057224 */ /* 0x000fc600078e0a0b */
[----:B------:R-:W-:Y:S01]  /*9980*/  IABS R11, R16 ;  /* 0x00000010000b7213 */ /* 0x000fe20000000000 */
[----:B--2---:R-:W-:Y:S01]  /*9990*/  IMAD.HI.U32 R13, R0, R4, RZ ;  /* 0x00000004000d7227 */ /* 0x004fe200078e00ff */
[----:B------:R-:W-:Y:S03]  /*99a0*/  STL [R1+0x18f8], R16 ;  /* 0x0018f81001007387 */ /* 0x000fe60000100800 */
[----:B------:R-:W-:Y:S01]  /*99b0*/  @!P0 IMAD.MOV R14, RZ, RZ, -R14 ;  /* 0x000000ffff0e8224 */ /* 0x000fe200078e0a0e */
[C---:B------:R-:W-:Y:S01]  /*99c0*/  ISETP.GT.U32.AND P0, PT, R90.reuse, R10, PT ;  /* 0x0000000a5a00720c */ /* 0x040fe20003f04070 */
[----:B------:R-:W-:Y:S02]  /*99d0*/  IMAD.MOV R13, RZ, RZ, -R13 ;  /* 0x000000ffff0d7224 */ /* 0x000fe400078e0a0d */
[C---:B------:R-:W-:Y:S01]  /*99e0*/  IMAD R5, R90.reuse, R5, R7 ;  /* 0x000000055a057224 */ /* 0x040fe200078e0207 */
[----:B------:R0:W-:Y:S01]  /*99f0*/  STL [R1+0xa40], R14 ;  /* 0x000a400e01007387 */ /* 0x0001e20000100800 */
[----:B------:R-:W-:-:S02]  /*9a00*/  IMAD R4, R90, R13, R4 ;  /* 0x0000000d5a047224 */ /* 0x000fc400078e0204 */
[----:B------:R-:W-:Y:S01]  /*9a10*/  @!P1 IMAD.MOV R6, RZ, RZ, -R6 ;  /* 0x000000ffff069224 */ /* 0x000fe200078e0a06 */
[----:B------:R-:W-:Y:S01]  /*9a20*/  ISETP.GT.U32.AND P1, PT, R90, R5, PT ;  /* 0x000000055a00720c */ /* 0x000fe20003f24070 */
[--C-:B------:R-:W-:Y:S01]  /*9a30*/  @!P3 IMAD.IADD R12, R12, 0x1, -R90.reuse ;  /* 0x000000010c0cb824 */ /* 0x100fe200078e0a5a */
[----:B------:R-:W-:Y:S01]  /*9a40*/  ISETP.GT.U32.AND P3, PT, R90, R4, PT ;  /* 0x000000045a00720c */ /* 0x000fe20003f64070 */
[----:B------:R-:W-:Y:S02]  /*9a50*/  VIADD R20, R93, 0x8c ;  /* 0x0000008c5d147836 */ /* 0x000fe40000000000 */
[----:B------:R-:W-:Y:S01]  /*9a60*/  @!P0 IMAD.IADD R10, R10, 0x1, -R90 ;  /* 0x000000010a0a8824 */ /* 0x000fe200078e0a5a */
[----:B------:R-:W-:Y:S01]  /*9a70*/  ISETP.GE.AND P0, PT, R21, RZ, PT ;  /* 0x000000ff1500720c */ /* 0x000fe20003f06270 */
[----:B0-----:R-:W-:Y:S01]  /*9a80*/  IMAD.HI.U32 R14, R0, R11, RZ ;  /* 0x0000000b000e7227 */ /* 0x001fe200078e00ff */
[----:B------:R-:W-:Y:S01]  /*9a90*/  IABS R13, R20 ;  /* 0x00000014000d7213 */ /* 0x000fe20000000000 */
[----:B------:R-:W-:Y:S02]  /*9aa0*/  STL [R1+0x1728], R20 ;  /* 0x0017281401007387 */ /* 0x000fe40000100800 */
[----:B------:R-:W-:-:S02]  /*9ab0*/  IMAD.MOV R14, RZ, RZ, -R14 ;  /* 0x000000ffff0e7224 */ /* 0x000fc400078e0a0e */
[----:B------:R-:W-:Y:S01]  /*9ac0*/  @!P1 IMAD.IADD R5, R5, 0x1, -R90 ;  /* 0x0000000105059824 */ /* 0x000fe200078e0a5a */
[----:B------:R-:W-:Y:S01]  /*9ad0*/  ISETP.GE.AND P1, PT, R19, RZ, PT ;  /* 0x000000ff1300720c */ /* 0x000fe20003f26270 */
[----:B------:R-:W-:Y:S02]  /*9ae0*/  IMAD.MOV.U32 R19, RZ, RZ, R10 ;  /* 0x000000ffff137224 */ /* 0x000fe400078e000a */
[----:B------:R-:W-:Y:S01]  /*9af0*/  @!P3 IMAD.IADD R4, R4, 0x1, -R90 ;  /* 0x000000010404b824 */ /* 0x000fe200078e0a5a */
[C---:B------:R-:W-:Y:S01]  /*9b00*/  ISETP.GT.U32.AND P3, PT, R90.reuse, R5, PT ;  /* 0x000000055a00720c */ /* 0x040fe20003f64070 */
[----:B------:R-:W-:Y:S02]  /*9b10*/  @!P0 IMAD.MOV R19, RZ, RZ, -R19 ;  /* 0x000000ffff138224 */ /* 0x000fe400078e0a13 */
[----:B------:R-:W-:Y:S01]  /*9b20*/  VIADD R15, R93, 0xfa ;  /* 0x000000fa5d0f7836 */ /* 0x000fe20000000000 */
[C---:B------:R-:W-:Y:S01]  /*9b30*/  ISETP.GT.U32.AND P0, PT, R90.reuse, R4, PT ;  /* 0x000000045a00720c */ /* 0x040fe20003f04070 */
[----:B------:R-:W-:-:S02]  /*9b40*/  IMAD R11, R90, R14, R11 ;  /* 0x0000000e5a0b7224 */ /* 0x000fc400078e020b */
[----:B------:R-:W-:Y:S01]  /*9b50*/  IMAD.HI.U32 R14, R0, R13, RZ ;  /* 0x0000000d000e7227 */ /* 0x000fe200078e00ff */
[----:B------:R0:W-:Y:S01]  /*9b60*/  STL [R1+0x18a0], R15 ;  /* 0x0018a00f01007387 */ /* 0x0001e20000100800 */
[----:B------:R-:W-:Y:S02]  /*9b70*/  IABS R7, R15 ;  /* 0x0000000f00077213 */ /* 0x000fe40000000000 */
[----:B------:R-:W-:Y:S01]  /*9b80*/  IMAD.MOV R14, RZ, RZ, -R14 ;  /* 0x000000ffff0e7224 */ /* 0x000fe200078e0a0e */
[----:B------:R-:W-:Y:S01]  /*9b90*/  STL [R1+0x189c], R65 ;  /* 0x00189c4101007387 */ /* 0x000fe20000100800 */
[--C-:B------:R-:W-:Y:S01]  /*9ba0*/  @!P3 IMAD.IADD R5, R5, 0x1, -R90.reuse ;  /* 0x000000010505b824 */ /* 0x100fe200078e0a5a */
[----:B------:R-:W-:Y:S01]  /*9bb0*/  ISETP.GE.AND P3, PT, R18, RZ, PT ;  /* 0x000000ff1200720c */ /* 0x000fe20003f66270 */
[----:B------:R-:W-:Y:S01]  /*9bc0*/  IMAD R13, R90, R14, R13 ;  /* 0x0000000e5a0d7224 */ /* 0x000fe200078e020d */
[----:B------:R1:W-:Y:S01]  /*9bd0*/  STL [R1+0x924], R6 ;  /* 0x0009240601007387 */ /* 0x0003e20000100800 */
[----:B------:R-:W-:Y:S01]  /*9be0*/  @!P0 IMAD.IADD R4, R4, 0x1, -R90 ;  /* 0x0000000104048824 */ /* 0x000fe200078e0a5a */
[----:B------:R-:W-:Y:S01]  /*9bf0*/  ISETP.GE.AND P0, PT, R17, RZ, PT ;  /* 0x000000ff1100720c */ /* 0x000fe20003f06270 */
[----:B0-----:R-:W-:Y:S01]  /*9c00*/  IMAD.HI.U32 R15, R0, R7, RZ ;  /* 0x00000007000f7227 */ /* 0x001fe200078e00ff */
[----:B------:R0:W-:Y:S03]  /*9c10*/  STL [R1+0x9dc], R19 ;  /* 0x0009dc1301007387 */ /* 0x0001e60000100800 */
[C---:B------:R-:W-:Y:S01]  /*9c20*/  VIADD R14, R93.reuse, 0x8d ;  /* 0x0000008d5d0e7836 */ /* 0x040fe20000000000 */
[----:B------:R2:W-:Y:S01]  /*9c30*/  STL [R1+0x778], R13 ;  /* 0x0007780d01007387 */ /* 0x0005e20000100800 */
[----:B------:R-:W-:Y:S01]  /*9c40*/  VIADD R17, R93, 0x8e ;  /* 0x0000008e5d117836 */ /* 0x000fe20000000000 */
[----:B-1----:R-:W-:Y:S01]  /*9c50*/  IABS R6, R65 ;  /* 0x0000004100067213 */ /* 0x002fe20000000000 */
[----:B0-----:R-:W-:-:S04]  /*9c60*/  IMAD.MOV.U32 R19, RZ, RZ, R12 ;  /* 0x000000ffff137224 */ /* 0x001fc800078e000c */
[----:B------:R-:W-:-:S04]  /*9c70*/  IMAD.HI.U32 R10, R0, R6, RZ ;  /* 0x00000006000a7227 */ /* 0x000fc800078e00ff */
[----:B------:R-:W-:Y:S01]  /*9c80*/  @!P1 IMAD.MOV R19, RZ, RZ, -R19 ;  /* 0x000000ffff139224 */ /* 0x000fe200078e0a13 */
[C---:B------:R-:W-:Y:S01]  /*9c90*/  ISETP.GT.U32.AND P1, PT, R90.reuse, R11, PT ;  /* 0x0000000b5a00720c */ /* 0x040fe20003f24070 */
[----:B------:R-:W-:Y:S02]  /*9ca0*/  IMAD.MOV R10, RZ, RZ, -R10 ;  /* 0x000000ffff0a7224 */ /* 0x000fe400078e0a0a */
[----:B------:R-:W-:Y:S01]  /*9cb0*/  IMAD.MOV R12, RZ, RZ, -R15 ;  /* 0x000000ffff0c7224 */ /* 0x000fe200078e0a0f */
[----:B------:R-:W-:Y:S01]  /*9cc0*/  STL [R1+0xa04], R19 ;  /* 0x000a041301007387 */ /* 0x000fe20000100800 */
[----:B------:R-:W-:Y:S01]  /*9cd0*/  IABS R15, R14 ;  /* 0x0000000e000f7213 */ /* 0x000fe20000000000 */
[----:B------:R-:W-:Y:S02]  /*9ce0*/  IMAD R6, R90, R10, R6 ;  /* 0x0000000a5a067224 */ /* 0x000fe400078e0206 */
[----:B------:R0:W-:Y:S01]  /*9cf0*/  STL [R1+0x170c], R14 ;  /* 0x00170c0e01007387 */ /* 0x0001e20000100800 */
[----:B--2---:R-:W-:-:S02]  /*9d00*/  VIADD R13, R93, 0x8f ;  /* 0x0000008f5d0d7836 */ /* 0x004fc40000000000 */
[----:B------:R-:W-:Y:S01]  /*9d10*/  IMAD R7, R90, R12, R7 ;  /* 0x0000000c5a077224 */ /* 0x000fe200078e0207 */
[----:B------:R-:W-:Y:S01]  /*9d20*/  STL [R1+0x1710], R17 ;  /* 0x0017101101007387 */ /* 0x000fe20000100800 */
[C---:B------:R-:W-:Y:S02]  /*9d30*/  VIADD R10, R93.reuse, 0x94 ;  /* 0x000000945d0a7836 */ /* 0x040fe40000000000 */
[----:B------:R-:W-:Y:S01]  /*9d40*/  VIADD R12, R93, 0x95 ;  /* 0x000000955d0c7836 */ /* 0x000fe20000000000 */
[----:B------:R1:W-:Y:S01]  /*9d50*/  STL [R1+0x1724], R13 ;  /* 0x0017240d01007387 */ /* 0x0003e20000100800 */
[----:B------:R-:W-:Y:S01]  /*9d60*/  @!P0 IMAD.MOV R4, RZ, RZ, -R4 ;  /* 0x000000ffff048224 */ /* 0x000fe200078e0a04 */
[----:B------:R-:W-:Y:S01]  /*9d70*/  ISETP.GE.AND P0, PT, R16, RZ, PT ;  /* 0x000000ff1000720c */ /* 0x000fe20003f06270 */
[----:B0-----:R-:W-:Y:S01]  /*9d80*/  IMAD.MOV.U32 R14, RZ, RZ, R5 ;  /* 0x000000ffff0e7224 */ /* 0x001fe200078e0005 */
[----:B------:R0:W-:Y:S01]  /*9d90*/  STL [R1+0x1740], R10 ;  /* 0x0017400a01007387 */ /* 0x0001e20000100800 */
[----:B------:R-:W-:Y:S01]  /*9da0*/  IABS R5, R17 ;  /* 0x0000001100057213 */ /* 0x000fe20000000000 */
[----:B------:R-:W-:-:S02]  /*9db0*/  IMAD.HI.U32 R16, R0, R15, RZ ;  /* 0x0000000f00107227 */ /* 0x000fc400078e00ff */
[----:B------:R-:W-:Y:S02]  /*9dc0*/  STL [R1+0x1748], R12 ;  /* 0x0017480c01007387 */ /* 0x000fe40000100800 */
[----:B------:R-:W-:Y:S01]  /*9dd0*/  @!P3 IMAD.MOV R14, RZ, RZ, -R14 ;  /* 0x000000ffff0eb224 */ /* 0x000fe200078e0a0e */
[C---:B------:R-:W-:Y:S01]  /*9de0*/  ISETP.GT.U32.AND P3, PT, R90.reuse, R7, PT ;  /* 0x000000075a00720c */ /* 0x040fe20003f64070 */
[----:B------:R-:W-:Y:S01]  /*9df0*/  @!P1 IMAD.IADD R11, R11, 0x1, -R90 ;  /* 0x000000010b0b9824 */ /* 0x000fe200078e0a5a */
[----:B-1----:R-:W-:Y:S01]  /*9e00*/  IABS R13, R13 ;  /* 0x0000000d000d7213 */ /* 0x002fe20000000000 */
[----:B------:R-:W-:Y:S01]  /*9e10*/  IMAD.MOV R16, RZ, RZ, -R16 ;  /* 0x000000ffff107224 */ /* 0x000fe200078e0a10 */
[----:B------:R1:W-:Y:S01]  /*9e20*/  STL [R1+0xa2c], R14 ;  /* 0x000a2c0e01007387 */ /* 0x0003e20000100800 */
[----:B0-----:R-:W-:Y:S02]  /*9e30*/  IABS R10, R10 ;  /* 0x0000000a000a7213 */ /* 0x001fe40000000000 */
[C---:B------:R-:W-:Y:S01]  /*9e40*/  ISETP.GT.U32.AND P1, PT, R90.reuse, R11, PT ;  /* 0x0000000b5a00720c */ /* 0x040fe20003f24070 */
[----:B------:R0:W-:Y:S01]  /*9e50*/  STL [R1+0x890], R4 ;  /* 0x0008900401007387 */ /* 0x0001e20000100800 */
[----:B------:R-:W-:-:S04]  /*9e60*/  IMAD R15, R90, R16, R15 ;  /* 0x000000105a0f7224 */ /* 0x000fc800078e020f */
[----:B------:R-:W-:Y:S01]  /*9e70*/  @!P3 IMAD.IADD R7, R7, 0x1, -R90 ;  /* 0x000000010707b824 */ /* 0x000fe200078e0a5a */
[----:B------:R2:W-:Y:S01]  /*9e80*/  STL [R1+0x780], R15 ;  /* 0x0007800f01007387 */ /* 0x0005e20000100800 */
[----:B-1----:R-:W-:Y:S01]  /*9e90*/  IMAD.HI.U32 R14, R0, R13, RZ ;  /* 0x0000000d000e7227 */ /* 0x002fe200078e00ff */
[----:B0-----:R-:W-:-:S03]  /*9ea0*/  IABS R4, R12 ;  /* 0x0000000c00047213 */ /* 0x001fc60000000000 */
[----:B------:R-:W-:Y:S01]  /*9eb0*/  IMAD.HI.U32 R12, R0, R5, RZ ;  /* 0x00000005000c7227 */ /* 0x000fe200078e00ff */
[----:B------:R-:W-:-:S03]  /*9ec0*/  ISETP.GT.U32.AND P3, PT, R90, R7, PT ;  /* 0x000000075a00720c */ /* 0x000fc60003f64070 */
[----:B------:R-:W-:Y:S02]  /*9ed0*/  IMAD.MOV R12, RZ, RZ, -R12 ;  /* 0x000000ffff0c7224 */ /* 0x000fe400078e0a0c */
[----:B------:R-:W-:Y:S01]  /*9ee0*/  @!P1 IMAD.IADD R11, R11, 0x1, -R90 ;  /* 0x000000010b0b9824 */ /* 0x000fe200078e0a5a */
[C---:B------:R-:W-:Y:S01]  /*9ef0*/  ISETP.GT.U32.AND P1, PT, R90.reuse, R6, PT ;  /* 0x000000065a00720c */ /* 0x040fe20003f24070 */
[----:B------:R-:W-:Y:S02]  /*9f00*/  IMAD R5, R90, R12, R5 ;  /* 0x0000000c5a057224 */ /* 0x000fe400078e0205 */
[----:B------:R-:W-:-:S03]  /*9f10*/  IMAD.HI.U32 R12, R0, R10, RZ ;  /* 0x0000000a000c7227 */ /* 0x000fc600078e00ff */
[----:B------:R2:W-:Y:S01]  /*9f20*/  STL [R1+0x77c], R5 ;  /* 0x00077c0501007387 */ /* 0x0005e20000100800 */
[----:B------:R-:W-:-:S06]  /*9f30*/  IMAD.MOV R14, RZ, RZ, -R14 ;  /* 0x000000ffff0e7224 */ /* 0x000fcc00078e0a0e */
[----:B------:R-:W-:Y:S01]  /*9f40*/  @!P1 IMAD.IADD R6, R6, 0x1, -R90 ;  /* 0x0000000106069824 */ /* 0x000fe200078e0a5a */
[----:B---3--:R-:W-:Y:S06]  /*9f50*/  BRA.U UP0, `(.L_x_5) ;  /* 0x0000000100187547 */ /* 0x008fec000b800000 */
[----:B------:R-:W-:Y:S01]  /*9f60*/  ELECT P1, URZ, PT ;  /* 0x0000000000ff782f */ /* 0x000fe20003820000 */
[----:B--2---:R-:W-:Y:S01]  /*9f70*/  IMAD.MOV.U32 R5, RZ, RZ, 0x1 ;  /* 0x00000001ff057424 */ /* 0x004fe200078e00ff */
[----:B------:R-:W-:Y:S01]  /*9f80*/  UMOV UR7, 0x40 ;  /* 0x0000004000077882 */ /* 0x000fe20000000000 */
[----:B------:R-:W-:Y:S01]  /*9f90*/  UVIRTCOUNT.DEALLOC.SMPOOL 0x80 ;  /* 0x000000800000784c */ /* 0x000fe20000000000 */
[----:B------:R-:W-:-:S09]  /*9fa0*/  ULEA UR7, UR6, UR7, 0x18 ;  /* 0x0000000706077291 */ /* 0x000fd2000f8ec0ff */
[----:B------:R0:W-:Y:S03]  /*9fb0*/  @P1 STS.U8 [UR7], R5 ;  /* 0x00000005ff001988 */ /* 0x0001e60008000007 */
.L_x_5:
[----:B------:R1:W-:Y:S01]  /*9fc0*/  STL [R1+0x18fc], R2 ;  /* 0x0018fc0201007387 */ /* 0x0003e20000100800 */
[----:B------:R-:W-:Y:S01]  /*9fd0*/  IMAD.MOV R12, RZ, RZ, -R12 ;  /* 0x000000ffff0c7224 */ /* 0x000fe200078e0a0c */
[----:B------:R-:W-:Y:S01]  /*9fe0*/  ISETP.GT.U32.AND P1, PT, R90, R6, PT ;  /* 0x000000065a00720c */ /* 0x000fe20003f24070 */
[----:B------:R-:W-:Y:S01]  /*9ff0*/  UIADD3 UR6, UPT, UPT, UR5, UR9, URZ ;  /* 0x0000000905067290 */ /* 0x000fe2000fffe0ff */
[----:B0-2---:R-:W-:Y:S01]  /*a000*/  IMAD.HI.U32 R5, R0, R4, RZ ;  /* 0x0000000400057227 */ /* 0x005fe200078e00ff */
[----:B------:R-:W0:Y:S03]  /*a010*/  LDCU.128 UR12, c[0x0][0x380] ;  /* 0x00007000ff0c77ac */ /* 0x000e260008000c00 */
[----:B------:R-:W-:Y:S02]  /*a020*/  @!P3 IMAD.IADD R7, R7, 0x1, -R90 ;  /* 0x000000010707b824 */ /* 0x000fe400078e0a5a */
[----:B------:R-:W-:Y:S01]  /*a030*/  IMAD R9, R9, UR8, RZ ;  /* 0x0000000809097c24 */ /* 0x000fe2000f8e02ff */
[----:B------:R-:W-:Y:S01]  /*a040*/  UMOV UR10, 0x1 ;  /* 0x00000001000a7882 */ /* 0x000fe20000000000 */
[C---:B-1----:R-:W-:Y:S01]  /*a050*/  IMAD R2, R90.reuse, R14, R13 ;  /* 0x0000000e5a027224 */ /* 0x042fe200078e020d */
[----:B------:R-:W1:Y:S04]  /*a060*/  LDCU.64 UR20, c[0x0][0x358] ;  /* 0x00006b00ff1477ac */ /* 0x000e680008000a00 */
[----:B------:R2:W-:Y:S01]  /*a070*/  STL [R1+0x78c], R2 ;  /* 0x00078c0201007387 */ /* 0x0005e20000100800 */
[----:B------:R-:W-:Y:S01]  /*a080*/  IMAD R10, R90, R12, R10 ;  /* 0x0000000c5a0a7224 */ /* 0x000fe200078e020a */
[----:B------:R-:W-:Y:S01]  /*a090*/  PRMT R19, RZ, 0x7610, R19 ;  /* 0x00007610ff137816 */ /* 0x000fe20000000013 */
[----:B------:R-:W-:Y:S01]  /*a0a0*/  @!P1 IMAD.IADD R6, R6, 0x1, -R90 ;  /* 0x0000000106069824 */ /* 0x000fe200078e0a5a */
[----:B------:R-:W-:Y:S01]  /*a0b0*/  PRMT R18, RZ, 0x7610, R18 ;  /* 0x00007610ff127816 */ /* 0x000fe20000000012 */
[----:B------:R-:W3:Y:S01]  /*a0c0*/  LDCU UR7, c[0x0][0x3b0] ;  /* 0x00007600ff0777ac */ /* 0x000ee20008000800 */
[----:B------:R-:W-:-:S02]  /*a0d0*/  PRMT R63, RZ, 0x7610, R63 ;  /* 0x00007610ff3f7816 */ /* 0x000fc4000000003f */
[----:B------:R-:W-:Y:S01]  /*a0e0*/  PRMT R62, RZ, 0x7610, R62 ;  /* 0x00007610ff3e7816 */ /* 0x000fe2000000003e */
[----:B------:R-:W4:Y:S01]  /*a0f0*/  LDCU UR9, c[0x0][0x3b0] ;  /* 0x00007600ff0977ac */ /* 0x000f220008000800 */
[----:B--2---:R-:W-:Y:S02]  /*a100*/  IMAD.MOV.U32 R2, RZ, RZ, R11 ;  /* 0x000000ffff027224 */ /* 0x004fe400078e000b */
[----:B------:R-:W2:Y:S01]  /*a110*/  LDL R11, [R1+0x18a0] ;  /* 0x0018a000010b7983 */ /* 0x000ea20000100800 */
[----:B------:R-:W-:Y:S01]  /*a120*/  IMAD.MOV R5, RZ, RZ, -R5 ;  /* 0x000000ffff057224 */ /* 0x000fe200078e0a05 */
[----:B------:R-:W-:Y:S01]  /*a130*/  PRMT R61, RZ, 0x7610, R61 ;  /* 0x00007610ff3d7816 */ /* 0x000fe2000000003d */
[----:B------:R-:W-:Y:S01]  /*a140*/  @!P0 IMAD.MOV R2, RZ, RZ, -R2 ;  /* 0x000000ffff028224 */ /* 0x000fe200078e0a02 */
[----:B------:R-:W-:Y:S01]  /*a150*/  STL [R1+0x794], R10 ;  /* 0x0007940a01007387 */ /* 0x000fe20000100800 */
[----:B------:R-:W-:Y:S01]  /*a160*/  PRMT R60, RZ, 0x7610, R60 ;  /* 0x00007610ff3c7816 */ /* 0x000fe2000000003c */
[----:B------:R-:W0:Y:S02]  /*a170*/  LDCU UR16, c[0x0][0x3b0] ;  /* 0x00007600ff1077ac */ /* 0x000e240008000800 */
[----:B------:R1:W-:Y:S01]  /*a180*/  STL [R1+0x9c0], R2 ;  /* 0x0009c00201007387 */ /* 0x0003e20000100800 */
[----:B------:R-:W-:Y:S01]  /*a190*/  PRMT R68, RZ, 0x7610, R68 ;  /* 0x00007610ff447816 */ /* 0x000fe20000000044 */
[----:B------:R-:W0:Y:S01]  /*a1a0*/  LDCU UR17, c[0x0][0x3b0] ;  /* 0x00007600ff1177ac */ /* 0x000e220008000800 */
[----:B------:R-:W-:-:S02]  /*a1b0*/  PRMT R53, RZ, 0x7610, R53 ;  /* 0x00007610ff357816 */ /* 0x000fc40000000035 */
[----:B------:R-:W-:Y:S01]  /*a1c0*/  PRMT R51, RZ, 0x7610, R51 ;  /* 0x00007610ff337816 */ /* 0x000fe20000000033 */
[----:B------:R-:W0:Y:S01]  /*a1d0*/  LDCU UR18, c[0x0][0x3b0] ;  /* 0x00007600ff1277ac */ /* 0x000e220008000800 */
[----:B-1----:R-:W3:Y:S01]  /*a1e0*/  LDL.LU R2, [R1+0x18fc] ;  /* 0x0018fc0001027983 */ /* 0x002ee20000300800 */
[----:B------:R-:W-:Y:S01]  /*a1f0*/  ISETP.GE.AND P3, PT, R65, RZ, PT ;  /* 0x000000ff4100720c */ /* 0x000fe20003f66270 */
[----:B------:R-:W-:Y:S01]  /*a200*/  IMAD R10, R90, R5, R4 ;  /* 0x000000055a0a7224 */ /* 0x000fe200078e0204 */
[----:B------:R-:W-:Y:S01]  /*a210*/  ISETP.NE.U32.AND P1, PT, R64, RZ, PT ;  /* 0x000000ff4000720c */ /* 0x000fe20003f25070 */
[----:B------:R-:W-:Y:S01]  /*a220*/  STTM.x64 tmem[UR6], RZ ;  /* 0x000000ff000079ed */ /* 0x000fe20008340006 */
[----:B------:R-:W-:Y:S01]  /*a230*/  STTM.x64 tmem[UR6+0x40], RZ ;  /* 0x000040ff000079ed */ /* 0x000fe20008340006 */
[----:B------:R-:W-:Y:S01]  /*a240*/  STTM.x64 tmem[UR6+0x80], RZ ;  /* 0x000080ff000079ed */ /* 0x000fe20008340006 */
[----:B------:R-:W-:Y:S01]  /*a250*/  STTM.x64 tmem[UR6+0xc0], RZ ;  /* 0x0000c0ff000079ed */ /* 0x000fe20008340006 */
[----:B------:R-:W-:Y:S01]  /*a260*/  STTM.x64 tmem[UR6+0x100], RZ ;  /* 0x000100ff000079ed */ /* 0x000fe20008340006 */
[----:B------:R-:W-:Y:S01]  /*a270*/  STTM.x64 tmem[UR6+0x140], RZ ;  /* 0x000140ff000079ed */ /* 0x000fe20008340006 */
[----:B------:R-:W-:Y:S01]  /*a280*/  STTM.x64 tmem[UR6+0x180], RZ ;  /* 0x000180ff000079ed */ /* 0x000fe20008340006 */
[----:B------:R-:W-:Y:S01]  /*a290*/  STTM.x64 tmem[UR6+0x1c0], RZ ;  /* 0x0001c0ff000079ed */ /* 0x000fe20008340006 */
[----:B------:R-:W1:Y:S01]  /*a2a0*/  FENCE.VIEW.ASYNC.T ;  /* 0x00000000000073c6 */ /* 0x000e620000000200 */
[----:B------:R0:W-:Y:S01]  /*a2b0*/  STL [R1+0x7a0], R10 ;  /* 0x0007a00a01007387 */ /* 0x0001e20000100800 */
[----:B------:R-:W-:Y:S01]  /*a2c0*/  IMAD.MOV.U32 R12, RZ, RZ, R6 ;  /* 0x000000ffff0c7224 */ /* 0x000fe200078e0006 */
[----:B------:R-:W2:Y:S01]  /*a2d0*/  LDC.64 R4, c[0x0][0x3a8] ;  /* 0x0000ea00ff047b82 */ /* 0x000ea20000000a00 */
[----:B-1----:R-:W-:Y:S01]  /*a2e0*/  VOTEU.ALL UP1, P1 ;  /* 0x0000000000ff7886 */ /* 0x002fe20000820000 */
[----:B------:R-:W-:Y:S01]  /*a2f0*/  VOTEU.ALL UP2, P1 ;  /* 0x0000000000ff7886 */ /* 0x000fe20000840000 */
[----:B------:R-:W-:Y:S01]  /*a300*/  IMAD.MOV.U32 R65, RZ, RZ, R19 ;  /* 0x000000ffff417224 */ /* 0x000fe200078e0013 */
[----:B------:R-:W-:Y:S01]  /*a310*/  @!P3 IADD3 R12, PT, PT, -R12, RZ, RZ ;  /* 0x000000ff0c0cb210 */ /* 0x000fe20007ffe1ff */
[----:B------:R-:W-:Y:S01]  /*a320*/  IMAD.MOV.U32 R64, RZ, RZ, R18 ;  /* 0x000000ffff407224 */ /* 0x000fe200078e0012 */
[----:B------:R-:W-:Y:S01]  /*a330*/  PRMT R50, RZ, 0x7610, R50 ;  /* 0x00007610ff327816 */ /* 0x000fe20000000032 */
[----:B------:R-:W1:Y:S01]  /*a340*/  LDCU UR19, c[0x0][0x3b0] ;  /* 0x00007600ff1377ac */ /* 0x000e620008000800 */
[----:B0-----:R-:W-:Y:S01]  /*a350*/  IMAD R10, R8, UR8, RZ ;  /* 0x00000008080a7c24 */ /* 0x001fe2000f8e02ff */
[----:B------:R-:W-:-:S04]  /*a360*/  UIADD3 UR8, UPT, UPT, UR4, 0x40000, URZ ;  /* 0x0004000004087890 */ /* 0x000fc8000fffe0ff */
[----:B------:R-:W-:Y:S01]  /*a370*/  LEA R8, P3, R10, UR12, 0x1 ;  /* 0x0000000c0a087c11 */ /* 0x000fe2000f8608ff */
[----:B------:R-:W0:Y:S01]  /*a380*/  LDCU UR22, c[0x0][0x3b0] ;  /* 0x00007600ff1677ac */ /* 0x000e220008000800 */
[----:B------:R-:W-:Y:S02]  /*a390*/  PRMT R59, RZ, 0x7610, R59 ;  /* 0x00007610ff3b7816 */ /* 0x000fe4000000003b */
[----:B------:R-:W-:Y:S01]  /*a3a0*/  PRMT R45, RZ, 0x7610, R45 ;  /* 0x00007610ff2d7816 */ /* 0x000fe2000000002d */
[----:B------:R-:W0:Y:S01]  /*a3b0*/  LDCU UR23, c[0x0][0x3b0] ;  /* 0x00007600ff1777ac */ /* 0x000e220008000800 */
[----:B------:R-:W-:Y:S02]  /*a3c0*/  PRMT R46, RZ, 0x7610, R46 ;  /* 0x00007610ff2e7816 */ /* 0x000fe4000000002e */
[----:B------:R-:W-:Y:S01]  /*a3d0*/  PRMT R56, RZ, 0x7610, R56 ;  /* 0x00007610ff387816 */ /* 0x000fe20000000038 */
[----:B------:R-:W0:Y:S01]  /*a3e0*/  LDCU UR24, c[0x0][0x3b0] ;  /* 0x00007600ff1877ac */ /* 0x000e220008000800 */
[----:B------:R-:W-:-:S02]  /*a3f0*/  PRMT R66, RZ, 0x7610, R66 ;  /* 0x00007610ff427816 */ /* 0x000fc40000000042 */
[----:B------:R-:W-:Y:S02]  /*a400*/  PRMT R67, RZ, 0x7610, R67 ;  /* 0x00007610ff437816 */ /* 0x000fe40000000043 */
[----:B------:R-:W-:Y:S02]  /*a410*/  PRMT R69, RZ, 0x7610, R69 ;  /* 0x00007610ff457816 */ /* 0x000fe40000000045 */
[----:B------:R-:W-:Y:S02]  /*a420*/  PRMT R70, RZ, 0x7610, R70 ;  /* 0x00007610ff467816 */ /* 0x000fe40000000046 */
[----:B------:R-:W-:Y:S02]  /*a430*/  PRMT R57, RZ, 0x7610, R57 ;  /* 0x00007610ff397816 */ /* 0x000fe40000000039 */
[----:B------:R-:W-:Y:S02]  /*a440*/  PRMT R58, RZ, 0x7610, R58 ;  /* 0x00007610ff3a7816 */ /* 0x000fe4000000003a */
[----:B------:R-:W-:-:S02]  /*a450*/  PRMT R14, RZ, 0x7610, R14 ;  /* 0x00007610ff0e7816 */ /* 0x000fc4000000000e */
[----:B------:R-:W-:Y:S01]  /*a460*/  PRMT R15, RZ, 0x7610, R15 ;  /* 0x00007610ff0f7816 */ /* 0x000fe2000000000f */
[----:B------:R-:W-:Y:S01]  /*a470*/  BAR.SYNC.DEFER_BLOCKING 0x0 ;  /* 0x0000000000007b1d */ /* 0x000fe20000010000 */
[----:B--2---:R-:W-:Y:S01]  /*a480*/  ISETP.GE.AND P0, PT, R11, RZ, PT ;  /* 0x000000ff0b00720c */ /* 0x004fe20003f06270 */
[----:B------:R-:W-:-:S12]  /*a490*/  VIADD R11, R54, 0xffffffff ;  /* 0xffffffff360b7836 */ /* 0x000fd80000000000 */
[----:B------:R-:W-:Y:S01]  /*a4a0*/  @!P0 IMAD.MOV R7, RZ, RZ, -R7 ;  /* 0x000000ffff078224 */ /* 0x000fe200078e0a07 */
[----:B------:R-:W-:-:S04]  /*a4b0*/  LEA R6, P0, R9, UR12, 0x1 ;  /* 0x0000000c09067c11 */ /* 0x000fc8000f8008ff */
[----:B------:R2:W-:Y:S04]  /*a4c0*/  STL [R1+0x9ec], R7 ;  /* 0x0009ec0701007387 */ /* 0x0005e80000100800 */
[----:B------:R0:W-:Y:S04]  /*a4d0*/  STL [R1+0xa20], R12 ;  /* 0x000a200c01007387 */ /* 0x0001e80000100800 */
[----:B------:R-:W-:Y:S01]  /*a4e0*/  STL.64 [R1+0x21b8], R26 ;  /* 0x0021b81a01007387 */ /* 0x000fe20000100a00 */
[----:B--2---:R-:W-:Y:S02]  /*a4f0*/  LEA.HI.X.SX32 R7, R9, UR13, 0x1, P0 ;  /* 0x0000000d09077c11 */ /* 0x004fe400080f0eff */
[----:B------:R-:W-:Y:S01]  /*a500*/  LEA.HI.X.SX32 R9, R10, UR13, 0x1, P3 ;  /* 0x0000000d0a097c11 */ /* 0x000fe200098f0eff */
[----:B------:R2:W-:Y:S01]  /*a510*/  STL.64 [R1+0x21b0], R22 ;  /* 0x0021b01601007387 */ /* 0x0005e20000100a00 */
[----:B------:R-:W-:-:S04]  /*a520*/  @!UP1 UIADD3 UR12, UPT, UPT, -UR10, 0x100000, URZ ;  /* 0x001000000a0c9890 */ /* 0x000fc8000fffe1ff */
[----:B------:R-:W-:Y:S02]  /*a530*/  @!UP1 USHF.L.U32 UR13, UR12, 0xb, URZ ;  /* 0x0000000b0c0d9899 */ /* 0x000fe400080006ff */
[----:B------:R-:W-:Y:S01]  /*a540*/  @!UP1 USHF.L.U32 UR12, UR12, 0x1, URZ ;  /* 0x000000010c0c9899 */ /* 0x000fe200080006ff */
[----:B0-----:R-:W-:Y:S01]  /*a550*/  VIADD R12, R54, 0xfffffff7 ;  /* 0xfffffff7360c7836 */ /* 0x001fe20000000000 */
[----:B------:R-:W-:Y:S01]  /*a560*/  ISETP.GE.U32.AND P0, PT, R11, 0x7fffff80, PT ;  /* 0x7fffff800b00780c */ /* 0x000fe20003f06070 */
[----:B------:R-:W-:Y:S01]  /*a570*/  STL.64 [R1+0x21a8], R28 ;  /* 0x0021a81c01007387 */ /* 0x000fe20000100a00 */
[----:B------:R-:W-:Y:S02]  /*a580*/  IMAD.SHL.U32 R10, R4, 0x8, RZ ;  /* 0x00000008040a7824 */ /* 0x000fe400078e00ff */
[----:B------:R-:W-:Y:S01]  /*a590*/  ISETP.GE.U32.AND P3, PT, R12, 0x7fffff78, PT ;  /* 0x7fffff780c00780c */ /* 0x000fe20003f66070 */
[----:B------:R-:W-:Y:S01]  /*a5a0*/  STL.64 [R1+0x21a0], R24 ;  /* 0x0021a01801007387 */ /* 0x000fe20000100a00 */
[----:B------:R-:W-:-:S02]  /*a5b0*/  VIADD R12, R54, 0xffffffef ;  /* 0xffffffef360c7836 */ /* 0x000fc40000000000 */
[C---:B------:R-:W-:Y:S01]  /*a5c0*/  IMAD.WIDE R18, R10.reuse, 0x2, R8 ;  /* 0x000000020a127825 */ /* 0x040fe200078e0208 */
[----:B------:R0:W-:Y:S04]  /*a5d0*/  STL.64 [R1+0x2198], R74 ;  /* 0x0021984a01007387 */ /* 0x0001e80000100a00 */
[----:B------:R-:W0:Y:S02]  /*a5e0*/  FENCE.VIEW.ASYNC.S ;  /* 0x00000000000073c6 */ /* 0x000e240000000000 */
[----:B0-----:R0:W0:Y:S01]  /*a5f0*/  @!UP2 SYNCS.EXCH.64 URZ, [UR8], UR12 ;  /* 0x0000000c08ffa5b2 */ /* 0x0010220008000100 */
[----:B--2---:R-:W-:Y:S01]  /*a600*/  IMAD.WIDE R22, R10, 0x2, R6 ;  /* 0x000000020a167825 */ /* 0x004fe200078e0206 */
[----:B------:R2:W-:Y:S03]  /*a610*/  STL.64 [R1+0x2190], R72 ;  /* 0x0021904801007387 */ /* 0x0005e60000100a00 */
[----:B------:R-:W-:Y:S01]  /*a620*/  VIADD R11, R54, 0xffffffe7 ;  /* 0xffffffe7360b7836 */ /* 0x000fe20000000000 */
[----:B------:R-:W-:Y:S04]  /*a630*/  STL.64 [R1+0x2188], R78 ;  /* 0x0021884e01007387 */ /* 0x000fe80000100a00 */
[----:B------:R-:W-:Y:S01]  /*a640*/  STL.64 [R1+0x2180], R76 ;  /* 0x0021804c01007387 */ /* 0x000fe20000100a00 */
[----:B------:R-:W-:Y:S01]  /*a650*/  PRMT R74, RZ, 0x7610, R74 ;  /* 0x00007610ff4a7816 */ /* 0x000fe2000000004a */
[----:B0-----:R-:W0:Y:S02]  /*a660*/  LDCU UR12, c[0x0][0x3b0] ;  /* 0x00007600ff0c77ac */ /* 0x001e240008000800 */
[----:B------:R-:W-:Y:S01]  /*a670*/  STL.64 [R1+0x2178], R34 ;  /* 0x0021782201007387 */ /* 0x000fe20000100a00 */
[----:B------:R-:W-:Y:S01]  /*a680*/  PRMT R75, RZ, 0x7610, R75 ;  /* 0x00007610ff4b7816 */ /* 0x000fe2000000004b */
[----:B------:R-:W0:Y:S01]  /*a690*/  LDCU UR13, c[0x0][0x3b0] ;  /* 0x00007600ff0d77ac */ /* 0x000e220008000800 */
[----:B------:R-:W-:Y:S06]  /*a6a0*/  BAR.SYNC.DEFER_BLOCKING 0x0 ;  /* 0x0000000000007b1d */ /* 0x000fec0000010000 */
[----:B------:R-:W-:Y:S04]  /*a6b0*/  STL.64 [R1+0x2170], R32 ;  /* 0x0021702001007387 */ /* 0x000fe80000100a00 */
        /* <DEDUP_REMOVED lines=13> */
[----:B------:R-:W-:Y:S04]  /*a790*/  STL [R1+0x20a8], R3 ;  /* 0x0020a80301007387 */ /* 0x000fe80000100800 */
[----:B------:R-:W-:Y:S04]  /*a7a0*/  STL.64 [R1+0x20a0], R48 ;  /* 0x0020a03001007387 */ /* 0x000fe80000100a00 */
[----:B------:R-:W-:Y:S04]  /*a7b0*/  STL.64 [R1+0x20b8], R48 ;  /* 0x0020b83001007387 */ /* 0x000fe80000100a00 */
[----:B------:R-:W-:Y:S04]  /*a7c0*/  STL.64 [R1+0x20e0], R48 ;  /* 0x0020e03001007387 */ /* 0x000fe80000100a00 */
[----:B------:R-:W-:Y:S04]  /*a7d0*/  STL [R1+0x1f88], R87 ;  /* 0x001f885701007387 */ /* 0x000fe80000100800 */
[----:B------:R-:W-:Y:S04]  /*a7e0*/  STL [R1+0x1f84], R5 ;  /* 0x001f840501007387 */ /* 0x000fe80000100800 */
[----:B------:R-:W-:Y:S04]  /*a7f0*/  STL [R1+0x1f80], R91 ;  /* 0x001f805b01007387 */ /* 0x000fe80000100800 */
[----:B------:R-:W-:Y:S04]  /*a800*/  STL.64 [R1+0x20b0], R90 ;  /* 0x0020b05a01007387 */ /* 0x000fe80000100a00 */
[----:B------:R-:W-:Y:S04]  /*a810*/  STL.64 [R1+0x20c8], R90 ;  /* 0x0020c85a01007387 */ /* 0x000fe80000100a00 */
[----:B------:R-:W-:Y:S04]  /*a820*/  STL.64 [R1+0x20f0], R90 ;  /* 0x0020f05a01007387 */ /* 0x000fe80000100a00 */
[----:B------:R-:W4:Y:S04]  /*a830*/  @!P0 LDG.E.U16 R65, desc[UR20][R6.64] ;  /* 0x0000001406418981 */ /* 0x000f28000c1e1500 */
[----:B------:R-:W4:Y:S01]  /*a840*/  @!P0 LDG.E.U16 R64, desc[UR20][R8.64] ;  /* 0x0000001408408981 */ /* 0x000f22000c1e1500 */
[----:B------:R-:W-:-:S03]  /*a850*/  ISETP.GE.U32.AND P0, PT, R12, 0x7fffff70, PT ;  /* 0x7fffff700c00780c */ /* 0x000fc60003f06070 */
[----:B------:R-:W-:Y:S04]  /*a860*/  STL.64 [R1+0x2110], R90 ;  /* 0x0021105a01007387 */ /* 0x000fe80000100a00 */
[----:B------:R-:W-:Y:S04]  /*a870*/  STL.64 [R1+0x2130], R90 ;  /* 0x0021305a01007387 */ /* 0x000fe80000100a00 */
[----:B------:R-:W-:Y:S04]  /*a880*/  STL [R1+0x1f7c], R92 ;  /* 0x001f7c5c01007387 */ /* 0x000fe80000100800 */
[----:B------:R0:W4:Y:S04]  /*a890*/  @!P3 LDG.E.U16 R63, desc[UR20][R22.64] ;  /* 0x00000014163fb981 */ /* 0x000128000c1e1500 */
[----:B------:R0:W4:Y:S01]  /*a8a0*/  @!P3 LDG.E.U16 R62, desc[UR20][R18.64] ;  /* 0x00000014123eb981 */ /* 0x000122000c1e1500 */
[----:B------:R-:W-:Y:S01]  /*a8b0*/  ISETP.GE.U32.AND P3, PT, R11, 0x7fffff68, PT ;  /* 0x7fffff680b00780c */ /* 0x000fe20003f66070 */
[----:B------:R-:W-:-:S02]  /*a8c0*/  IMAD.SHL.U32 R11, R4, 0x10, RZ ;  /* 0x00000010040b7824 */ /* 0x000fc400078e00ff */
[----:B------:R-:W-:Y:S01]  /*a8d0*/  STL.64 [R1+0x20c0], R92 ;  /* 0x0020c05c01007387 */ /* 0x000fe20000100a00 */
[----:B------:R-:W-:-:S03]  /*a8e0*/  IMAD R10, R4, 0x18, RZ ;  /* 0x00000018040a7824 */ /* 0x000fc600078e02ff */
[----:B------:R-:W-:Y:S01]  /*a8f0*/  STL.64 [R1+0x2100], R92 ;  /* 0x0021005c01007387 */ /* 0x000fe20000100a00 */
[----:B--2---:R-:W-:-:S03]  /*a900*/  IMAD.WIDE R72, R11, 0x2, R6 ;  /* 0x000000020b487825 */ /* 0x004fc600078e0206 */
[----:B------:R-:W-:Y:S01]  /*a910*/  STL.64 [R1+0x2120], R92 ;  /* 0x0021205c01007387 */ /* 0x000fe20000100a00 */
[----:B------:R-:W-:-:S03]  /*a920*/  IMAD.WIDE R26, R11, 0x2, R8 ;  /* 0x000000020b1a7825 */ /* 0x000fc600078e0208 */
[----:B---3--:R-:W-:Y:S01]  /*a930*/  STL [R1+0x1cf8], R2 ;  /* 0x001cf80201007387 */ /* 0x008fe20000100800 */
[----:B------:R-:W-:-:S03]  /*a940*/  VIADD R12, R54, 0xffffffdf ;  /* 0xffffffdf360c7836 */ /* 0x000fc60000000000 */
[----:B------:R-:W-:Y:S04]  /*a950*/  STL [R1+0x1f8c], R2 ;  /* 0x001f8c0201007387 */ /* 0x000fe80000100800 */
[----:B------:R-:W-:Y:S01]  /*a960*/  STL.64 [R1+0x20d0], R2 ;  /* 0x0020d00201007387 */ /* 0x000fe20000100a00 */
[----:B------:R-:W-:-:S03]  /*a970*/  VIADD R11, R54, 0xffffffd7 ;  /* 0xffffffd7360b7836 */ /* 0x000fc60000000000 */
[----:B------:R0:W-:Y:S04]  /*a980*/  STL.64 [R1+0x638], R22 ;  /* 0x0006381601007387 */ /* 0x0001e80000100a00 */
[----:B------:R2:W-:Y:S04]  /*a990*/  STL.64 [R1+0x630], R18 ;  /* 0x0006301201007387 */ /* 0x0005e80000100a00 */
[----:B------:R3:W4:Y:S01]  /*a9a0*/  @!P0 LDG.E.U16 R61, desc[UR20][R72.64] ;  /* 0x00000014483d8981 */ /* 0x000722000c1e1500 */
[----:B0-----:R-:W-:-:S03]  /*a9b0*/  IMAD.WIDE R22, R10, 0x2, R6 ;  /* 0x000000020a167825 */ /* 0x001fc600078e0206 */
[----:B------:R0:W4:Y:S01]  /*a9c0*/  @!P0 LDG.E.U16 R60, desc[UR20][R26.64] ;  /* 0x000000141a3c8981 */ /* 0x000122000c1e1500 */
[----:B--2---:R-:W-:Y:S01]  /*a9d0*/  IMAD.WIDE R18, R10, 0x2, R8 ;  /* 0x000000020a127825 */ /* 0x004fe200078e0208 */
[----:B------:R-:W-:Y:S02]  /*a9e0*/  ISETP.GE.U32.AND P0, PT, R12, 0x7fffff60, PT ;  /* 0x7fffff600c00780c */ /* 0x000fe40003f06070 */
[----:B------:R2:W4:Y:S04]  /*a9f0*/  @!P3 LDG.E.U16 R68, desc[UR20][R22.64] ;  /* 0x000000141644b981 */ /* 0x000528000c1e1500 */
[----:B------:R0:W4:Y:S01]  /*aa00*/  @!P3 LDG.E.U16 R53, desc[UR20][R18.64] ;  /* 0x000000141235b981 */ /* 0x000122000c1e1500 */
[----:B------:R-:W-:Y:S01]  /*aa10*/  ISETP.GE.U32.AND P3, PT, R11, 0x7fffff58, PT ;  /* 0x7fffff580b00780c */ /* 0x000fe20003f66070 */
[----:B------:R-:W-:-:S02]  /*aa20*/  IMAD.SHL.U32 R11, R4, 0x20, RZ ;  /* 0x00000020040b7824 */ /* 0x000fc400078e00ff */
[----:B------:R3:W-:Y:S01]  /*aa30*/  STL.64 [R1+0x5b8], R72 ;  /* 0x0005b84801007387 */ /* 0x0007e20000100a00 */
[----:B------:R-:W-:-:S03]  /*aa40*/  IMAD R10, R4, 0x28, RZ ;  /* 0x00000028040a7824 */ /* 0x000fc600078e02ff */
[----:B------:R0:W-:Y:S01]  /*aa50*/  STL.64 [R1+0x5b0], R26 ;  /* 0x0005b01a01007387 */ /* 0x0001e20000100a00 */
[----:B------:R-:W-:-:S03]  /*aa60*/  VIADD R12, R54, 0xffffffcf ;  /* 0xffffffcf360c7836 */ /* 0x000fc60000000000 */
[----:B------:R2:W-:Y:S01]  /*aa70*/  STL.64 [R1+0x538], R22 ;  /* 0x0005381601007387 */ /* 0x0005e20000100a00 */
[----:B---3--:R-:W-:-:S03]  /*aa80*/  IMAD.WIDE R72, R11, 0x2, R6 ;  /* 0x000000020b487825 */ /* 0x008fc600078e0206 */
[----:B------:R3:W-:Y:S01]  /*aa90*/  STL.64 [R1+0x530], R18 ;  /* 0x0005301201007387 */ /* 0x0007e20000100a00 */
[----:B0-----:R-:W-:-:S03]  /*aaa0*/  IMAD.WIDE R26, R11, 0x2, R8 ;  /* 0x000000020b1a7825 */ /* 0x001fc600078e0208 */
[----:B------:R0:W4:Y:S01]  /*aab0*/  @!P0 LDG.E.U16 R51, desc[UR20][R72.64] ;  /* 0x0000001448338981 */ /* 0x000122000c1e1500 */
[----:B--2---:R-:W-:-:S03]  /*aac0*/  IMAD.WIDE R22, R10, 0x2, R6 ;  /* 0x000000020a167825 */ /* 0x004fc600078e0206 */
[----:B------:R2:W4:Y:S01]  /*aad0*/  @!P0 LDG.E.U16 R50, desc[UR20][R26.64] ;  /* 0x000000141a328981 */ /* 0x000522000c1e1500 */
[----:B------:R-:W-:Y:S01]  /*aae0*/  ISETP.GE.U32.AND P0, PT, R12, 0x7fffff50, PT ;  /* 0x7fffff500c00780c */ /* 0x000fe20003f06070 */
[----:B------:R-:W-:Y:S02]  /*aaf0*/  VIADD R11, R54, 0xffffffc7 ;  /* 0xffffffc7360b7836 */ /* 0x000fe40000000000 */
[----:B------:R0:W4:Y:S01]  /*ab00*/  @!P3 LDG.E.U16 R59, desc[UR20][R22.64] ;  /* 0x00000014163bb981 */ /* 0x000122000c1e1500 */
[----:B---3--:R-:W-:-:S05]  /*ab10*/  IMAD.WIDE R18, R10, 0x2, R8 ;  /* 0x000000020a127825 */ /* 0x008fca00078e0208 */
[----:B------:R3:W4:Y:S01]  /*ab20*/  @!P3 LDG.E.U16 R45, desc[UR20][R18.64] ;  /* 0x00000014122db981 */ /* 0x000722000c1e1500 */
[----:B------:R-:W-:Y:S01]  /*ab30*/  ISETP.GE.U32.AND P3, PT, R11, 0x7fffff48, PT ;  /* 0x7fffff480b00780c */ /* 0x000fe20003f66070 */
[C---:B------:R-:W-:Y:S02]  /*ab40*/  IMAD R11, R4.reuse, 0x30, RZ ;  /* 0x00000030040b7824 */ /* 0x040fe400078e02ff */
[----:B------:R0:W-:Y:S01]  /*ab50*/  STL.64 [R1+0x4b8], R72 ;  /* 0x0004b84801007387 */ /* 0x0001e20000100a00 */
[----:B------:R-:W-:-:S03]  /*ab60*/  IMAD R10, R4, 0x38, RZ ;  /* 0x00000038040a7824 */ /* 0x000fc600078e02ff */
[----:B------:R2:W-:Y:S01]  /*ab70*/  STL.64 [R1+0x4b0], R26 ;  /* 0x0004b01a01007387 */ /* 0x0005e20000100a00 */
[----:B------:R-:W-:-:S03]  /*ab80*/  VIADD R12, R54, 0xffffffbf ;  /* 0xffffffbf360c7836 */ /* 0x000fc60000000000 */
[----:B------:R1:W-:Y:S01]  /*ab90*/  STL.64 [R1+0x438], R22 ;  /* 0x0004381601007387 */ /* 0x0003e20000100a00 */
[----:B0-----:R-:W-:-:S03]  /*aba0*/  IMAD.WIDE R72, R11, 0x2, R6 ;  /* 0x000000020b487825 */ /* 0x001fc600078e0206 */
[----:B------:R3:W-:Y:S01]  /*abb0*/  STL.64 [R1+0x430], R18 ;  /* 0x0004301201007387 */ /* 0x0007e20000100a00 */
[----:B--2---:R-:W-:-:S03]  /*abc0*/  IMAD.WIDE R26, R11, 0x2, R8 ;  /* 0x000000020b1a7825 */ /* 0x004fc600078e0208 */
[----:B------:R0:W2:Y:S01]  /*abd0*/  @!P0 LDG.E.U16 R46, desc[UR20][R72.64] ;  /* 0x00000014482e8981 */ /* 0x0000a2000c1e1500 */
[----:B-1----:R-:W-:-:S03]  /*abe0*/  IMAD.WIDE R22, R10, 0x2, R6 ;  /* 0x000000020a167825 */ /* 0x002fc600078e0206 */
[----:B------:R1:W2:Y:S01]  /*abf0*/  @!P0 LDG.E.U16 R56, desc[UR20][R26.64] ;  /* 0x000000141a388981 */ /* 0x0002a2000c1e1500 */
[----:B------:R-:W-:Y:S01]  /*ac00*/  ISETP.GE.U32.AND P0, PT, R12, 0x7fffff40, PT ;  /* 0x7fffff400c00780c */ /* 0x000fe20003f06070 */
[----:B------:R-:W-:Y:S02]  /*ac10*/  VIADD R11, R54, 0xffffffb7 ;  /* 0xffffffb7360b7836 */ /* 0x000fe40000000000 */
[----:B------:R0:W2:Y:S01]  /*ac20*/  @!P3 LDG.E.U16 R66, desc[UR20][R22.64] ;  /* 0x000000141642b981 */ /* 0x0000a2000c1e1500 */
[----:B---3--:R-:W-:-:S05]  /*ac30*/  IMAD.WIDE R18, R10, 0x2, R8 ;  /* 0x000000020a127825 */ /* 0x008fca00078e0208 */
[----:B------:R3:W2:Y:S01]  /*ac40*/  @!P3 LDG.E.U16 R67, desc[UR20][R18.64] ;  /* 0x000000141243b981 */ /* 0x0006a2000c1e1500 */
[----:B------:R-:W-:Y:S01]  /*ac50*/  ISETP.GE.U32.AND P3, PT, R11, 0x7fffff38, PT ;  /* 0x7fffff380b00780c */ /* 0x000fe20003f66070 */
[C---:B------:R-:W-:Y:S02]  /*ac60*/  IMAD.SHL.U32 R11, R4.reuse, 0x40, RZ ;  /* 0x00000040040b7824 */ /* 0x040fe400078e00ff */
[----:B------:R0:W-:Y:S01]  /*ac70*/  STL.64 [R1+0x3b8], R72 ;  /* 0x0003b84801007387 */ /* 0x0001e20000100a00 */
[----:B------:R-:W-:-:S03]  /*ac80*/  IMAD R10, R4, 0x48, RZ ;  /* 0x00000048040a7824 */ /* 0x000fc600078e02ff */
[----:B------:R1:W-:Y:S01]  /*ac90*/  STL.64 [R1+0x3b0], R26 ;  /* 0x0003b01a01007387 */ /* 0x0003e20000100a00 */
[----:B------:R-:W-:-:S03]  /*aca0*/  VIADD R12, R54, 0xffffffaf ;  /* 0xffffffaf360c7836 */ /* 0x000fc60000000000 */
[----:B------:R3:W-:Y:S01]  /*acb0*/  STL.64 [R1+0x338], R22 ;  /* 0x0003381601007387 */ /* 0x0007e20000100a00 */
[----:B0-----:R-:W-:-:S03]  /*acc0*/  IMAD.WIDE R72, R11, 0x2, R6 ;  /* 0x000000020b487825 */ /* 0x001fc600078e0206 */
[----:B------:R0:W-:Y:S01]  /*acd0*/  STL.64 [R1+0x330], R18 ;  /* 0x0003301201007387 */ /* 0x0001e20000100a00 */
[----:B-1----:R-:W-:-:S03]  /*ace0*/  IMAD.WIDE R26, R11, 0x2, R8 ;  /* 0x000000020b1a7825 */ /* 0x002fc600078e0208 */
[----:B------:R-:W2:Y:S01]  /*acf0*/  @!P0 LDG.E.U16 R69, desc[UR20][R72.64] ;  /* 0x0000001448458981 */ /* 0x000ea2000c1e1500 */
[----:B---3--:R-:W-:-:S03]  /*ad00*/  IMAD.WIDE R22, R10, 0x2, R6 ;  /* 0x000000020a167825 */ /* 0x008fc600078e0206 */
[----:B------:R1:W3:Y:S01]  /*ad10*/  @!P0 LDG.E.U16 R70, desc[UR20][R26.64] ;  /* 0x000000141a468981 */ /* 0x0002e2000c1e1500 */
[----:B------:R-:W-:Y:S01]  /*ad20*/  ISETP.GE.U32.AND P0, PT, R12, 0x7fffff30, PT ;  /* 0x7fffff300c00780c */ /* 0x000fe20003f06070 */
[----:B------:R-:W-:Y:S02]  /*ad30*/  VIADD R11, R54, 0xffffffa7 ;  /* 0xffffffa7360b7836 */ /* 0x000fe40000000000 */
[----:B------:R1:W2:Y:S01]  /*ad40*/  @!P3 LDG.E.U16 R57, desc[UR20][R22.64] ;  /* 0x000000141639b981 */ /* 0x0002a2000c1e1500 */
[----:B0-----:R-:W-:-:S05]  /*ad50*/  IMAD.WIDE R18, R10, 0x2, R8 ;  /* 0x000000020a127825 */ /* 0x001fca00078e0208 */
[----:B------:R0:W2:Y:S01]  /*ad60*/  @!P3 LDG.E.U16 R58, desc[UR20][R18.64] ;  /* 0x00000014123ab981 */ /* 0x0000a2000c1e1500 */
[----:B------:R-:W-:Y:S01]  /*ad70*/  ISETP.GE.U32.AND P3, PT, R11, 0x7fffff28, PT ;  /* 0x7fffff280b00780c */ /* 0x000fe20003f66070 */
[C---:B------:R-:W-:Y:S02]  /*ad80*/  IMAD R11, R4.reuse, 0x50, RZ ;  /* 0x00000050040b7824 */ /* 0x040fe400078e02ff */
[----:B------:R-:W-:Y:S04]  /*ad90*/  STL.64 [R1+0x2b8], R72 ;  /* 0x0002b84801007387 */ /* 0x000fe80000100a00 */
[----:B------:R1:W-:Y:S04]  /*ada0*/  STL.64 [R1+0x2b0], R26 ;  /* 0x0002b01a01007387 */ /* 0x0003e80000100a00 */
[----:B------:R0:W-:Y:S01]  /*adb0*/  STL.64 [R1+0x238], R22 ;  /* 0x0002381601007387 */ /* 0x0001e20000100a00 */
[----:B------:R-:W-:-:S02]  /*adc0*/  IMAD R10, R4, 0x58, RZ ;  /* 0x00000058040a7824 */ /* 0x000fc400078e02ff */
[----:B-1----:R-:W-:-:S04]  /*add0*/  IMAD.WIDE R26, R11, 0x2, R6 ;  /* 0x000000020b1a7825 */ /* 0x002fc800078e0206 */
[----:B0-----:R-:W-:Y:S01]  /*ade0*/  IMAD.WIDE R22, R11, 0x2, R8 ;  /* 0x000000020b167825 */ /* 0x001fe200078e0208 */
[----:B------:R-:W2:Y:S04]  /*adf0*/  @!P0 LDG.E.U16 R75, desc[UR20][R26.64] ;  /* 0x000000141a4b8981 */ /* 0x000ea8000c1e1500 */
[----:B------:R-:W2:Y:S01]  /*ae00*/  @!P0 LDG.E.U16 R74, desc[UR20][R22.64] ;  /* 0x00000014164a8981 */ /* 0x000ea2000c1e1500 */
[----:B------:R-:W-:-:S03]  /*ae10*/  IMAD.WIDE R72, R10, 0x2, R6 ;  /* 0x000000020a487825 */ /* 0x000fc600078e0206 */
[----:B------:R0:W-:Y:S04]  /*ae20*/  STL.64 [R1+0x230], R18 ;  /* 0x0002301201007387 */ /* 0x0001e80000100a00 */
[----:B------:R-:W3:Y:S01]  /*ae30*/  @!P3 LDG.E.U16 R15, desc[UR20][R72.64] ;  /* 0x00000014480fb981 */ /* 0x000ee2000c1e1500 */
[----:B0-----:R-:W-:-:S05]  /*ae40*/  IMAD.WIDE R18, R10, 0x2, R8 ;  /* 0x000000020a127825 */ /* 0x001fca00078e0208 */
[----:B------:R0:W3:Y:S01]  /*ae50*/  @!P3 LDG.E.U16 R14, desc[UR20][R18.64] ;  /* 0x00000014120eb981 */ /* 0x0000e2000c1e1500 */
[----:B------:R-:W-:-:S03]  /*ae60*/  VIADD R11, R54, 0xffffff97 ;  /* 0xffffff97360b7836 */ /* 0x000fc60000000000 */
[----:B------:R1:W-:Y:S01]  /*ae70*/  STL.64 [R1+0x1b8], R26 ;  /* 0x0001b81a01007387 */ /* 0x0003e20000100a00 */
[----:B------:R-:W-:Y:S01]  /*ae80*/  VIADD R12, R54, 0xffffff9f ;  /* 0xffffff9f360c7836 */ /* 0x000fe20000000000 */
[----:B------:R-:W-:Y:S02]  /*ae90*/  ISETP.GE.U32.AND P3, PT, R11, 0x7fffff18, PT ;  /* 0x7fffff180b00780c */ /* 0x000fe40003f66070 */
[----:B------:R0:W-:Y:S01]  /*aea0*/  STL.64 [R1+0x1b0], R22 ;  /* 0x0001b01601007387 */ /* 0x0001e20000100a00 */
[----:B------:R-:W-:-:S03]  /*aeb0*/  IMAD R11, R4, 0x60, RZ ;  /* 0x00000060040b7824 */ /* 0x000fc600078e02ff */
[----:B-1----:R-:W4:Y:S04]  /*aec0*/  LDL.LU.64 R26, [R1+0x21b8] ;  /* 0x0021b800011a7983 */ /* 0x002f280000300a00 */
[----:B0-----:R-:W4:Y:S04]  /*aed0*/  LDL.LU.64 R22, [R1+0x21b0] ;  /* 0x0021b00001167983 */ /* 0x001f280000300a00 */
[----:B------:R-:W-:Y:S01]  /*aee0*/  STL.64 [R1+0x138], R72 ;  /* 0x0001384801007387 */ /* 0x000fe20000100a00 */
[----:B------:R-:W-:-:S03]  /*aef0*/  IMAD R10, R4, 0x68, RZ ;  /* 0x00000068040a7824 */ /* 0x000fc600078e02ff */
[----:B------:R0:W-:Y:S01]  /*af00*/  STL.64 [R1+0x130], R18 ;  /* 0x0001301201007387 */ /* 0x0001e20000100a00 */
[----:B------:R-:W-:Y:S02]  /*af10*/  ISETP.GE.U32.AND P0, PT, R12, 0x7fffff20, PT ;  /* 0x7fffff200c00780c */ /* 0x000fe40003f06070 */
[----:B------:R-:W-:Y:S02]  /*af20*/  PRMT R16, RZ, 0x7610, R16 ;  /* 0x00007610ff107816 */ /* 0x000fe40000000010 */
[----:B------:R-:W-:Y:S02]  /*af30*/  PRMT R13, RZ, 0x7610, R13 ;  /* 0x00007610ff0d7816 */ /* 0x000fe4000000000d */
[----:B------:R-:W-:Y:S01]  /*af40*/  PRMT R17, RZ, 0x7610, R17 ;  /* 0x00007610ff117816 */ /* 0x000fe20000000011 */
[----:B0-----:R-:W-:-:S04]  /*af50*/  IMAD.WIDE R18, R10, 0x2, R6 ;  /* 0x000000020a127825 */ /* 0x001fc800078e0206 */
[C---:B------:R-:W-:Y:S01]  /*af60*/  IMAD.WIDE R72, R11.reuse, 0x2, R8 ;  /* 0x000000020b487825 */ /* 0x040fe200078e0208 */
[----:B------:R-:W4:Y:S04]  /*af70*/  @!P3 LDG.E.U16 R16, desc[UR20][R18.64] ;  /* 0x000000141210b981 */ /* 0x000f28000c1e1500 */
[----:B------:R-:W4:Y:S04]  /*af80*/  @!P0 LDG.E.U16 R17, desc[UR20][R72.64] ;  /* 0x0000001448118981 */ /* 0x000f28000c1e1500 */
[----:B--2---:R-:W-:Y:S04]  /*af90*/  STL [R1+0x970], R74 ;  /* 0x0009704a01007387 */ /* 0x004fe80000100800 */
[----:B------:R0:W-:Y:S02]  /*afa0*/  STL [R1+0x974], R75 ;  /* 0x0009744b01007387 */ /* 0x0001e40000100800 */
[----:B0-----:R-:W-:-:S05]  /*afb0*/  IMAD.WIDE R74, R11, 0x2, R6 ;  /* 0x000000020b4a7825 */ /* 0x001fca00078e0206 */
[----:B------:R-:W-:Y:S04]  /*afc0*/  STL.64 [R1+0xb8], R74 ;  /* 0x0000b84a01007387 */ /* 0x000fe80000100a00 */
[----:B---3--:R-:W-:Y:S04]  /*afd0*/  STL [R1+0x968], R14 ;  /* 0x0009680e01007387 */ /* 0x008fe80000100800 */
[----:B------:R0:W-:Y:S02]  /*afe0*/  STL [R1+0x96c], R15 ;  /* 0x00096c0f01007387 */ /* 0x0001e40000100800 */
[----:B0-----:R-:W-:-:S05]  /*aff0*/  IMAD.WIDE R14, R10, 0x2, R8 ;  /* 0x000000020a0e7825 */ /* 0x001fca00078e0208 */
[----:B------:R0:W2:Y:S01]  /*b000*/  @!P3 LDG.E.U16 R13, desc[UR20][R14.64] ;  /* 0x000000140e0db981 */ /* 0x0000a2000c1e1500 */
[----:B------:R-:W-:Y:S01]  /*b010*/  PRMT R29, RZ, 0x7610, R29 ;  /* 0x00007610ff1d7816 */ /* 0x000fe2000000001d */
[C---:B------:R-:W-:Y:S02]  /*b020*/  VIADD R12, R54.reuse, 0xffffff8f ;  /* 0xffffff8f360c7836 */ /* 0x040fe40000000000 */
[----:B------:R-:W-:-:S03]  /*b030*/  VIADD R11, R54, 0xffffff87 ;  /* 0xffffff87360b7836 */ /* 0x000fc60000000000 */
[----:B------:R-:W3:Y:S01]  /*b040*/  @!P0 LDG.E.U16 R29, desc[UR20][R74.64] ;  /* 0x000000144a1d8981 */ /* 0x000ee2000c1e1500 */
[----:B------:R-:W-:Y:S02]  /*b050*/  ISETP.GE.U32.AND P0, PT, R12, 0x7fffff10, PT ;  /* 0x7fffff100c00780c */ /* 0x000fe40003f06070 */
[----:B------:R-:W-:Y:S01]  /*b060*/  ISETP.GE.U32.AND P3, PT, R11, 0x7fffff08, PT ;  /* 0x7fffff080b00780c */ /* 0x000fe20003f66070 */
[----:B------:R-:W-:Y:S01]  /*b070*/  STL.64 [R1+0xb0], R72 ;  /* 0x0000b04801007387 */ /* 0x000fe20000100a00 */
[----:B------:R-:W-:-:S03]  /*b080*/  IMAD R12, R4, 0x70, RZ ;  /* 0x00000070040c7824 */ /* 0x000fc600078e02ff */
[----:B------:R-:W-:Y:S04]  /*b090*/  STL.64 [R1+0x38], R18 ;  /* 0x0000381201007387 */ /* 0x000fe80000100a00 */
[----:B------:R-:W-:Y:S01]  /*b0a0*/  STL.64 [R1+0x30], R14 ;  /* 0x0000300e01007387 */ /* 0x000fe20000100a00 */
[----:B------:R-:W-:-:S03]  /*b0b0*/  PRMT R28, RZ, 0x7610, R28 ;  /* 0x00007610ff1c7816 */ /* 0x000fc6000000001c */
[----:B----4-:R1:W-:Y:S01]  /*b0c0*/  STL [R1+0x95c], R16 ;  /* 0x00095c1001007387 */ /* 0x0103e20000100800 */
[----:B------:R-:W-:Y:S01]  /*b0d0*/  PRMT R20, RZ, 0x7610, R20 ;  /* 0x00007610ff147816 */ /* 0x000fe20000000014 */
[----:B------:R-:W-:Y:S01]  /*b0e0*/  IMAD.WIDE R10, R12, 0x2, R6 ;  /* 0x000000020c0a7825 */ /* 0x000fe200078e0206 */
[----:B------:R-:W-:Y:S02]  /*b0f0*/  PRMT R24, RZ, 0x7610, R24 ;  /* 0x00007610ff187816 */ /* 0x000fe40000000018 */
[----:B------:R-:W-:Y:S02]  /*b100*/  PRMT R25, RZ, 0x7610, R25 ;  /* 0x00007610ff197816 */ /* 0x000fe40000000019 */
[----:B------:R-:W4:Y:S01]  /*b110*/  @!P0 LDG.E.U16 R28, desc[UR20][R10.64] ;  /* 0x000000140a1c8981 */ /* 0x000f22000c1e1500 */
[----:B-1----:R-:W-:-:S04]  /*b120*/  IMAD R16, R4, 0x78, RZ ;  /* 0x0000007804107824 */ /* 0x002fc800078e02ff */
[----:B0-----:R-:W-:-:S05]  /*b130*/  IMAD.WIDE R14, R16, 0x2, R6 ;  /* 0x00000002100e7825 */ /* 0x001fca00078e0206 */
[----:B------:R-:W3:Y:S04]  /*b140*/  @!P3 LDG.E.U16 R24, desc[UR20][R14.64] ;  /* 0x000000140e18b981 */ /* 0x000ee8000c1e1500 */
[----:B--2---:R0:W-:Y:S04]  /*b150*/  STL [R1+0x958], R13 ;  /* 0x0009580d01007387 */ /* 0x0041e80000100800 */
[----:B------:R1:W-:Y:S01]  /*b160*/  STL [R1+0x960], R17 ;  /* 0x0009601101007387 */ /* 0x0003e20000100800 */
[----:B0-----:R-:W-:-:S04]  /*b170*/  IMAD.WIDE R12, R12, 0x2, R8 ;  /* 0x000000020c0c7825 */ /* 0x001fc800078e0208 */
[----:B-1----:R-:W-:Y:S01]  /*b180*/  IMAD.WIDE R16, R16, 0x2, R8 ;  /* 0x0000000210107825 */ /* 0x002fe200078e0208 */
[----:B------:R-:W2:Y:S04]  /*b190*/  @!P0 LDG.E.U16 R25, desc[UR20][R12.64] ;  /* 0x000000140c198981 */ /* 0x000ea8000c1e1500 */
[----:B------:R-:W2:Y:S04]  /*b1a0*/  @!P3 LDG.E.U16 R20, desc[UR20][R16.64] ;  /* 0x000000141014b981 */ /* 0x000ea8000c1e1500 */
[----:B------:R-:W-:Y:S04]  /*b1b0*/  STL [R1+0x1900], R10 ;  /* 0x0019000a01007387 */ /* 0x000fe80000100800 */
[----:B------:R-:W-:Y:S04]  /*b1c0*/  STL [R1+0x1ad0], R10 ;  /* 0x001ad00a01007387 */ /* 0x000fe80000100800 */
[----:B------:R-:W-:Y:S04]  /*b1d0*/  STL [R1+0x1f90], R10 ;  /* 0x001f900a01007387 */ /* 0x000fe80000100800 */
[----:B------:R-:W-:Y:S04]  /*b1e0*/  STL [R1+0x18fc], R11 ;  /* 0x0018fc0b01007387 */ /* 0x000fe80000100800 */
[----:B------:R-:W-:Y:S04]  /*b1f0*/  STL [R1+0x1adc], R11 ;  /* 0x001adc0b01007387 */ /* 0x000fe80000100800 */
[----:B------:R-:W-:Y:S04]  /*b200*/  STL [R1+0x1f94], R11 ;  /* 0x001f940b01007387 */ /* 0x000fe80000100800 */
[----:B------:R-:W-:Y:S04]  /*b210*/  STL [R1+0x1908], R12 ;  /* 0x0019080c01007387 */ /* 0x000fe80000100800 */
[----:B---3--:R-:W-:Y:S04]  /*b220*/  STL [R1+0x964], R29 ;  /* 0x0009641d01007387 */ /* 0x008fe80000100800 */
[----:B------:R-:W-:Y:S04]  /*b230*/  STL [R1+0x1ae0], R12 ;  /* 0x001ae00c01007387 */ /* 0x000fe80000100800 */
[----:B------:R-:W-:Y:S04]  /*b240*/  STL [R1+0x1f98], R12 ;  /* 0x001f980c01007387 */ /* 0x000fe80000100800 */
[----:B------:R-:W-:Y:S04]  /*b250*/  STL [R1+0x1904], R13 ;  /* 0x0019040d01007387 */ /* 0x000fe80000100800 */
[----:B------:R-:W-:Y:S04]  /*b260*/  STL [R1+0x1ae4], R13 ;  /* 0x001ae40d01007387 */ /* 0x000fe80000100800 */
[----:B------:R-:W-:Y:S01]  /*b270*/  STL [R1+0x1f9c], R13 ;  /* 0x001f9c0d01007387 */ /* 0x000fe20000100800 */
[----:B------:R-:W-:-:S03]  /*b280*/  VIADD R19, R54, 0xfffffffe ;  /* 0xfffffffe36137836 */ /* 0x000fc60000000000 */
[----:B------:R-:W-:Y:S04]  /*b290*/  STL [R1+0x1910], R14 ;  /* 0x0019100e01007387 */ /* 0x000fe80000100800 */
[----:B------:R-:W-:Y:S04]  /*b2a0*/  STL [R1+0x1ae8], R14 ;  /* 0x001ae80e01007387 */ /* 0x000fe80000100800 */
[----:B------:R-:W-:Y:S01]  /*b2b0*/  STL [R1+0x1fa0], R14 ;  /* 0x001fa00e01007387 */ /* 0x000fe20000100800 */
[----:B------:R-:W-:-:S03]  /*b2c0*/  VIADD R18, R54, 0xfffffff6 ;  /* 0xfffffff636127836 */ /* 0x000fc60000000000 */
[----:B------:R-:W-:Y:S04]  /*b2d0*/  STL [R1+0x190c], R15 ;  /* 0x00190c0f01007387 */ /* 0x000fe80000100800 */
[----:B------:R-:W-:Y:S01]  /*b2e0*/  STL [R1+0x1aec], R15 ;  /* 0x001aec0f01007387 */ /* 0x000fe20000100800 */
[----:B------:R-:W-:-:S03]  /*b2f0*/  ISETP.GE.U32.AND P0, PT, R19, 0x7fffff7f, PT ;  /* 0x7fffff7f1300780c */ /* 0x000fc60003f06070 */
[----:B------:R-:W-:Y:S04]  /*b300*/  STL [R1+0x1fa4], R15 ;  /* 0x001fa40f01007387 */ /* 0x000fe80000100800 */
[----:B------:R-:W-:Y:S04]  /*b310*/  STL [R1+0x1918], R16 ;  /* 0x0019181001007387 */ /* 0x000fe80000100800 */
[----:B------:R-:W-:Y:S01]  /*b320*/  STL [R1+0x1b2c], R16 ;  /* 0x001b2c1001007387 */ /* 0x000fe20000100800 */
[----:B------:R-:W-:-:S03]  /*b330*/  ISETP.GE.U32.AND P3, PT, R18, 0x7fffff77, PT ;  /* 0x7fffff771200780c */ /* 0x000fc60003f66070 */
[----:B------:R-:W-:Y:S04]  /*b340*/  STL [R1+0x1fa8], R16 ;  /* 0x001fa81001007387 */ /* 0x000fe80000100800 */
[----:B------:R-:W-:Y:S04]  /*b350*/  STL [R1+0x1914], R17 ;  /* 0x0019141101007387 */ /* 0x000fe80000100800 */
[----:B------:R-:W-:Y:S04]  /*b360*/  STL [R1+0x1b14], R17 ;  /* 0x001b141101007387 */ /* 0x000fe80000100800 */
[----:B------:R-:W-:Y:S01]  /*b370*/  STL [R1+0x1fac], R17 ;  /* 0x001fac1101007387 */ /* 0x000fe20000100800 */
[----:B------:R-:W-:-:S03]  /*b380*/  PRMT R76, RZ, 0x7610, R76 ;  /* 0x00007610ff4c7816 */ /* 0x000fc6000000004c */
[----:B----4-:R0:W-:Y:S01]  /*b390*/  STL [R1+0x954], R28 ;  /* 0x0009541c01007387 */ /* 0x0101e20000100800 */
[----:B------:R-:W-:Y:S01]  /*b3a0*/  IMAD R18, R4, 0x9, RZ ;  /* 0x0000000904127824 */ /* 0x000fe200078e02ff */
[----:B------:R-:W-:Y:S02]  /*b3b0*/  PRMT R77, RZ, 0x7610, R77 ;  /* 0x00007610ff4d7816 */ /* 0x000fe4000000004d */
[----:B------:R-:W-:Y:S01]  /*b3c0*/  PRMT R34, RZ, 0x7610, R34 ;  /* 0x00007610ff227816 */ /* 0x000fe20000000022 */
[----:B------:R-:W-:Y:S01]  /*b3d0*/  IMAD.WIDE R72, R18, 0x2, R8 ;  /* 0x0000000212487825 */ /* 0x000fe200078e0208 */
[----:B------:R-:W-:-:S03]  /*b3e0*/  PRMT R35, RZ, 0x7610, R35 ;  /* 0x00007610ff237816 */ /* 0x000fc60000000023 */
[--C-:B0-----:R-:W-:Y:S01]  /*b3f0*/  IMAD.WIDE R28, R4, 0x2, R6.reuse ;  /* 0x00000002041c7825 */ /* 0x101fe200078e0206 */
[----:B------:R-:W3:Y:S03]  /*b400*/  @!P3 LDG.E.U16 R34, desc[UR20][R72.64] ;  /* 0x000000144822b981 */ /* 0x000ee6000c1e1500 */
[----:B------:R-:W-:Y:S01]  /*b410*/  IMAD.WIDE R74, R18, 0x2, R6 ;  /* 0x00000002124a7825 */ /* 0x000fe200078e0206 */
[----:B------:R-:W4:Y:S04]  /*b420*/  @!P0 LDG.E.U16 R77, desc[UR20][R28.64] ;  /* 0x000000141c4d8981 */ /* 0x000f28000c1e1500 */
[----:B------:R0:W3:Y:S04]  /*b430*/  @!P3 LDG.E.U16 R35, desc[UR20][R74.64] ;  /* 0x000000144a23b981 */ /* 0x0000e8000c1e1500 */
[----:B--2---:R-:W-:Y:S04]  /*b440*/  STL [R1+0x948], R20 ;  /* 0x0009481401007387 */ /* 0x004fe80000100800 */
[----:B------:R-:W-:Y:S04]  /*b450*/  STL [R1+0x94c], R24 ;  /* 0x00094c1801007387 */ /* 0x000fe80000100800 */
[----:B------:R1:W-:Y:S02]  /*b460*/  STL [R1+0x950], R25 ;  /* 0x0009501901007387 */ /* 0x0003e40000100800 */
[----:B-1----:R-:W-:-:S05]  /*b470*/  IMAD.WIDE R24, R4, 0x2, R8 ;  /* 0x0000000204187825 */ /* 0x002fca00078e0208 */
[----:B------:R-:W2:Y:S01]  /*b480*/  @!P0 LDG.E.U16 R76, desc[UR20][R24.64] ;  /* 0x00000014184c8981 */ /* 0x000ea2000c1e1500 */
[C---:B------:R-:W-:Y:S02]  /*b490*/  VIADD R20, R54.reuse, 0xffffffee ;  /* 0xffffffee36147836 */ /* 0x040fe40000000000 */
[----:B------:R-:W-:Y:S01]  /*b4a0*/  VIADD R19, R54, 0xffffffe6 ;  /* 0xffffffe636137836 */ /* 0x000fe20000000000 */
[----:B------:R1:W-:Y:S02]  /*b4b0*/  STL.64 [R1+0x6b0], R28 ;  /* 0x0006b01c01007387 */ /* 0x0003e40000100a00 */
[----:B------:R-:W-:Y:S01]  /*b4c0*/  ISETP.GE.U32.AND P0, PT, R20, 0x7fffff6f, PT ;  /* 0x7fffff6f1400780c */ /* 0x000fe20003f06070 */
[----:B------:R-:W-:Y:S01]  /*b4d0*/  IMAD R18, R4, 0x11, RZ ;  /* 0x0000001104127824 */ /* 0x000fe200078e02ff */
[----:B------:R0:W-:Y:S01]  /*b4e0*/  STL.64 [R1+0x6a8], R24 ;  /* 0x0006a81801007387 */ /* 0x0001e20000100a00 */
[----:B------:R-:W-:Y:S02]  /*b4f0*/  PRMT R78, RZ, 0x7610, R78 ;  /* 0x00007610ff4e7816 */ /* 0x000fe4000000004e */
[----:B------:R-:W-:Y:S01]  /*b500*/  ISETP.GE.U32.AND P3, PT, R19, 0x7fffff67, PT ;  /* 0x7fffff671300780c */ /* 0x000fe20003f66070 */
[----:B-1----:R-:W3:Y:S01]  /*b510*/  LDL.LU.64 R28, [R1+0x21a8] ;  /* 0x0021a800011c7983 */ /* 0x002ee20000300a00 */
[----:B------:R-:W-:-:S03]  /*b520*/  PRMT R79, RZ, 0x7610, R79 ;  /* 0x00007610ff4f7816 */ /* 0x000fc6000000004f */
[----:B0-----:R-:W3:Y:S04]  /*b530*/  LDL.LU.64 R24, [R1+0x21a0] ;  /* 0x0021a00001187983 */ /* 0x001ee80000300a00 */
[----:B------:R0:W-:Y:S04]  /*b540*/  STL.64 [R1+0x628], R74 ;  /* 0x0006284a01007387 */ /* 0x0001e80000100a00 */
[----:B------:R1:W-:Y:S01]  /*b550*/  STL.64 [R1+0x620], R72 ;  /* 0x0006204801007387 */ /* 0x0003e20000100a00 */
[----:B------:R-:W-:Y:S02]  /*b560*/  IMAD R19, R4, 0x19, RZ ;  /* 0x0000001904137824 */ /* 0x000fe400078e02ff */
[----:B0-----:R-:W-:-:S04]  /*b570*/  IMAD.WIDE R74, R18, 0x2, R6 ;  /* 0x00000002124a7825 */ /* 0x001fc800078e0206 */
[----:B-1----:R-:W-:Y:S01]  /*b580*/  IMAD.WIDE R72, R18, 0x2, R8 ;  /* 0x0000000212487825 */ /* 0x002fe200078e0208 */
[----:B------:R-:W3:Y:S01]  /*b590*/  @!P0 LDG.E.U16 R79, desc[UR20][R74.64] ;  /* 0x000000144a4f8981 */ /* 0x000ee2000c1e1500 */
[----:B------:R-:W-:-:S03]  /*b5a0*/  PRMT R32, RZ, 0x7610, R32 ;  /* 0x00007610ff207816 */ /* 0x000fc60000000020 */
[----:B------:R-:W3:Y:S01]  /*b5b0*/  @!P0 LDG.E.U16 R78, desc[UR20][R72.64] ;  /* 0x00000014484e8981 */ /* 0x000ee2000c1e1500 */
[----:B------:R-:W-:-:S03]  /*b5c0*/  PRMT R33, RZ, 0x7610, R33 ;  /* 0x00007610ff217816 */ /* 0x000fc60000000021 */
[----:B--2---:R-:W-:Y:S04]  /*b5d0*/  STL [R1+0x940], R76 ;  /* 0x0009404c01007387 */ /* 0x004fe80000100800 */
[----:B----4-:R0:W-:Y:S04]  /*b5e0*/  STL [R1+0x944], R77 ;  /* 0x0009444d01007387 */ /* 0x0101e80000100800 */
[----:B------:R-:W-:Y:S04]  /*b5f0*/  STL.64 [R1+0x5a8], R74 ;  /* 0x0005a84a01007387 */ /* 0x000fe80000100a00 */
[----:B---3--:R-:W-:Y:S01]  /*b600*/  STL [R1+0x938], R34 ;  /* 0x0009382201007387 */ /* 0x008fe20000100800 */
[----:B0-----:R-:W-:-:S03]  /*b610*/  IMAD.WIDE R76, R19, 0x2, R6 ;  /* 0x00000002134c7825 */ /* 0x001fc600078e0206 */
[----:B------:R0:W-:Y:S04]  /*b620*/  STL [R1+0x93c], R35 ;  /* 0x00093c2301007387 */ /* 0x0001e80000100800 */
[----:B------:R1:W2:Y:S01]  /*b630*/  @!P3 LDG.E.U16 R33, desc[UR20][R76.64] ;  /* 0x000000144c21b981 */ /* 0x0002a2000c1e1500 */
[----:B0-----:R-:W-:-:S05]  /*b640*/  IMAD.WIDE R34, R19, 0x2, R8 ;  /* 0x0000000213227825 */ /* 0x001fca00078e0208 */
[----:B------:R0:W3:Y:S01]  /*b650*/  @!P3 LDG.E.U16 R32, desc[UR20][R34.64] ;  /* 0x000000142220b981 */ /* 0x0000e2000c1e1500 */
[C---:B------:R-:W-:Y:S02]  /*b660*/  VIADD R18, R54.reuse, 0xffffffd6 ;  /* 0xffffffd636127836 */ /* 0x040fe40000000000 */
[----:B------:R-:W-:Y:S01]  /*b670*/  VIADD R20, R54, 0xffffffde ;  /* 0xffffffde36147836 */ /* 0x000fe20000000000 */
[----:B------:R4:W-:Y:S02]  /*b680*/  STL.64 [R1+0x5a0], R72 ;  /* 0x0005a04801007387 */ /* 0x0009e40000100a00 */
[----:B------:R-:W-:Y:S02]  /*b690*/  ISETP.GE.U32.AND P3, PT, R18, 0x7fffff57, PT ;  /* 0x7fffff571200780c */ /* 0x000fe40003f66070 */
[----:B------:R-:W2:Y:S01]  /*b6a0*/  LDL.LU.64 R74, [R1+0x2198] ;  /* 0x00219800014a7983 */ /* 0x000ea20000300a00 */
[----:B------:R-:W-:Y:S01]  /*b6b0*/  IMAD R18, R4, 0x21, RZ ;  /* 0x0000002104127824 */ /* 0x000fe200078e02ff */
[----:B------:R-:W-:-:S02]  /*b6c0*/  ISETP.GE.U32.AND P0, PT, R20, 0x7fffff5f, PT ;  /* 0x7fffff5f1400780c */ /* 0x000fc40003f06070 */
[----:B----4-:R-:W4:Y:S04]  /*b6d0*/  LDL.LU.64 R72, [R1+0x2190] ;  /* 0x0021900001487983 */ /* 0x010f280000300a00 */
[----:B------:R1:W-:Y:S04]  /*b6e0*/  STL.64 [R1+0x528], R76 ;  /* 0x0005284c01007387 */ /* 0x0003e80000100a00 */
[----:B------:R-:W-:Y:S04]  /*b6f0*/  STL.64 [R1+0x520], R34 ;  /* 0x0005202201007387 */ /* 0x000fe80000100a00 */
[----:B------:R-:W-:Y:S04]  /*b700*/  STL [R1+0x930], R78 ;  /* 0x0009304e01007387 */ /* 0x000fe80000100800 */
[----:B------:R0:W-:Y:S01]  /*b710*/  STL [R1+0x934], R79 ;  /* 0x0009344f01007387 */ /* 0x0001e20000100800 */
[----:B------:R-:W-:Y:S01]  /*b720*/  PRMT R80, RZ, 0x7610, R80 ;  /* 0x00007610ff507816 */ /* 0x000fe20000000050 */
[----:B------:R-:W-:Y:S01]  /*b730*/  IMAD R19, R4, 0x29, RZ ;  /* 0x0000002904137824 */ /* 0x000fe200078e02ff */
[----:B------:R-:W-:Y:S01]  /*b740*/  PRMT R81, RZ, 0x7610, R81 ;  /* 0x00007610ff517816 */ /* 0x000fe20000000051 */
[----:B-1----:R-:W-:-:S04]  /*b750*/  IMAD.WIDE R76, R18, 0x2, R8 ;  /* 0x00000002124c7825 */ /* 0x002fc800078e0208 */
[----:B0-----:R-:W-:Y:S01]  /*b760*/  IMAD.WIDE R78, R18, 0x2, R6 ;  /* 0x00000002124e7825 */ /* 0x001fe200078e0206 */
[----:B------:R-:W-:Y:S01]  /*b770*/  PRMT R30, RZ, 0x7610, R30 ;  /* 0x00007610ff1e7816 */ /* 0x000fe2000000001e */
[----:B------:R-:W4:Y:S01]  /*b780*/  @!P0 LDG.E.U16 R80, desc[UR20][R76.64] ;  /* 0x000000144c508981 */ /* 0x000f22000c1e1500 */
[----:B------:R-:W-:-:S03]  /*b790*/  PRMT R31, RZ, 0x7610, R31 ;  /* 0x00007610ff1f7816 */ /* 0x000fc6000000001f */
[----:B------:R-:W-:Y:S01]  /*b7a0*/  STL.64 [R1+0x4a8], R78 ;  /* 0x0004a84e01007387 */ /* 0x000fe20000100a00 */
[----:B------:R-:W-:-:S03]  /*b7b0*/  IMAD.WIDE R34, R19, 0x2, R6 ;  /* 0x0000000213227825 */ /* 0x000fc600078e0206 */
[----:B------:R-:W4:Y:S04]  /*b7c0*/  @!P0 LDG.E.U16 R81, desc[UR20][R78.64] ;  /* 0x000000144e518981 */ /* 0x000f28000c1e1500 */
[----:B------:R0:W4:Y:S04]  /*b7d0*/  @!P3 LDG.E.U16 R31, desc[UR20][R34.64] ;  /* 0x00000014221fb981 */ /* 0x000128000c1e1500 */
[----:B---3--:R-:W-:Y:S04]  /*b7e0*/  STL [R1+0x928], R32 ;  /* 0x0009282001007387 */ /* 0x008fe80000100800 */
[----:B--2---:R1:W-:Y:S02]  /*b7f0*/  STL [R1+0x92c], R33 ;  /* 0x00092c2101007387 */ /* 0x0043e40000100800 */
[----:B-1----:R-:W-:-:S05]  /*b800*/  IMAD.WIDE R32, R19, 0x2, R8 ;  /* 0x0000000213207825 */ /* 0x002fca00078e0208 */
[----:B------:R1:W2:Y:S01]  /*b810*/  @!P3 LDG.E.U16 R30, desc[UR20][R32.64] ;  /* 0x00000014201eb981 */ /* 0x0002a2000c1e1500 */
[C---:B------:R-:W-:Y:S02]  /*b820*/  VIADD R20, R54.reuse, 0xffffffce ;  /* 0xffffffce36147836 */ /* 0x040fe40000000000 */
[----:B------:R-:W-:-:S03]  /*b830*/  VIADD R18, R54, 0xffffffc6 ;  /* 0xffffffc636127836 */ /* 0x000fc60000000000 */
[----:B------:R-:W-:Y:S01]  /*b840*/  ISETP.GE.U32.AND P0, PT, R20, 0x7fffff4f, PT ;  /* 0x7fffff4f1400780c */ /* 0x000fe20003f06070 */
[----:B------:R3:W-:Y:S01]  /*b850*/  STL.64 [R1+0x4a0], R76 ;  /* 0x0004a04c01007387 */ /* 0x0007e20000100a00 */
[----:B------:R-:W-:Y:S01]  /*b860*/  ISETP.GE.U32.AND P3, PT, R18, 0x7fffff47, PT ;  /* 0x7fffff471200780c */ /* 0x000fe20003f66070 */
[C---:B------:R-:W-:Y:S02]  /*b870*/  IMAD R18, R4.reuse, 0x31, RZ ;  /* 0x0000003104127824 */ /* 0x040fe400078e02ff */
[----:B------:R-:W2:Y:S01]  /*b880*/  LDL.LU.64 R78, [R1+0x2188] ;  /* 0x00218800014e7983 */ /* 0x000ea20000300a00 */
[----:B------:R-:W-:Y:S02]  /*b890*/  PRMT R84, RZ, 0x7610, R84 ;  /* 0x00007610ff547816 */ /* 0x000fe40000000054 */
[----:B------:R-:W-:Y:S01]  /*b8a0*/  PRMT R85, RZ, 0x7610, R85 ;  /* 0x00007610ff557816 */ /* 0x000fe20000000055 */
[----:B---3--:R-:W3:Y:S04]  /*b8b0*/  LDL.LU.64 R76, [R1+0x2180] ;  /* 0x00218000014c7983 */ /* 0x008ee80000300a00 */
[----:B------:R0:W-:Y:S04]  /*b8c0*/  STL.64 [R1+0x428], R34 ;  /* 0x0004282201007387 */ /* 0x0001e80000100a00 */
[----:B------:R1:W-:Y:S01]  /*b8d0*/  STL.64 [R1+0x420], R32 ;  /* 0x0004202001007387 */ /* 0x0003e20000100a00 */
[----:B------:R-:W-:-:S03]  /*b8e0*/  IMAD R19, R4, 0x39, RZ ;  /* 0x0000003904137824 */ /* 0x000fc600078e02ff */
[----:B----4-:R-:W-:Y:S01]  /*b8f0*/  STL [R1+0x91c], R80 ;  /* 0x00091c5001007387 */ /* 0x010fe20000100800 */
[----:B0-----:R-:W-:-:S04]  /*b900*/  IMAD.WIDE R34, R18, 0x2, R6 ;  /* 0x0000000212227825 */ /* 0x001fc800078e0206 */
[----:B-1----:R-:W-:Y:S01]  /*b910*/  IMAD.WIDE R32, R18, 0x2, R8 ;  /* 0x0000000212207825 */ /* 0x002fe200078e0208 */
[----:B------:R0:W-:Y:S01]  /*b920*/  STL [R1+0x920], R81 ;  /* 0x0009205101007387 */ /* 0x0001e20000100800 */
[----:B------:R-:W-:-:S03]  /*b930*/  PRMT R26, RZ, 0x7610, R26 ;  /* 0x00007610ff1a7816 */ /* 0x000fc6000000001a */
[----:B------:R-:W-:Y:S01]  /*b940*/  STL.64 [R1+0x3a8], R34 ;  /* 0x0003a82201007387 */ /* 0x000fe20000100a00 */
[----:B------:R-:W-:-:S03]  /*b950*/  PRMT R27, RZ, 0x7610, R27 ;  /* 0x00007610ff1b7816 */ /* 0x000fc6000000001b */
[----:B------:R-:W4:Y:S04]  /*b960*/  @!P0 LDG.E.U16 R84, desc[UR20][R32.64] ;  /* 0x0000001420548981 */ /* 0x000f28000c1e1500 */
[----:B------:R-:W3:Y:S01]  /*b970*/  @!P0 LDG.E.U16 R85, desc[UR20][R34.64] ;  /* 0x0000001422558981 */ /* 0x000ee2000c1e1500 */
[----:B0-----:R-:W-:-:S05]  /*b980*/  IMAD.WIDE R80, R19, 0x2, R6 ;  /* 0x0000000213507825 */ /* 0x001fca00078e0206 */
[----:B------:R0:W3:Y:S04]  /*b990*/  @!P3 LDG.E.U16 R27, desc[UR20][R80.64] ;  /* 0x00000014501bb981 */ /* 0x0000e8000c1e1500 */
[----:B--2---:R-:W-:Y:S04]  /*b9a0*/  STL [R1+0x914], R30 ;  /* 0x0009141e01007387 */ /* 0x004fe80000100800 */
[----:B------:R1:W-:Y:S02]  /*b9b0*/  STL [R1+0x918], R31 ;  /* 0x0009181f01007387 */ /* 0x0003e40000100800 */
[----:B-1----:R-:W-:-:S05]  /*b9c0*/  IMAD.WIDE R30, R19, 0x2, R8 ;  /* 0x00000002131e7825 */ /* 0x002fca00078e0208 */
[----:B------:R1:W2:Y:S01]  /*b9d0*/  @!P3 LDG.E.U16 R26, desc[UR20][R30.64] ;  /* 0x000000141e1ab981 */ /* 0x0002a2000c1e1500 */
[C---:B------:R-:W-:Y:S02]  /*b9e0*/  VIADD R20, R54.reuse, 0xffffffbe ;  /* 0xffffffbe36147836 */ /* 0x040fe40000000000 */
[----:B------:R-:W-:Y:S01]  /*b9f0*/  VIADD R18, R54, 0xffffffb6 ;  /* 0xffffffb636127836 */ /* 0x000fe20000000000 */
[----:B------:R0:W-:Y:S02]  /*ba00*/  STL.64 [R1+0x3a0], R32 ;  /* 0x0003a02001007387 */ /* 0x0001e40000100a00 */
[----:B------:R-:W-:Y:S02]  /*ba10*/  ISETP.GE.U32.AND P0, PT, R20, 0x7fffff3f, PT ;  /* 0x7fffff3f1400780c */ /* 0x000fe40003f06070 */
[----:B------:R-:W2:Y:S01]  /*ba20*/  LDL.LU.64 R34, [R1+0x2178] ;  /* 0x0021780001227983 */ /* 0x000ea20000300a00 */
[----:B------:R-:W-:Y:S01]  /*ba30*/  ISETP.GE.U32.AND P3, PT, R18, 0x7fffff37, PT ;  /* 0x7fffff371200780c */ /* 0x000fe20003f66070 */
[----:B------:R-:W-:Y:S01]  /*ba40*/  IMAD R18, R4, 0x41, RZ ;  /* 0x0000004104127824 */ /* 0x000fe200078e02ff */
[----:B------:R-:W-:Y:S01]  /*ba50*/  PRMT R42, RZ, 0x7610, R42 ;  /* 0x00007610ff2a7816 */ /* 0x000fe2000000002a */
[----:B0-----:R-:W2:Y:S04]  /*ba60*/  LDL.LU.64 R32, [R1+0x2170] ;  /* 0x0021700001207983 */ /* 0x001ea80000300a00 */
[----:B------:R0:W-:Y:S01]  /*ba70*/  STL.64 [R1+0x328], R80 ;  /* 0x0003285001007387 */ /* 0x0001e20000100a00 */
[----:B------:R-:W-:-:S03]  /*ba80*/  PRMT R43, RZ, 0x7610, R43 ;  /* 0x00007610ff2b7816 */ /* 0x000fc6000000002b */
[----:B------:R-:W-:Y:S04]  /*ba90*/  STL.64 [R1+0x320], R30 ;  /* 0x0003201e01007387 */ /* 0x000fe80000100a00 */
[----:B----4-:R-:W-:Y:S01]  /*baa0*/  STL [R1+0x900], R84 ;  /* 0x0009005401007387 */ /* 0x010fe20000100800 */
[----:B0-----:R-:W-:-:S03]  /*bab0*/  IMAD.WIDE R80, R18, 0x2, R8 ;  /* 0x0000000212507825 */ /* 0x001fc600078e0208 */
[----:B---3--:R0:W-:Y:S01]  /*bac0*/  STL [R1+0x904], R85 ;  /* 0x0009045501007387 */ /* 0x0081e20000100800 */
[----:B------:R-:W-:-:S03]  /*bad0*/  IMAD R19, R4, 0x49, RZ ;  /* 0x0000004904137824 */ /* 0x000fc600078e02ff */
[----:B------:R-:W3:Y:S01]  /*bae0*/  @!P0 LDG.E.U16 R42, desc[UR20][R80.64] ;  /* 0x00000014502a8981 */ /* 0x000ee2000c1e1500 */
[----:B0-----:R-:W-:Y:S01]  /*baf0*/  IMAD.WIDE R84, R18, 0x2, R6 ;  /* 0x0000000212547825 */ /* 0x001fe200078e0206 */
[----:B------:R-:W-:-:S04]  /*bb00*/  PRMT R22, RZ, 0x7610, R22 ;  /* 0x00007610ff167816 */ /* 0x000fc80000000016 */
[----:B------:R-:W-:Y:S01]  /*bb10*/  STL.64 [R1+0x2a8], R84 ;  /* 0x0002a85401007387 */ /* 0x000fe20000100a00 */
[----:B------:R-:W-:-:S03]  /*bb20*/  PRMT R23, RZ, 0x7610, R23 ;  /* 0x00007610ff177816 */ /* 0x000fc60000000017 */
[----:B------:R-:W4:Y:S01]  /*bb30*/  @!P0 LDG.E.U16 R43, desc[UR20][R84.64] ;  /* 0x00000014542b8981 */ /* 0x000f22000c1e1500 */
[----:B-1----:R-:W-:-:S04]  /*bb40*/  IMAD.WIDE R30, R19, 0x2, R6 ;  /* 0x00000002131e7825 */ /* 0x002fc800078e0206 */
[C---:B------:R-:W-:Y:S01]  /*bb50*/  VIADD R18, R54.reuse, 0xffffffa6 ;  /* 0xffffffa636127836 */ /* 0x040fe20000000000 */
[----:B------:R0:W4:Y:S01]  /*bb60*/  @!P3 LDG.E.U16 R23, desc[UR20][R30.64] ;  /* 0x000000141e17b981 */ /* 0x000122000c1e1500 */
[----:B------:R-:W-:-:S05]  /*bb70*/  VIADD R20, R54, 0xffffffae ;  /* 0xffffffae36147836 */ /* 0x000fca0000000000 */
[----:B------:R-:W-:Y:S02]  /*bb80*/  ISETP.GE.U32.AND P0, PT, R20, 0x7fffff2f, PT ;  /* 0x7fffff2f1400780c */ /* 0x000fe40003f06070 */
[----:B------:R-:W-:Y:S02]  /*bb90*/  PRMT R24, RZ, 0x7610, R24 ;  /* 0x00007610ff187816 */ /* 0x000fe40000000018 */
[----:B------:R-:W-:Y:S01]  /*bba0*/  PRMT R25, RZ, 0x7610, R25 ;  /* 0x00007610ff197816 */ /* 0x000fe20000000019 */
[----:B--2---:R-:W-:Y:S04]  /*bbb0*/  STL [R1+0x8f8], R26 ;  /* 0x0008f81a01007387 */ /* 0x004fe80000100800 */
[----:B------:R1:W-:Y:S02]  /*bbc0*/  STL [R1+0x8fc], R27 ;  /* 0x0008fc1b01007387 */ /* 0x0003e40000100800 */
[----:B-1----:R-:W-:-:S05]  /*bbd0*/  IMAD.WIDE R26, R19, 0x2, R8 ;  /* 0x00000002131a7825 */ /* 0x002fca00078e0208 */
[----:B------:R1:W2:Y:S01]  /*bbe0*/  @!P3 LDG.E.U16 R22, desc[UR20][R26.64] ;  /* 0x000000141a16b981 */ /* 0x0002a2000c1e1500 */
[----:B------:R-:W-:Y:S01]  /*bbf0*/  ISETP.GE.U32.AND P3, PT, R18, 0x7fffff27, PT ;  /* 0x7fffff271200780c */ /* 0x000fe20003f66070 */
[C---:B------:R-:W-:Y:S02]  /*bc00*/  IMAD R19, R4.reuse, 0x59, RZ ;  /* 0x0000005904137824 */ /* 0x040fe400078e02ff */
[----:B------:R-:W-:Y:S01]  /*bc10*/  STL.64 [R1+0x2a0], R80 ;  /* 0x0002a05001007387 */ /* 0x000fe20000100a00 */
[----:B------:R-:W-:-:S03]  /*bc20*/  IMAD R18, R4, 0x51, RZ ;  /* 0x0000005104127824 */ /* 0x000fc600078e02ff */
[----:B------:R0:W-:Y:S04]  /*bc30*/  STL.64 [R1+0x228], R30 ;  /* 0x0002281e01007387 */ /* 0x0001e80000100a00 */
[----:B------:R1:W-:Y:S01]  /*bc40*/  STL.64 [R1+0x220], R26 ;  /* 0x0002201a01007387 */ /* 0x0003e20000100a00 */
[----:B0-----:R-:W-:-:S04]  /*bc50*/  IMAD.WIDE R30, R18, 0x2, R8 ;  /* 0x00000002121e7825 */ /* 0x001fc800078e0208 */
[----:B-1----:R-:W-:Y:S01]  /*bc60*/  IMAD.WIDE R26, R19, 0x2, R6 ;  /* 0x00000002131a7825 */ /* 0x002fe200078e0206 */
[----:B------:R0:W2:Y:S04]  /*bc70*/  @!P0 LDG.E.U16 R25, desc[UR20][R30.64] ;  /* 0x000000141e198981 */ /* 0x0000a8000c1e1500 */
[----:B------:R-:W2:Y:S04]  /*bc80*/  @!P3 LDG.E.U16 R24, desc[UR20][R26.64] ;  /* 0x000000141a18b981 */ /* 0x000ea8000c1e1500 */
[----:B---3--:R-:W-:Y:S04]  /*bc90*/  STL [R1+0x884], R42 ;  /* 0x0008842a01007387 */ /* 0x008fe80000100800 */
[----:B----4-:R1:W-:Y:S01]  /*bca0*/  STL [R1+0x888], R43 ;  /* 0x0008882b01007387 */ /* 0x0103e20000100800 */
[----:B------:R-:W-:Y:S01]  /*bcb0*/  PRMT R28, RZ, 0x7610, R28 ;  /* 0x00007610ff1c7816 */ /* 0x000fe2000000001c */
[----:B------:R-:W-:Y:S01]  /*bcc0*/  VIADD R20, R54, 0xffffff9e ;  /* 0xffffff9e36147836 */ /* 0x000fe20000000000 */
[----:B------:R-:W-:Y:S01]  /*bcd0*/  PRMT R21, RZ, 0x7610, R21 ;  /* 0x00007610ff157816 */ /* 0x000fe20000000015 */
[----:B-1----:R-:W-:-:S05]  /*bce0*/  IMAD.WIDE R42, R18, 0x2, R6 ;  /* 0x00000002122a7825 */ /* 0x002fca00078e0206 */
[----:B------:R-:W-:Y:S01]  /*bcf0*/  STL.64 [R1+0x1a8], R42 ;  /* 0x0001a82a01007387 */ /* 0x000fe20000100a00 */
[----:B------:R-:W-:-:S03]  /*bd00*/  VIADD R18, R54, 0xffffff96 ;  /* 0xffffff9636127836 */ /* 0x000fc60000000000 */
[----:B------:R-:W3:Y:S01]  /*bd10*/  @!P0 LDG.E.U16 R28, desc[UR20][R42.64] ;  /* 0x000000142a1c8981 */ /* 0x000ee2000c1e1500 */
[----:B------:R-:W-:Y:S02]  /*bd20*/  ISETP.GE.U32.AND P0, PT, R20, 0x7fffff1f, PT ;  /* 0x7fffff1f1400780c */ /* 0x000fe40003f06070 */
[----:B------:R-:W-:Y:S02]  /*bd30*/  PRMT R74, RZ, 0x7610, R74 ;  /* 0x00007610ff4a7816 */ /* 0x000fe4000000004a */
[----:B------:R-:W-:Y:S02]  /*bd40*/  PRMT R73, RZ, 0x7610, R73 ;  /* 0x00007610ff497816 */ /* 0x000fe40000000049 */
        /* <DEDUP_REMOVED lines=8> */
[----:B------:R0:W-:Y:S01]  /*bdd0*/  STL.64 [R1+0x1a0], R30 ;  /* 0x0001a01e01007387 */ /* 0x0001e20000100a00 */
[----:B------:R-:W-:-:S03]  /*bde0*/  IMAD R19, R4, 0x69, RZ ;  /* 0x0000006904137824 */ /* 0x000fc600078e02ff */
[----:B------:R4:W-:Y:S04]  /*bdf0*/  STL.64 [R1+0x128], R26 ;  /* 0x0001281a01007387 */ /* 0x0009e80000100a00 */
[----:B------:R1:W-:Y:S01]  /*be00*/  STL.64 [R1+0x120], R22 ;  /* 0x0001201601007387 */ /* 0x0003e20000100a00 */
[----:B0-----:R-:W-:-:S03]  /*be10*/  IMAD.WIDE R30, R18, 0x2, R6 ;  /* 0x00000002121e7825 */ /* 0x001fc600078e0206 */
[----:B------:R-:W-:Y:S01]  /*be20*/  STL [R1+0x1d4], R24 ;  /* 0x0001d41801007387 */ /* 0x000fe20000100800 */
[----:B----4-:R-:W-:-:S03]  /*be30*/  IMAD.WIDE R26, R18, 0x2, R8 ;  /* 0x00000002121a7825 */ /* 0x010fc600078e0208 */
[----:B------:R0:W-:Y:S01]  /*be40*/  STL [R1+0x240], R25 ;  /* 0x0002401901007387 */ /* 0x0001e20000100800 */
[----:B-1----:R-:W-:-:S03]  /*be50*/  IMAD.WIDE R22, R19, 0x2, R8 ;  /* 0x0000000213167825 */ /* 0x002fc600078e0208 */
[----:B------:R-:W4:Y:S04]  /*be60*/  @!P0 LDG.E.U16 R74, desc[UR20][R30.64] ;  /* 0x000000141e4a8981 */ /* 0x000f28000c1e1500 */
[----:B------:R1:W2:Y:S01]  /*be70*/  @!P0 LDG.E.U16 R73, desc[UR20][R26.64] ;  /* 0x000000141a498981 */ /* 0x0002a2000c1e1500 */
[----:B0-----:R-:W-:-:S03]  /*be80*/  IMAD.WIDE R24, R19, 0x2, R6 ;  /* 0x0000000213187825 */ /* 0x001fc600078e0206 */
[----:B------:R-:W2:Y:S04]  /*be90*/  @!P3 LDG.E.U16 R71, desc[UR20][R22.64] ;  /* 0x000000141647b981 */ /* 0x000ea8000c1e1500 */
[----:B------:R-:W3:Y:S01]  /*bea0*/  @!P3 LDG.E.U16 R72, desc[UR20][R24.64] ;  /* 0x000000141848b981 */ /* 0x000ee2000c1e1500 */
[C---:B------:R-:W-:Y:S02]  /*beb0*/  VIADD R20, R54.reuse, 0xffffff8e ;  /* 0xffffff8e36147836 */ /* 0x040fe40000000000 */
[----:B------:R-:W-:-:S03]  /*bec0*/  VIADD R18, R54, 0xffffff86 ;  /* 0xffffff8636127836 */ /* 0x000fc60000000000 */
[----:B------:R-:W-:Y:S01]  /*bed0*/  ISETP.GE.U32.AND P0, PT, R20, 0x7fffff0f, PT ;  /* 0x7fffff0f1400780c */ /* 0x000fe20003f06070 */
[----:B------:R-:W-:Y:S01]  /*bee0*/  IMAD R20, R4, 0x71, RZ ;  /* 0x0000007104147824 */ /* 0x000fe200078e02ff */
[----:B------:R-:W-:Y:S01]  /*bef0*/  STL.64 [R1+0xa8], R30 ;  /* 0x0000a81e01007387 */ /* 0x000fe20000100a00 */
[----:B------:R-:W-:Y:S02]  /*bf00*/  ISETP.GE.U32.AND P3, PT, R18, 0x7fffff07, PT ;  /* 0x7fffff071200780c */ /* 0x000fe40003f66070 */
[----:B------:R-:W-:Y:S01]  /*bf10*/  PRMT R78, RZ, 0x7610, R78 ;  /* 0x00007610ff4e7816 */ /* 0x000fe2000000004e */
[----:B------:R1:W-:Y:S01]  /*bf20*/  STL.64 [R1+0xa0], R26 ;  /* 0x0000a01a01007387 */ /* 0x0003e20000100a00 */
[----:B------:R-:W-:Y:S01]  /*bf30*/  IMAD.WIDE R18, R20, 0x2, R6 ;  /* 0x0000000214127825 */ /* 0x000fe200078e0206 */
[----:B------:R-:W-:-:S05]  /*bf40*/  PRMT R77, RZ, 0x7610, R77 ;  /* 0x00007610ff4d7816 */ /* 0x000fca000000004d */
[----:B------:R-:W3:Y:S01]  /*bf50*/  @!P0 LDG.E.U16 R78, desc[UR20][R18.64] ;  /* 0x00000014124e8981 */ /* 0x000ee2000c1e1500 */
[----:B------:R-:W-:Y:S02]  /*bf60*/  PRMT R76, RZ, 0x7610, R76 ;  /* 0x00007610ff4c7816 */ /* 0x000fe4000000004c */
[----:B------:R-:W-:Y:S01]  /*bf70*/  PRMT R75, RZ, 0x7610, R75 ;  /* 0x00007610ff4b7816 */ /* 0x000fe2000000004b */
[C---:B-1----:R-:W-:Y:S02]  /*bf80*/  VIADD R27, R54.reuse, 0xfffffffd ;  /* 0xfffffffd361b7836 */ /* 0x042fe40000000000 */
[----:B------:R-:W-:Y:S01]  /*bf90*/  VIADD R26, R54, 0xfffffff5 ;  /* 0xfffffff5361a7836 */ /* 0x000fe20000000000 */
[----:B------:R-:W-:Y:S02]  /*bfa0*/  PRMT R88, RZ, 0x7610, R88 ;  /* 0x00007610ff587816 */ /* 0x000fe40000000058 */
[----:B------:R-:W-:Y:S02]  /*bfb0*/  PRMT R89, RZ, 0x7610, R89 ;  /* 0x00007610ff597816 */ /* 0x000fe40000000059 */
[----:B------:R-:W-:-:S02]  /*bfc0*/  PRMT R36, RZ, 0x7610, R36 ;  /* 0x00007610ff247816 */ /* 0x000fc40000000024 */
[----:B------:R-:W-:Y:S01]  /*bfd0*/  PRMT R37, RZ, 0x7610, R37 ;  /* 0x00007610ff257816 */ /* 0x000fe20000000025 */
[----:B----4-:R-:W-:Y:S04]  /*bfe0*/  STL [R1+0x2038], R74 ;  /* 0x0020384a01007387 */ /* 0x010fe80000100800 */
[----:B------:R0:W-:Y:S04]  /*bff0*/  STL.64 [R1+0x28], R24 ;  /* 0x0000281801007387 */ /* 0x0001e80000100a00 */
[----:B------:R1:W-:Y:S04]  /*c000*/  STL.64 [R1+0x20], R22 ;  /* 0x0000201601007387 */ /* 0x0003e80000100a00 */
[----:B--2---:R-:W-:Y:S04]  /*c010*/  STL [R1+0x203c], R73 ;  /* 0x00203c4901007387 */ /* 0x004fe80000100800 */
[----:B---3--:R-:W-:Y:S04]  /*c020*/  STL [R1+0x244], R28 ;  /* 0x0002441c01007387 */ /* 0x008fe80000100800 */
[----:B------:R-:W-:Y:S01]  /*c030*/  STL [R1+0x2040], R72 ;  /* 0x0020404801007387 */ /* 0x000fe20000100800 */
[----:B0-----:R-:W-:-:S03]  /*c040*/  IMAD R24, R4, 0x79, RZ ;  /* 0x0000007904187824 */ /* 0x001fc600078e02ff */
[----:B------:R-:W-:Y:S04]  /*c050*/  STL [R1+0x2044], R71 ;  /* 0x0020444701007387 */ /* 0x000fe80000100800 */
[----:B------:R0:W-:Y:S01]  /*c060*/  STL [R1+0x1d0], R21 ;  /* 0x0001d01501007387 */ /* 0x0001e20000100800 */
[----:B-1----:R-:W-:-:S05]  /*c070*/  IMAD.WIDE R22, R24, 0x2, R6 ;  /* 0x0000000218167825 */ /* 0x002fca00078e0206 */
[----:B------:R-:W2:Y:S01]  /*c080*/  @!P3 LDG.E.U16 R76, desc[UR20][R22.64] ;  /* 0x00000014164cb981 */ /* 0x000ea2000c1e1500 */
[----:B0-----:R-:W-:-:S05]  /*c090*/  IMAD.WIDE R20, R20, 0x2, R8 ;  /* 0x0000000214147825 */ /* 0x001fca00078e0208 */
[----:B------:R-:W3:Y:S01]  /*c0a0*/  @!P0 LDG.E.U16 R77, desc[UR20][R20.64] ;  /* 0x00000014144d8981 */ /* 0x000ee2000c1e1500 */
[----:B------:R-:W-:Y:S01]  /*c0b0*/  IMAD.WIDE R24, R24, 0x2, R8 ;  /* 0x0000000218187825 */ /* 0x000fe200078e0208 */
[----:B------:R-:W-:-:S04]  /*c0c0*/  ISETP.GE.U32.AND P0, PT, R27, 0x7fffff7e, PT ;  /* 0x7fffff7e1b00780c */ /* 0x000fc80003f06070 */
[----:B------:R-:W4:Y:S01]  /*c0d0*/  @!P3 LDG.E.U16 R75, desc[UR20][R24.64] ;  /* 0x00000014184bb981 */ /* 0x000f22000c1e1500 */
[----:B------:R-:W-:Y:S01]  /*c0e0*/  ISETP.GE.U32.AND P3, PT, R26, 0x7fffff76, PT ;  /* 0x7fffff761a00780c */ /* 0x000fe20003f66070 */
[----:B------:R-:W-:-:S04]  /*c0f0*/  IMAD.SHL.U32 R26, R4, 0x2, RZ ;  /* 0x00000002041a7824 */ /* 0x000fc800078e00ff */
[----:B------:R-:W-:-:S04]  /*c100*/  IMAD.WIDE R42, R26, 0x2, R8 ;  /* 0x000000021a2a7825 */ /* 0x000fc800078e0208 */
[----:B------:R-:W-:Y:S01]  /*c110*/  IMAD.WIDE R30, R26, 0x2, R6 ;  /* 0x000000021a1e7825 */ /* 0x000fe200078e0206 */
[----:B------:R-:W2:Y:S03]  /*c120*/  @!P0 LDG.E.U16 R88, desc[UR20][R42.64] ;  /* 0x000000142a588981 */ /* 0x000ea6000c1e1500 */
[----:B------:R-:W-:Y:S01]  /*c130*/  IMAD R27, R4, 0xa, RZ ;  /* 0x0000000a041b7824 */ /* 0x000fe200078e02ff */
[----:B------:R-:W4:Y:S03]  /*c140*/  @!P0 LDG.E.U16 R89, desc[UR20][R30.64] ;  /* 0x000000141e598981 */ /* 0x000f26000c1e1500 */
[----:B------:R-:W-:-:S04]  /*c150*/  IMAD.WIDE R80, R27, 0x2, R8 ;  /* 0x000000021b507825 */ /* 0x000fc800078e0208 */
[----:B------:R-:W-:Y:S01]  /*c160*/  IMAD.WIDE R84, R27, 0x2, R6 ;  /* 0x000000021b547825 */ /* 0x000fe200078e0206 */
[----:B------:R-:W4:Y:S04]  /*c170*/  @!P3 LDG.E.U16 R36, desc[UR20][R80.64] ;  /* 0x000000145024b981 */ /* 0x000f28000c1e1500 */
[----:B------:R0:W4:Y:S04]  /*c180*/  @!P3 LDG.E.U16 R37, desc[UR20][R84.64] ;  /* 0x000000145425b981 */ /* 0x000128000c1e1500 */
[----:B------:R-:W-:Y:S04]  /*c190*/  STL [R1+0x2048], R78 ;  /* 0x0020484e01007387 */ /* 0x000fe80000100800 */
[----:B------:R-:W-:Y:S04]  /*c1a0*/  STL [R1+0x1920], R18 ;  /* 0x0019201201007387 */ /* 0x000fe80000100800 */
[----:B------:R-:W-:Y:S04]  /*c1b0*/  STL [R1+0x1b48], R18 ;  /* 0x001b481201007387 */ /* 0x000fe80000100800 */
[----:B------:R-:W-:Y:S04]  /*c1c0*/  STL [R1+0x1fb0], R18 ;  /* 0x001fb01201007387 */ /* 0x000fe80000100800 */
[----:B------:R-:W-:Y:S04]  /*c1d0*/  STL [R1+0x191c], R19 ;  /* 0x00191c1301007387 */ /* 0x000fe80000100800 */
[----:B------:R-:W-:Y:S04]  /*c1e0*/  STL [R1+0x1b38], R19 ;  /* 0x001b381301007387 */ /* 0x000fe80000100800 */
[----:B------:R-:W-:Y:S01]  /*c1f0*/  STL [R1+0x1fb4], R19 ;  /* 0x001fb41301007387 */ /* 0x000fe20000100800 */
[----:B------:R-:W-:-:S02]  /*c200*/  VIADD R28, R54, 0xffffffed ;  /* 0xffffffed361c7836 */ /* 0x000fc40000000000 */
[----:B------:R-:W-:-:S03]  /*c210*/  VIADD R26, R54, 0xffffffe5 ;  /* 0xffffffe5361a7836 */ /* 0x000fc60000000000 */
[----:B------:R-:W-:Y:S02]  /*c220*/  ISETP.GE.U32.AND P0, PT, R28, 0x7fffff6e, PT ;  /* 0x7fffff6e1c00780c */ /* 0x000fe40003f06070 */
[----:B------:R-:W-:Y:S01]  /*c230*/  ISETP.GE.U32.AND P3, PT, R26, 0x7fffff66, PT ;  /* 0x7fffff661a00780c */ /* 0x000fe20003f66070 */
[C---:B------:R-:W-:Y:S01]  /*c240*/  IMAD R26, R4.reuse, 0x12, RZ ;  /* 0x00000012041a7824 */ /* 0x040fe200078e02ff */
[----:B------:R-:W-:Y:S02]  /*c250*/  PRMT R82, RZ, 0x7610, R82 ;  /* 0x00007610ff527816 */ /* 0x000fe40000000052 */
[----:B------:R-:W-:Y:S01]  /*c260*/  PRMT R83, RZ, 0x7610, R83 ;  /* 0x00007610ff537816 */ /* 0x000fe20000000053 */
[----:B------:R-:W-:Y:S01]  /*c270*/  IMAD R27, R4, 0x1a, RZ ;  /* 0x0000001a041b7824 */ /* 0x000fe200078e02ff */
[----:B------:R-:W-:Y:S02]  /*c280*/  PRMT R34, RZ, 0x7610, R34 ;  /* 0x00007610ff227816 */ /* 0x000fe40000000022 */
[----:B------:R-:W-:Y:S01]  /*c290*/  PRMT R35, RZ, 0x7610, R35 ;  /* 0x00007610ff237816 */ /* 0x000fe20000000023 */
[----:B---3--:R-:W-:Y:S04]  /*c2a0*/  STL [R1+0x204c], R77 ;  /* 0x00204c4d01007387 */ /* 0x008fe80000100800 */
[----:B------:R-:W-:Y:S04]  /*c2b0*/  STL [R1+0x1928], R20 ;  /* 0x0019281401007387 */ /* 0x000fe80000100800 */
[----:B------:R-:W-:Y:S04]  /*c2c0*/  STL [R1+0x1b68], R20 ;  /* 0x001b681401007387 */ /* 0x000fe80000100800 */
[----:B------:R-:W-:Y:S04]  /*c2d0*/  STL [R1+0x1924], R21 ;  /* 0x0019241501007387 */ /* 0x000fe80000100800 */
[----:B------:R-:W-:Y:S04]  /*c2e0*/  STL [R1+0x1b54], R21 ;  /* 0x001b541501007387 */ /* 0x000fe80000100800 */
[----:B--2---:R-:W-:Y:S04]  /*c2f0*/  STL [R1+0x2034], R76 ;  /* 0x0020344c01007387 */ /* 0x004fe80000100800 */
[----:B------:R-:W-:Y:S04]  /*c300*/  STL [R1+0x1930], R22 ;  /* 0x0019301601007387 */ /* 0x000fe80000100800 */
[----:B------:R-:W-:Y:S04]  /*c310*/  STL [R1+0x1bb0], R22 ;  /* 0x001bb01601007387 */ /* 0x000fe80000100800 */
[----:B------:R-:W-:Y:S04]  /*c320*/  STL [R1+0x1d50], R22 ;  /* 0x001d501601007387 */ /* 0x000fe80000100800 */
[----:B------:R-:W-:Y:S04]  /*c330*/  STL [R1+0x1fb8], R22 ;  /* 0x001fb81601007387 */ /* 0x000fe80000100800 */
[----:B------:R-:W-:Y:S04]  /*c340*/  STL [R1+0x192c], R23 ;  /* 0x00192c1701007387 */ /* 0x000fe80000100800 */
[----:B------:R-:W-:Y:S04]  /*c350*/  STL [R1+0x1b70], R23 ;  /* 0x001b701701007387 */ /* 0x000fe80000100800 */
[----:B----4-:R-:W-:Y:S04]  /*c360*/  STL [R1+0x2050], R75 ;  /* 0x0020504b01007387 */ /* 0x010fe80000100800 */
[----:B------:R-:W-:Y:S04]  /*c370*/  STL [R1+0x1938], R24 ;  /* 0x0019381801007387 */ /* 0x000fe80000100800 */
[----:B------:R-:W-:Y:S04]  /*c380*/  STL [R1+0x1934], R25 ;  /* 0x0019341901007387 */ /* 0x000fe80000100800 */
[----:B------:R-:W-:Y:S04]  /*c390*/  STL.64 [R1+0x1b88], R24 ;  /* 0x001b881801007387 */ /* 0x000fe80000100a00 */
[----:B------:R-:W-:Y:S04]  /*c3a0*/  STL [R1+0x1d7c], R24 ;  /* 0x001d7c1801007387 */ /* 0x000fe80000100800 */
[----:B------:R-:W-:Y:S04]  /*c3b0*/  STL [R1+0x1fbc], R24 ;  /* 0x001fbc1801007387 */ /* 0x000fe80000100800 */
[----:B------:R-:W-:Y:S04]  /*c3c0*/  STL [R1+0x1d14], R25 ;  /* 0x001d141901007387 */ /* 0x000fe80000100800 */
[----:B------:R-:W-:Y:S04]  /*c3d0*/  STL [R1+0x1fc0], R25 ;  /* 0x001fc01901007387 */ /* 0x000fe80000100800 */
[----:B------:R1:W-:Y:S04]  /*c3e0*/  STL.64 [R1+0x6a0], R30 ;  /* 0x0006a01e01007387 */ /* 0x0003e80000100a00 */
[----:B------:R2:W-:Y:S04]  /*c3f0*/  STL.64 [R1+0x698], R42 ;  /* 0x0006982a01007387 */ /* 0x0005e80000100a00 */
[----:B-1----:R-:W3:Y:S04]  /*c400*/  LDL.LU.64 R30, [R1+0x2168] ;  /* 0x00216800011e7983 */ /* 0x002ee80000300a00 */
[----:B--2---:R-:W2:Y:S04]  /*c410*/  LDL.LU.64 R42, [R1+0x2160] ;  /* 0x00216000012a7983 */ /* 0x004ea80000300a00 */
[----:B------:R0:W-:Y:S04]  /*c420*/  STL.64 [R1+0x618], R84 ;  /* 0x0006185401007387 */ /* 0x0001e80000100a00 */
[----:B------:R-:W-:Y:S04]  /*c430*/  STL.64 [R1+0x610], R80 ;  /* 0x0006105001007387 */ /* 0x000fe80000100a00 */
[----:B------:R-:W-:Y:S04]  /*c440*/  STL [R1+0x140], R88 ;  /* 0x0001405801007387 */ /* 0x000fe80000100800 */
[----:B------:R1:W-:Y:S01]  /*c450*/  STL [R1+0x144], R89 ;  /* 0x0001445901007387 */ /* 0x0003e20000100800 */
[----:B0-----:R-:W-:-:S05]  /*c460*/  IMAD.WIDE R84, R26, 0x2, R8 ;  /* 0x000000021a547825 */ /* 0x001fca00078e0208 */
[----:B------:R-:W4:Y:S01]  /*c470*/  @!P0 LDG.E.U16 R82, desc[UR20][R84.64] ;  /* 0x0000001454528981 */ /* 0x000f22000c1e1500 */
[----:B-1----:R-:W-:-:S05]  /*c480*/  IMAD.WIDE R88, R26, 0x2, R6 ;  /* 0x000000021a587825 */ /* 0x002fca00078e0206 */
[----:B------:R-:W-:Y:S01]  /*c490*/  STL.64 [R1+0x598], R88 ;  /* 0x0005985801007387 */ /* 0x000fe20000100a00 */
[----:B------:R-:W-:-:S03]  /*c4a0*/  IMAD.WIDE R80, R27, 0x2, R6 ;  /* 0x000000021b507825 */ /* 0x000fc600078e0206 */
[----:B------:R-:W-:Y:S04]  /*c4b0*/  STL [R1+0xd8], R36 ;  /* 0x0000d82401007387 */ /* 0x000fe80000100800 */
[----:B------:R-:W2:Y:S04]  /*c4c0*/  @!P0 LDG.E.U16 R83, desc[UR20][R88.64] ;  /* 0x0000001458538981 */ /* 0x000ea8000c1e1500 */
[----:B------:R0:W-:Y:S04]  /*c4d0*/  STL [R1+0xdc], R37 ;  /* 0x0000dc2501007387 */ /* 0x0001e80000100800 */
[----:B------:R1:W3:Y:S01]  /*c4e0*/  @!P3 LDG.E.U16 R35, desc[UR20][R80.64] ;  /* 0x000000145023b981 */ /* 0x0002e2000c1e1500 */
[----:B0-----:R-:W-:-:S05]  /*c4f0*/  IMAD.WIDE R36, R27, 0x2, R8 ;  /* 0x000000021b247825 */ /* 0x001fca00078e0208 */
[----:B------:R0:W3:Y:S01]  /*c500*/  @!P3 LDG.E.U16 R34, desc[UR20][R36.64] ;  /* 0x000000142422b981 */ /* 0x0000e2000c1e1500 */
[C---:B------:R-:W-:Y:S02]  /*c510*/  VIADD R28, R54.reuse, 0xffffffdd ;  /* 0xffffffdd361c7836 */ /* 0x040fe40000000000 */
[----:B------:R-:W-:Y:S01]  /*c520*/  VIADD R26, R54, 0xffffffd5 ;  /* 0xffffffd5361a7836 */ /* 0x000fe20000000000 */
[----:B------:R0:W-:Y:S02]  /*c530*/  STL.64 [R1+0x590], R84 ;  /* 0x0005905401007387 */ /* 0x0001e40000100a00 */
[----:B------:R-:W-:Y:S02]  /*c540*/  ISETP.GE.U32.AND P0, PT, R28, 0x7fffff5e, PT ;  /* 0x7fffff5e1c00780c */ /* 0x000fe40003f06070 */
[----:B------:R-:W3:Y:S01]  /*c550*/  LDL.LU.64 R88, [R1+0x2158] ;  /* 0x0021580001587983 */ /* 0x000ee20000300a00 */
[----:B------:R-:W-:Y:S01]  /*c560*/  ISETP.GE.U32.AND P3, PT, R26, 0x7fffff56, PT ;  /* 0x7fffff561a00780c */ /* 0x000fe20003f66070 */
[----:B------:R-:W-:Y:S01]  /*c570*/  IMAD R26, R4, 0x22, RZ ;  /* 0x00000022041a7824 */ /* 0x000fe200078e02ff */
[----:B------:R-:W-:Y:S01]  /*c580*/  PRMT R90, RZ, 0x7610, R90 ;  /* 0x00007610ff5a7816 */ /* 0x000fe2000000005a */
[----:B0-----:R-:W3:Y:S04]  /*c590*/  LDL.LU.64 R84, [R1+0x2150] ;  /* 0x0021500001547983 */ /* 0x001ee80000300a00 */
[----:B------:R1:W-:Y:S01]  /*c5a0*/  STL.64 [R1+0x518], R80 ;  /* 0x0005185001007387 */ /* 0x0003e20000100a00 */
[----:B------:R-:W-:-:S03]  /*c5b0*/  PRMT R91, RZ, 0x7610, R91 ;  /* 0x00007610ff5b7816 */ /* 0x000fc6000000005b */
[----:B------:R0:W-:Y:S01]  /*c5c0*/  STL.64 [R1+0x510], R36 ;  /* 0x0005102401007387 */ /* 0x0001e20000100a00 */
[----:B------:R-:W-:Y:S02]  /*c5d0*/  IMAD R27, R4, 0x2a, RZ ;  /* 0x0000002a041b7824 */ /* 0x000fe400078e02ff */
[----:B-1----:R-:W-:Y:S01]  /*c5e0*/  IMAD.WIDE R80, R26, 0x2, R8 ;  /* 0x000000021a507825 */ /* 0x002fe200078e0208 */
[----:B------:R-:W-:-:S04]  /*c5f0*/  PRMT R32, RZ, 0x7610, R32 ;  /* 0x00007610ff207816 */ /* 0x000fc80000000020 */
[----:B------:R-:W3:Y:S01]  /*c600*/  @!P0 LDG.E.U16 R90, desc[UR20][R80.64] ;  /* 0x00000014505a8981 */ /* 0x000ee2000c1e1500 */
[----:B------:R-:W-:Y:S01]  /*c610*/  PRMT R33, RZ, 0x7610, R33 ;  /* 0x00007610ff217816 */ /* 0x000fe20000000021 */
[----:B0-----:R-:W-:-:S05]  /*c620*/  IMAD.WIDE R36, R27, 0x2, R6 ;  /* 0x000000021b247825 */ /* 0x001fca00078e0206 */
[----:B------:R0:W3:Y:S04]  /*c630*/  @!P3 LDG.E.U16 R33, desc[UR20][R36.64] ;  /* 0x000000142421b981 */ /* 0x0000e8000c1e1500 */
[----:B----4-:R-:W-:Y:S04]  /*c640*/  STL [R1+0xd0], R82 ;  /* 0x0000d05201007387 */ /* 0x010fe80000100800 */
[----:B--2---:R1:W-:Y:S02]  /*c650*/  STL [R1+0xd4], R83 ;  /* 0x0000d45301007387 */ /* 0x0043e40000100800 */
[----:B-1----:R-:W-:-:S05]  /*c660*/  IMAD.WIDE R82, R26, 0x2, R6 ;  /* 0x000000021a527825 */ /* 0x002fca00078e0206 */
[----:B------:R-:W-:Y:S04]  /*c670*/  STL.64 [R1+0x498], R82 ;  /* 0x0004985201007387 */ /* 0x000fe80000100a00 */
[----:B---3--:R-:W-:Y:S04]  /*c680*/  STL [R1+0xc8], R34 ;  /* 0x0000c82201007387 */ /* 0x008fe80000100800 */
[----:B------:R-:W2:Y:S04]  /*c690*/  @!P0 LDG.E.U16 R91, desc[UR20][R82.64] ;  /* 0x00000014525b8981 */ /* 0x000ea8000c1e1500 */
[----:B------:R1:W-:Y:S02]  /*c6a0*/  STL [R1+0xcc], R35 ;  /* 0x0000cc2301007387 */ /* 0x0003e40000100800 */
[----:B-1----:R-:W-:-:S05]  /*c6b0*/  IMAD.WIDE R34, R27, 0x2, R8 ;  /* 0x000000021b227825 */ /* 0x002fca00078e0208 */
        /* <DEDUP_REMOVED lines=9> */
[----:B----4-:R-:W4:Y:S04]  /*c750*/  LDL.LU.64 R80, [R1+0x2140] ;  /* 0x0021400001507983 */ /* 0x010f280000300a00 */
[----:B------:R0:W-:Y:S01]  /*c760*/  STL.64 [R1+0x418], R36 ;  /* 0x0004182401007387 */ /* 0x0001e20000100a00 */
[----:B------:R-:W-:-:S03]  /*c770*/  PRMT R49, RZ, 0x7610, R49 ;  /* 0x00007610ff317816 */ /* 0x000fc60000000031 */
[----:B------:R1:W-:Y:S04]  /*c780*/  STL.64 [R1+0x410], R34 ;  /* 0x0004102201007387 */ /* 0x0003e80000100a00 */
[----:B------:R-:W-:Y:S01]  /*c790*/  STL [R1+0xc0], R90 ;  /* 0x0000c05a01007387 */ /* 0x000fe20000100800 */
[----:B0-----:R-:W-:Y:S01]  /*c7a0*/  IMAD.WIDE R36, R26, 0x2, R6 ;  /* 0x000000021a247825 */ /* 0x001fe200078e0206 */
[----:B------:R-:W-:-:S03]  /*c7b0*/  PRMT R30, RZ, 0x7610, R30 ;  /* 0x00007610ff1e7816 */ /* 0x000fc6000000001e */
[----:B------:R-:W-:Y:S01]  /*c7c0*/  IMAD R27, R4, 0x3a, RZ ;  /* 0x0000003a041b7824 */ /* 0x000fe200078e02ff */
[----:B------:R-:W4:Y:S01]  /*c7d0*/  @!P0 LDG.E.U16 R49, desc[UR20][R36.64] ;  /* 0x0000001424318981 */ /* 0x000f22000c1e1500 */
[----:B------:R-:W-:Y:S02]  /*c7e0*/  PRMT R31, RZ, 0x7610, R31 ;  /* 0x00007610ff1f7816 */ /* 0x000fe4000000001f */
[----:B-1----:R-:W-:-:S05]  /*c7f0*/  IMAD.WIDE R34, R27, 0x2, R6 ;  /* 0x000000021b227825 */ /* 0x002fca00078e0206 */
[----:B------:R0:W4:Y:S04]  /*c800*/  @!P3 LDG.E.U16 R31, desc[UR20][R34.64] ;  /* 0x00000014221fb981 */ /* 0x000128000c1e1500 */
[----:B--2---:R1:W-:Y:S04]  /*c810*/  STL [R1+0xc4], R91 ;  /* 0x0000c45b01007387 */ /* 0x0043e80000100800 */
[----:B------:R-:W-:Y:S01]  /*c820*/  STL.64 [R1+0x398], R36 ;  /* 0x0003982401007387 */ /* 0x000fe20000100a00 */
[----:B-1----:R-:W-:-:S05]  /*c830*/  IMAD.WIDE R90, R26, 0x2, R8 ;  /* 0x000000021a5a7825 */ /* 0x002fca00078e0208 */
[----:B------:R-:W2:Y:S04]  /*c840*/  @!P0 LDG.E.U16 R48, desc[UR20][R90.64] ;  /* 0x000000145a308981 */ /* 0x000ea8000c1e1500 */
[----:B---3--:R-:W-:Y:S04]  /*c850*/  STL [R1+0x58], R32 ;  /* 0x0000582001007387 */ /* 0x008fe80000100800 */
[----:B------:R1:W-:Y:S02]  /*c860*/  STL [R1+0x5c], R33 ;  /* 0x00005c2101007387 */ /* 0x0003e40000100800 */
[----:B-1----:R-:W-:-:S05]  /*c870*/  IMAD.WIDE R32, R27, 0x2, R8 ;  /* 0x000000021b207825 */ /* 0x002fca00078e0208 */
[----:B------:R1:W3:Y:S01]  /*c880*/  @!P3 LDG.E.U16 R30, desc[UR20][R32.64] ;  /* 0x00000014201eb981 */ /* 0x0002e2000c1e1500 */
[C---:B------:R-:W-:Y:S01]  /*c890*/  IADD3 R26, PT, PT, R54.reuse, -0x4b, RZ ;  /* 0xffffffb5361a7810 */ /* 0x040fe20007ffe0ff */
[----:B------:R-:W-:Y:S02]  /*c8a0*/  VIADD R28, R54, 0xffffffbd ;  /* 0xffffffbd361c7836 */ /* 0x000fe40000000000 */
[----:B------:R-:W-:Y:S01]  /*c8b0*/  STL.64 [R1+0x390], R90 ;  /* 0x0003905a01007387 */ /* 0x000fe20000100a00 */
[----:B------:R-:W-:Y:S01]  /*c8c0*/  ISETP.GE.U32.AND P3, PT, R26, 0x7fffff36, PT ;  /* 0x7fffff361a00780c */ /* 0x000fe20003f66070 */
[----:B------:R-:W-:Y:S02]  /*c8d0*/  IMAD R26, R4, 0x42, RZ ;  /* 0x00000042041a7824 */ /* 0x000fe400078e02ff */
[----:B------:R-:W3:Y:S01]  /*c8e0*/  LDL.LU.64 R36, [R1+0x2138] ;  /* 0x0021380001247983 */ /* 0x000ee20000300a00 */
[----:B------:R-:W-:-:S03]  /*c8f0*/  ISETP.GE.U32.AND P0, PT, R28, 0x7fffff3e, PT ;  /* 0x7fffff3e1c00780c */ /* 0x000fc60003f06070 */
[----:B------:R0:W-:Y:S04]  /*c900*/  STL.64 [R1+0x318], R34 ;  /* 0x0003182201007387 */ /* 0x0001e80000100a00 */
[----:B------:R1:W-:Y:S01]  /*c910*/  STL.64 [R1+0x310], R32 ;  /* 0x0003102001007387 */ /* 0x0003e20000100a00 */
[----:B------:R-:W-:Y:S01]  /*c920*/  PRMT R43, RZ, 0x7610, R43 ;  /* 0x00007610ff2b7816 */ /* 0x000fe2000000002b */
[----:B------:R-:W-:Y:S01]  /*c930*/  IMAD R27, R4, 0x4a, RZ ;  /* 0x0000004a041b7824 */ /* 0x000fe200078e02ff */
[----:B------:R-:W-:Y:S01]  /*c940*/  PRMT R29, RZ, 0x7610, R29 ;  /* 0x00007610ff1d7816 */ /* 0x000fe2000000001d */
[----:B------:R-:W-:Y:S01]  /*c950*/  VIADD R28, R54, 0xffffffad ;  /* 0xffffffad361c7836 */ /* 0x000fe20000000000 */
[----:B------:R-:W-:Y:S01]  /*c960*/  PRMT R89, RZ, 0x7610, R89 ;  /* 0x00007610ff597816 */ /* 0x000fe20000000059 */
[----:B0-----:R-:W-:Y:S01]  /*c970*/  IMAD.WIDE R34, R26, 0x2, R8 ;  /* 0x000000021a227825 */ /* 0x001fe200078e0208 */
[----:B------:R-:W-:-:S03]  /*c980*/  PRMT R88, RZ, 0x7610, R88 ;  /* 0x00007610ff587816 */ /* 0x000fc60000000058 */
[----:B-1----:R-:W-:Y:S01]  /*c990*/  IMAD.WIDE R32, R27, 0x2, R6 ;  /* 0x000000021b207825 */ /* 0x002fe200078e0206 */
[----:B------:R-:W3:Y:S04]  /*c9a0*/  @!P0 LDG.E.U16 R29, desc[UR20][R34.64] ;  /* 0x00000014221d8981 */ /* 0x000ee8000c1e1500 */
[----:B------:R-:W3:Y:S01]  /*c9b0*/  @!P3 LDG.E.U16 R89, desc[UR20][R32.64] ;  /* 0x000000142059b981 */ /* 0x000ee2000c1e1500 */
[----:B------:R-:W-:Y:S02]  /*c9c0*/  PRMT R86, RZ, 0x7610, R86 ;  /* 0x00007610ff567816 */ /* 0x000fe40000000056 */
[----:B------:R-:W-:Y:S02]  /*c9d0*/  PRMT R85, RZ, 0x7610, R85 ;  /* 0x00007610ff557816 */ /* 0x000fe40000000055 */
[----:B------:R-:W-:-:S02]  /*c9e0*/  PRMT R84, RZ, 0x7610, R84 ;  /* 0x00007610ff547816 */ /* 0x000fc40000000054 */
[----:B------:R-:W-:Y:S01]  /*c9f0*/  PRMT R83, RZ, 0x7610, R83 ;  /* 0x00007610ff537816 */ /* 0x000fe20000000053 */
[----:B--2---:R-:W-:Y:S04]  /*ca00*/  STL [R1+0x50], R48 ;  /* 0x0000503001007387 */ /* 0x004fe80000100800 */
[----:B----4-:R0:W-:Y:S02]  /*ca10*/  STL [R1+0x54], R49 ;  /* 0x0000543101007387 */ /* 0x0101e40000100800 */
[----:B0-----:R-:W-:-:S05]  /*ca20*/  IMAD.WIDE R48, R26, 0x2, R6 ;  /* 0x000000021a307825 */ /* 0x001fca00078e0206 */
[----:B------:R-:W-:Y:S01]  /*ca30*/  STL.64 [R1+0x298], R48 ;  /* 0x0002983001007387 */ /* 0x000fe20000100a00 */
[----:B------:R-:W-:-:S03]  /*ca40*/  VIADD R26, R54, 0xffffffa5 ;  /* 0xffffffa5361a7836 */ /* 0x000fc60000000000 */
[----:B---3--:R-:W-:Y:S04]  /*ca50*/  STL [R1+0x48], R30 ;  /* 0x0000481e01007387 */ /* 0x008fe80000100800 */
[----:B------:R0:W-:Y:S04]  /*ca60*/  STL [R1+0x4c], R31 ;  /* 0x00004c1f01007387 */ /* 0x0001e80000100800 */
[----:B------:R1:W2:Y:S01]  /*ca70*/  @!P0 LDG.E.U16 R43, desc[UR20][R48.64] ;  /* 0x00000014302b8981 */ /* 0x0002a2000c1e1500 */
[----:B------:R-:W-:Y:S01]  /*ca80*/  ISETP.GE.U32.AND P0, PT, R28, 0x7fffff2e, PT ;  /* 0x7fffff2e1c00780c */ /* 0x000fe20003f06070 */
[----:B0-----:R-:W-:-:S05]  /*ca90*/  IMAD.WIDE R30, R27, 0x2, R8 ;  /* 0x000000021b1e7825 */ /* 0x001fca00078e0208 */
[----:B------:R0:W3:Y:S01]  /*caa0*/  @!P3 LDG.E.U16 R88, desc[UR20][R30.64] ;  /* 0x000000141e58b981 */ /* 0x0000e2000c1e1500 */
[----:B------:R-:W-:Y:S01]  /*cab0*/  ISETP.GE.U32.AND P3, PT, R26, 0x7fffff26, PT ;  /* 0x7fffff261a00780c */ /* 0x000fe20003f66070 */
[----:B------:R-:W-:-:S04]  /*cac0*/  IMAD R26, R4, 0x52, RZ ;  /* 0x00000052041a7824 */ /* 0x000fc800078e02ff */
[----:B-1----:R-:W-:-:S05]  /*cad0*/  IMAD.WIDE R48, R26, 0x2, R6 ;  /* 0x000000021a307825 */ /* 0x002fca00078e0206 */
[----:B------:R-:W4:Y:S01]  /*cae0*/  @!P0 LDG.E.U16 R86, desc[UR20][R48.64] ;  /* 0x0000001430568981 */ /* 0x000f22000c1e1500 */
[----:B------:R-:W-:-:S03]  /*caf0*/  IMAD R27, R4, 0x5a, RZ ;  /* 0x0000005a041b7824 */ /* 0x000fc600078e02ff */
[----:B------:R1:W-:Y:S04]  /*cb00*/  STL.64 [R1+0x290], R34 ;  /* 0x0002902201007387 */ /* 0x0003e80000100a00 */
[----:B------:R0:W-:Y:S04]  /*cb10*/  STL.64 [R1+0x218], R32 ;  /* 0x0002182001007387 */ /* 0x0001e80000100a00 */
[----:B------:R0:W-:Y:S01]  /*cb20*/  STL.64 [R1+0x210], R30 ;  /* 0x0002101e01007387 */ /* 0x0001e20000100a00 */
[----:B-1----:R-:W-:-:S04]  /*cb30*/  IMAD.WIDE R34, R26, 0x2, R8 ;  /* 0x000000021a227825 */ /* 0x002fc800078e0208 */
[C---:B0-----:R-:W-:Y:S01]  /*cb40*/  IMAD.WIDE R32, R27.reuse, 0x2, R6 ;  /* 0x000000021b207825 */ /* 0x041fe200078e0206 */
[----:B------:R0:W2:Y:S03]  /*cb50*/  @!P0 LDG.E.U16 R85, desc[UR20][R34.64] ;  /* 0x0000001422558981 */ /* 0x0000a6000c1e1500 */
[----:B------:R-:W-:Y:S01]  /*cb60*/  IMAD.WIDE R30, R27, 0x2, R8 ;  /* 0x000000021b1e7825 */ /* 0x000fe200078e0208 */
[----:B------:R1:W2:Y:S04]  /*cb70*/  @!P3 LDG.E.U16 R84, desc[UR20][R32.64] ;  /* 0x000000142054b981 */ /* 0x0002a8000c1e1500 */
[----:B------:R0:W2:Y:S01]  /*cb80*/  @!P3 LDG.E.U16 R83, desc[UR20][R30.64] ;  /* 0x000000141e53b981 */ /* 0x0000a2000c1e1500 */
[----:B------:R-:W-:-:S02]  /*cb90*/  VIADD R28, R54, 0xffffff9d ;  /* 0xffffff9d361c7836 */ /* 0x000fc40000000000 */
[----:B------:R-:W-:Y:S01]  /*cba0*/  VIADD R26, R54, 0xffffff95 ;  /* 0xffffff95361a7836 */ /* 0x000fe20000000000 */
[----:B------:R-:W-:Y:S02]  /*cbb0*/  STL [R1+0x2054], R89 ;  /* 0x0020545901007387 */ /* 0x000fe40000100800 */
[----:B------:R-:W-:Y:S02]  /*cbc0*/  ISETP.GE.U32.AND P0, PT, R28, 0x7fffff1e, PT ;  /* 0x7fffff1e1c00780c */ /* 0x000fe40003f06070 */
[----:B------:R-:W-:Y:S01]  /*cbd0*/  ISETP.GE.U32.AND P3, PT, R26, 0x7fffff16, PT ;  /* 0x7fffff161a00780c */ /* 0x000fe20003f66070 */
[C---:B------:R-:W-:Y:S02]  /*cbe0*/  IMAD R26, R4.reuse, 0x62, RZ ;  /* 0x00000062041a7824 */ /* 0x040fe400078e02ff */
[----:B------:R-:W-:Y:S01]  /*cbf0*/  IMAD R27, R4, 0x6a, RZ ;  /* 0x0000006a041b7824 */ /* 0x000fe200078e02ff */
[----:B------:R-:W-:Y:S02]  /*cc00*/  PRMT R81, RZ, 0x7610, R81 ;  /* 0x00007610ff517816 */ /* 0x000fe40000000051 */
[----:B------:R-:W-:-:S02]  /*cc10*/  PRMT R80, RZ, 0x7610, R80 ;  /* 0x00007610ff507816 */ /* 0x000fc40000000050 */
[----:B------:R-:W-:Y:S02]  /*cc20*/  PRMT R79, RZ, 0x7610, R79 ;  /* 0x00007610ff4f7816 */ /* 0x000fe4000000004f */
[----:B------:R-:W-:Y:S01]  /*cc30*/  PRMT R82, RZ, 0x7610, R82 ;  /* 0x00007610ff527816 */ /* 0x000fe20000000052 */
[----:B------:R-:W-:Y:S01]  /*cc40*/  VIADD R28, R54, 0xffffff8d ;  /* 0xffffff8d361c7836 */ /* 0x000fe20000000000 */
[----:B------:R-:W-:Y:S02]  /*cc50*/  PRMT R42, RZ, 0x7610, R42 ;  /* 0x00007610ff2a7816 */ /* 0x000fe4000000002a */
[----:B------:R-:W-:Y:S02]  /*cc60*/  PRMT R39, RZ, 0x7610, R39 ;  /* 0x00007610ff277816 */ /* 0x000fe40000000027 */
[----:B------:R-:W-:Y:S02]  /*cc70*/  PRMT R36, RZ, 0x7610, R36 ;  /* 0x00007610ff247816 */ /* 0x000fe40000000024 */
[----:B------:R-:W-:Y:S01]  /*cc80*/  PRMT R38, RZ, 0x7610, R38 ;  /* 0x00007610ff267816 */ /* 0x000fe20000000026 */
[----:B---3--:R-:W-:Y:S04]  /*cc90*/  STL [R1+0x2058], R88 ;  /* 0x0020585801007387 */ /* 0x008fe80000100800 */
[----:B------:R-:W-:Y:S04]  /*cca0*/  STL.64 [R1+0x198], R48 ;  /* 0x0001983001007387 */ /* 0x000fe80000100a00 */
[----:B------:R0:W-:Y:S04]  /*ccb0*/  STL.64 [R1+0x190], R34 ;  /* 0x0001902201007387 */ /* 0x0001e80000100a00 */
[----:B----4-:R-:W-:Y:S04]  /*ccc0*/  STL [R1+0x205c], R86 ;  /* 0x00205c5601007387 */ /* 0x010fe80000100800 */
[----:B------:R1:W-:Y:S04]  /*ccd0*/  STL.64 [R1+0x118], R32 ;  /* 0x0001182001007387 */ /* 0x0003e80000100a00 */
[----:B------:R3:W-:Y:S01]  /*cce0*/  STL.64 [R1+0x110], R30 ;  /* 0x0001101e01007387 */ /* 0x0007e20000100a00 */
[----:B0-----:R-:W-:-:S05]  /*ccf0*/  IMAD.WIDE R34, R26, 0x2, R8 ;  /* 0x000000021a227825 */ /* 0x001fca00078e0208 */
[----:B------:R-:W4:Y:S01]  /*cd00*/  @!P0 LDG.E.U16 R81, desc[UR20][R34.64] ;  /* 0x0000001422518981 */ /* 0x000f22000c1e1500 */
[----:B-1----:R-:W-:-:S04]  /*cd10*/  IMAD.WIDE R32, R27, 0x2, R6 ;  /* 0x000000021b207825 */ /* 0x002fc800078e0206 */
[----:B---3--:R-:W-:Y:S01]  /*cd20*/  IMAD.WIDE R30, R27, 0x2, R8 ;  /* 0x000000021b1e7825 */ /* 0x008fe200078e0208 */
[----:B------:R0:W4:Y:S04]  /*cd30*/  @!P3 LDG.E.U16 R80, desc[UR20][R32.64] ;  /* 0x000000142050b981 */ /* 0x000128000c1e1500 */
[----:B------:R1:W3:Y:S01]  /*cd40*/  @!P3 LDG.E.U16 R79, desc[UR20][R30.64] ;  /* 0x000000141e4fb981 */ /* 0x0002e2000c1e1500 */
[----:B------:R-:W-:-:S03]  /*cd50*/  IMAD.WIDE R48, R26, 0x2, R6 ;  /* 0x000000021a307825 */ /* 0x000fc600078e0206 */
[----:B--2---:R-:W-:Y:S01]  /*cd60*/  STL [R1+0x2060], R85 ;  /* 0x0020605501007387 */ /* 0x004fe20000100800 */
[----:B------:R-:W-:-:S03]  /*cd70*/  VIADD R26, R54, 0xffffff85 ;  /* 0xffffff85361a7836 */ /* 0x000fc60000000000 */
[----:B------:R2:W3:Y:S01]  /*cd80*/  @!P0 LDG.E.U16 R82, desc[UR20][R48.64] ;  /* 0x0000001430528981 */ /* 0x0004e2000c1e1500 */
[----:B------:R-:W-:-:S03]  /*cd90*/  ISETP.GE.U32.AND P0, PT, R28, 0x7fffff0e, PT ;  /* 0x7fffff0e1c00780c */ /* 0x000fc60003f06070 */
[----:B------:R-:W-:Y:S01]  /*cda0*/  STL [R1+0x44], R43 ;  /* 0x0000442b01007387 */ /* 0x000fe20000100800 */
[----:B------:R-:W-:-:S03]  /*cdb0*/  IMAD R28, R4, 0x72, RZ ;  /* 0x00000072041c7824 */ /* 0x000fc600078e02ff */
[----:B------:R-:W-:Y:S01]  /*cdc0*/  STL [R1+0x2064], R84 ;  /* 0x0020645401007387 */ /* 0x000fe20000100800 */
[----:B------:R-:W-:-:S03]  /*cdd0*/  ISETP.GE.U32.AND P3, PT, R26, 0x7fffff06, PT ;  /* 0x7fffff061a00780c */ /* 0x000fc60003f66070 */
[----:B------:R0:W-:Y:S04]  /*cde0*/  STL [R1+0x40], R29 ;  /* 0x0000401d01007387 */ /* 0x0001e80000100800 */
[----:B------:R-:W-:Y:S01]  /*cdf0*/  STL [R1+0x2068], R83 ;  /* 0x0020685301007387 */ /* 0x000fe20000100800 */
[----:B------:R-:W-:-:S03]  /*ce00*/  IMAD.WIDE R26, R28, 0x2, R6 ;  /* 0x000000021c1a7825 */ /* 0x000fc600078e0206 */
[----:B------:R-:W-:Y:S04]  /*ce10*/  STL.64 [R1+0x98], R48 ;  /* 0x0000983001007387 */ /* 0x000fe80000100a00 */
[----:B------:R-:W-:Y:S04]  /*ce20*/  STL.64 [R1+0x90], R34 ;  /* 0x0000902201007387 */ /* 0x000fe80000100a00 */
[----:B------:R1:W-:Y:S01]  /*ce30*/  STL.64 [R1+0x18], R32 ;  /* 0x0000182001007387 */ /* 0x0003e20000100a00 */
[----:B0-----:R-:W-:-:S03]  /*ce40*/  IMAD.WIDE R28, R28, 0x2, R8 ;  /* 0x000000021c1c7825 */ /* 0x001fc600078e0208 */
[----:B------:R0:W-:Y:S04]  /*ce50*/  STL.64 [R1+0x10], R30 ;  /* 0x0000101e01007387 */ /* 0x0001e80000100a00 */
[----:B------:R-:W3:Y:S01]  /*ce60*/  @!P0 LDG.E.U16 R42, desc[UR20][R26.64] ;  /* 0x000000141a2a8981 */ /* 0x000ee2000c1e1500 */
[----:B-1----:R-:W-:-:S03]  /*ce70*/  IMAD R32, R4, 0x7a, RZ ;  /* 0x0000007a04207824 */ /* 0x002fc600078e02ff */
[----:B------:R-:W3:Y:S01]  /*ce80*/  @!P0 LDG.E.U16 R39, desc[UR20][R28.64] ;  /* 0x000000141c278981 */ /* 0x000ee2000c1e1500 */
[----:B0-----:R-:W-:-:S04]  /*ce90*/  IMAD.WIDE R30, R32, 0x2, R6 ;  /* 0x00000002201e7825 */ /* 0x001fc800078e0206 */
[----:B------:R-:W-:Y:S01]  /*cea0*/  IMAD.WIDE R32, R32, 0x2, R8 ;  /* 0x0000000220207825 */ /* 0x000fe200078e0208 */
[----:B------:R-:W3:Y:S04]  /*ceb0*/  @!P3 LDG.E.U16 R38, desc[UR20][R30.64] ;  /* 0x000000141e26b981 */ /* 0x000ee8000c1e1500 */
[----:B------:R-:W3:Y:S01]  /*cec0*/  @!P3 LDG.E.U16 R36, desc[UR20][R32.64] ;  /* 0x000000142024b981 */ /* 0x000ee2000c1e1500 */
[C---:B------:R-:W-:Y:S02]  /*ced0*/  VIADD R35, R54.reuse, 0xfffffffc ;  /* 0xfffffffc36237836 */ /* 0x040fe40000000000 */
[----:B------:R-:W-:-:S03]  /*cee0*/  VIADD R34, R54, 0xfffffff4 ;  /* 0xfffffff436227836 */ /* 0x000fc60000000000 */
[----:B------:R-:W-:Y:S02]  /*cef0*/  ISETP.GE.U32.AND P0, PT, R35, 0x7fffff7d, PT ;  /* 0x7fffff7d2300780c */ /* 0x000fe40003f06070 */
[----:B------:R-:W-:Y:S01]  /*cf00*/  ISETP.GE.U32.AND P3, PT, R34, 0x7fffff75, PT ;  /* 0x7fffff752200780c */ /* 0x000fe20003f66070 */
[C---:B------:R-:W-:Y:S01]  /*cf10*/  IMAD R34, R4.reuse, 0x3, RZ ;  /* 0x0000000304227824 */ /* 0x040fe200078e02ff */
[----:B------:R-:W-:Y:S01]  /*cf20*/  PRMT R92, RZ, 0x7610, R92 ;  /* 0x00007610ff5c7816 */ /* 0x000fe2000000005c */
[----:B------:R-:W-:Y:S01]  /*cf30*/  IMAD R35, R4, 0xb, RZ ;  /* 0x0000000b04237824 */ /* 0x000fe200078e02ff */
[----:B------:R-:W-:Y:S01]  /*cf40*/  PRMT R93, RZ, 0x7610, R93 ;  /* 0x00007610ff5d7816 */ /* 0x000fe2000000005d */
[----:B------:R-:W-:Y:S01]  /*cf50*/  IMAD.WIDE R90, R34, 0x2, R6 ;  /* 0x00000002225a7825 */ /* 0x000fe200078e0206 */
[----:B------:R-:W-:Y:S02]  /*cf60*/  PRMT R40, RZ, 0x7610, R40 ;  /* 0x00007610ff287816 */ /* 0x000fe40000000028 */
[----:B------:R-:W-:Y:S01]  /*cf70*/  PRMT R41, RZ, 0x7610, R41 ;  /* 0x00007610ff297816 */ /* 0x000fe20000000029 */
[----:B--2---:R-:W-:-:S02]  /*cf80*/  IMAD.WIDE R48, R35, 0x2, R6 ;  /* 0x0000000223307825 */ /* 0x004fc400078e0206 */
[----:B------:R-:W2:Y:S04]  /*cf90*/  @!P0 LDG.E.U16 R93, desc[UR20][R90.64] ;  /* 0x000000145a5d8981 */ /* 0x000ea8000c1e1500 */
[----:B------:R0:W2:Y:S04]  /*cfa0*/  @!P3 LDG.E.U16 R41, desc[UR20][R48.64] ;  /* 0x000000143029b981 */ /* 0x0000a8000c1e1500 */
[----:B----4-:R-:W-:Y:S04]  /*cfb0*/  STL.64 [R1+0x2070], R80 ;  /* 0x0020705001007387 */ /* 0x010fe80000100a00 */
[----:B---3--:R-:W-:Y:S04]  /*cfc0*/  STL [R1+0x2078], R79 ;  /* 0x0020784f01007387 */ /* 0x008fe80000100800 */
[----:B------:R-:W-:Y:S04]  /*cfd0*/  STL [R1+0x1940], R26 ;  /* 0x0019401a01007387 */ /* 0x000fe80000100800 */
[----:B------:R-:W-:Y:S04]  /*cfe0*/  STL [R1+0x193c], R27 ;  /* 0x00193c1b01007387 */ /* 0x000fe80000100800 */
[----:B------:R-:W-:Y:S04]  /*cff0*/  STL.64 [R1+0x1b90], R26 ;  /* 0x001b901a01007387 */ /* 0x000fe80000100a00 */
[----:B------:R-:W-:Y:S04]  /*d000*/  STL [R1+0x1bb8], R26 ;  /* 0x001bb81a01007387 */ /* 0x000fe80000100800 */
[----:B------:R-:W-:Y:S04]  /*d010*/  STL [R1+0x1d00], R26 ;  /* 0x001d001a01007387 */ /* 0x000fe80000100800 */
[----:B------:R-:W-:Y:S04]  /*d020*/  STL [R1+0x1fc4], R26 ;  /* 0x001fc41a01007387 */ /* 0x000fe80000100800 */
[----:B------:R-:W-:Y:S04]  /*d030*/  STL [R1+0x1bb4], R27 ;  /* 0x001bb41b01007387 */ /* 0x000fe80000100800 */
[----:B------:R-:W-:Y:S04]  /*d040*/  STL [R1+0x1d04], R27 ;  /* 0x001d041b01007387 */ /* 0x000fe80000100800 */
[----:B------:R-:W-:Y:S04]  /*d050*/  STL [R1+0x1fc8], R27 ;  /* 0x001fc81b01007387 */ /* 0x000fe80000100800 */
        /* <DEDUP_REMOVED lines=18> */
[----:B------:R1:W-:Y:S04]  /*d180*/  STL [R1+0x154], R42 ;  /* 0x0001542a01007387 */ /* 0x0003e80000100800 */
[----:B------:R-:W-:Y:S04]  /*d190*/  STL [R1+0x1fdc], R32 ;  /* 0x001fdc2001007387 */ /* 0x000fe80000100800 */
[----:B------:R-:W-:Y:S04]  /*d1a0*/  STL [R1+0x1d0c], R33 ;  /* 0x001d0c2101007387 */ /* 0x000fe80000100800 */
[----:B------:R-:W-:Y:S04]  /*d1b0*/  STL [R1+0x1fe0], R33 ;  /* 0x001fe02101007387 */ /* 0x000fe80000100800 */
[----:B------:R-:W-:Y:S04]  /*d1c0*/  STL [R1+0x150], R39 ;  /* 0x0001502701007387 */ /* 0x000fe80000100800 */
[----:B------:R-:W-:Y:S01]  /*d1d0*/  STL [R1+0x148], R36 ;  /* 0x0001482401007387 */ /* 0x000fe20000100800 */
[----:B-1----:R-:W-:-:S03]  /*d1e0*/  IMAD.WIDE R42, R35, 0x2, R8 ;  /* 0x00000002232a7825 */ /* 0x002fc600078e0208 */
[----:B------:R1:W-:Y:S04]  /*d1f0*/  STL [R1+0x14c], R38 ;  /* 0x00014c2601007387 */ /* 0x0003e80000100800 */
[----:B------:R3:W-:Y:S04]  /*d200*/  STL.64 [R1+0x690], R90 ;  /* 0x0006905a01007387 */ /* 0x0007e80000100a00 */
[----:B------:R4:W2:Y:S01]  /*d210*/  @!P3 LDG.E.U16 R40, desc[UR20][R42.64] ;  /* 0x000000142a28b981 */ /* 0x0008a2000c1e1500 */
[----:B-1----:R-:W-:-:S05]  /*d220*/  IMAD.WIDE R38, R34, 0x2, R8 ;  /* 0x0000000222267825 */ /* 0x002fca00078e0208 */
[----:B------:R-:W2:Y:S04]  /*d230*/  @!P0 LDG.E.U16 R92, desc[UR20][R38.64] ;  /* 0x00000014265c8981 */ /* 0x000ea8000c1e1500 */
[----:B------:R1:W-:Y:S04]  /*d240*/  STL.64 [R1+0x688], R38 ;  /* 0x0006882601007387 */ /* 0x0003e80000100a00 */
[----:B---3--:R-:W3:Y:S04]  /*d250*/  LDL.LU.64 R90, [R1+0x2130] ;  /* 0x00213000015a7983 */ /* 0x008ee80000300a00 */
[----:B-1----:R-:W3:Y:S01]  /*d260*/  LDL.LU.64 R38, [R1+0x2128] ;  /* 0x0021280001267983 */ /* 0x002ee20000300a00 */
[----:B------:R-:W-:-:S02]  /*d270*/  VIADD R36, R54, 0xffffffec ;  /* 0xffffffec36247836 */ /* 0x000fc40000000000 */
[----:B------:R-:W-:Y:S01]  /*d280*/  VIADD R34, R54, 0xffffffe4 ;  /* 0xffffffe436227836 */ /* 0x000fe20000000000 */
[----:B------:R0:W-:Y:S02]  /*d290*/  STL.64 [R1+0x608], R48 ;  /* 0x0006083001007387 */ /* 0x0001e40000100a00 */
[----:B------:R-:W-:Y:S02]  /*d2a0*/  ISETP.GE.U32.AND P0, PT, R36, 0x7fffff6d, PT ;  /* 0x7fffff6d2400780c */ /* 0x000fe40003f06070 */
[----:B------:R-:W-:Y:S01]  /*d2b0*/  ISETP.GE.U32.AND P3, PT, R34, 0x7fffff65, PT ;  /* 0x7fffff652200780c */ /* 0x000fe20003f66070 */
[----:B------:R4:W-:Y:S01]  /*d2c0*/  STL.64 [R1+0x600], R42 ;  /* 0x0006002a01007387 */ /* 0x0009e20000100a00 */
[C---:B------:R-:W-:Y:S02]  /*d2d0*/  IMAD R34, R4.reuse, 0x13, RZ ;  /* 0x0000001304227824 */ /* 0x040fe400078e02ff */
[----:B------:R-:W-:-:S04]  /*d2e0*/  IMAD R35, R4, 0x1b, RZ ;  /* 0x0000001b04237824 */ /* 0x000fc800078e02ff */
[----:B0-----:R-:W-:-:S04]  /*d2f0*/  IMAD.WIDE R48, R35, 0x2, R6 ;  /* 0x0000000223307825 */ /* 0x001fc800078e0206 */
[----:B----4-:R-:W-:Y:S01]  /*d300*/  IMAD.WIDE R42, R35, 0x2, R8 ;  /* 0x00000002232a7825 */ /* 0x010fe200078e0208 */
[----:B--2---:R-:W-:Y:S04]  /*d310*/  STL [R1+0x350], R92 ;  /* 0x0003505c01007387 */ /* 0x004fe80000100800 */
[----:B------:R0:W-:Y:S04]  /*d320*/  STL [R1+0x354], R93 ;  /* 0x0003545d01007387 */ /* 0x0001e80000100800 */
[----:B------:R-:W-:Y:S01]  /*d330*/  STL [R1+0x348], R40 ;  /* 0x0003482801007387 */ /* 0x000fe20000100800 */
[----:B---3--:R-:W-:-:S02]  /*d340*/  PRMT R90, RZ, 0x7610, R90 ;  /* 0x00007610ff5a7816 */ /* 0x008fc4000000005a */
[----:B------:R-:W-:Y:S01]  /*d350*/  PRMT R91, RZ, 0x7610, R91 ;  /* 0x00007610ff5b7816 */ /* 0x000fe2000000005b */
[----:B------:R1:W-:Y:S01]  /*d360*/  STL [R1+0x34c], R41 ;  /* 0x00034c2901007387 */ /* 0x0003e20000100800 */
[C---:B0-----:R-:W-:Y:S01]  /*d370*/  IMAD.WIDE R92, R34.reuse, 0x2, R6 ;  /* 0x00000002225c7825 */ /* 0x041fe200078e0206 */
[----:B------:R-:W-:Y:S02]  /*d380*/  PRMT R38, RZ, 0x7610, R38 ;  /* 0x00007610ff267816 */ /* 0x000fe40000000026 */
[----:B------:R-:W-:Y:S01]  /*d390*/  PRMT R39, RZ, 0x7610, R39 ;  /* 0x00007610ff277816 */ /* 0x000fe20000000027 */
[----:B-1----:R-:W-:Y:S01]  /*d3a0*/  IMAD.WIDE R40, R34, 0x2, R8 ;  /* 0x0000000222287825 */ /* 0x002fe200078e0208 */
[----:B------:R0:W-:Y:S04]  /*d3b0*/  STL.64 [R1+0x588], R92 ;  /* 0x0005885c01007387 */ /* 0x0001e80000100a00 */
[----:B------:R-:W2:Y:S04]  /*d3c0*/  @!P0 LDG.E.U16 R90, desc[UR20][R40.64] ;  /* 0x00000014285a8981 */ /* 0x000ea8000c1e1500 */
[----:B------:R-:W3:Y:S04]  /*d3d0*/  @!P0 LDG.E.U16 R91, desc[UR20][R92.64] ;  /* 0x000000145c5b8981 */ /* 0x000ee8000c1e1500 */
[----:B------:R1:W-:Y:S04]  /*d3e0*/  STL.64 [R1+0x580], R40 ;  /* 0x0005802801007387 */ /* 0x0003e80000100a00 */
[----:B------:R-:W4:Y:S04]  /*d3f0*/  @!P3 LDG.E.U16 R38, desc[UR20][R42.64] ;  /* 0x000000142a26b981 */ /* 0x000f28000c1e1500 */
[----:B0-----:R-:W4:Y:S04]  /*d400*/  LDL.LU.64 R92, [R1+0x2120] ;  /* 0x00212000015c7983 */ /* 0x001f280000300a00 */
[----:B------:R0:W4:Y:S04]  /*d410*/  @!P3 LDG.E.U16 R39, desc[UR20][R48.64] ;  /* 0x000000143027b981 */ /* 0x000128000c1e1500 */
[----:B-1----:R-:W4:Y:S01]  /*d420*/  LDL.LU.64 R40, [R1+0x2118] ;  /* 0x0021180001287983 */ /* 0x002f220000300a00 */
        /* <DEDUP_REMOVED lines=9> */
[----:B-1----:R-:W-:Y:S01]  /*d4c0*/  IMAD.WIDE R42, R35, 0x2, R8 ;  /* 0x00000002232a7825 */ /* 0x002fe200078e0208 */
[----:B--2---:R-:W-:Y:S04]  /*d4d0*/  STL [R1+0x340], R90 ;  /* 0x0003405a01007387 */ /* 0x004fe80000100800 */
[----:B---3--:R0:W-:Y:S04]  /*d4e0*/  STL [R1+0x344], R91 ;  /* 0x0003445b01007387 */ /* 0x0081e80000100800 */
[----:B----4-:R-:W-:Y:S01]  /*d4f0*/  STL [R1+0x2d8], R38 ;  /* 0x0002d82601007387 */ /* 0x010fe20000100800 */
[----:B0-----:R-:W-:Y:S01]  /*d500*/  IMAD.WIDE R90, R34, 0x2, R6 ;  /* 0x00000002225a7825 */ /* 0x001fe200078e0206 */
[----:B------:R-:W-:-:S02]  /*d510*/  PRMT R92, RZ, 0x7610, R92 ;  /* 0x00007610ff5c7816 */ /* 0x000fc4000000005c */
[----:B------:R-:W-:Y:S01]  /*d520*/  PRMT R93, RZ, 0x7610, R93 ;  /* 0x00007610ff5d7816 */ /* 0x000fe2000000005d */
[----:B------:R0:W-:Y:S01]  /*d530*/  STL [R1+0x2dc], R39 ;  /* 0x0002dc2701007387 */ /* 0x0001e20000100800 */
[----:B------:R-:W-:-:S04]  /*d540*/  PRMT R40, RZ, 0x7610, R40 ;  /* 0x00007610ff287816 */ /* 0x000fc80000000028 */
[----:B------:R-:W2:Y:S01]  /*d550*/  @!P0 LDG.E.U16 R93, desc[UR20][R90.64] ;  /* 0x000000145a5d8981 */ /* 0x000ea2000c1e1500 */
[----:B------:R-:W-:Y:S01]  /*d560*/  PRMT R41, RZ, 0x7610, R41 ;  /* 0x00007610ff297816 */ /* 0x000fe20000000029 */
[----:B0-----:R-:W-:Y:S02]  /*d570*/  IMAD.WIDE R38, R34, 0x2, R8 ;  /* 0x0000000222267825 */ /* 0x001fe400078e0208 */
[----:B------:R0:W-:Y:S04]  /*d580*/  STL.64 [R1+0x488], R90 ;  /* 0x0004885a01007387 */ /* 0x0001e80000100a00 */
        /* <DEDUP_REMOVED lines=16> */
[----:B---3--:R-:W-:Y:S04]  /*d690*/  STL [R1+0x2d0], R92 ;  /* 0x0002d05c01007387 */ /* 0x008fe80000100800 */
[----:B--2---:R0:W-:Y:S04]  /*d6a0*/  STL [R1+0x2d4], R93 ;  /* 0x0002d45d01007387 */ /* 0x0041e80000100800 */
[----:B----4-:R-:W-:Y:S01]  /*d6b0*/  STL [R1+0x2c8], R40 ;  /* 0x0002c82801007387 */ /* 0x010fe20000100800 */
[----:B------:R-:W-:-:S02]  /*d6c0*/  PRMT R90, RZ, 0x7610, R90 ;  /* 0x00007610ff5a7816 */ /* 0x000fc4000000005a */
[----:B------:R-:W-:Y:S01]  /*d6d0*/  PRMT R91, RZ, 0x7610, R91 ;  /* 0x00007610ff5b7816 */ /* 0x000fe2000000005b */
[C---:B0-----:R-:W-:Y:S01]  /*d6e0*/  IMAD.WIDE R92, R34.reuse, 0x2, R6 ;  /* 0x00000002225c7825 */ /* 0x041fe200078e0206 */
[----:B------:R0:W-:Y:S01]  /*d6f0*/  STL [R1+0x2cc], R41 ;  /* 0x0002cc2901007387 */ /* 0x0001e20000100800 */
[----:B------:R-:W-:Y:S02]  /*d700*/  PRMT R38, RZ, 0x7610, R38 ;  /* 0x00007610ff267816 */ /* 0x000fe40000000026 */
[----:B------:R-:W-:Y:S01]  /*d710*/  PRMT R39, RZ, 0x7610, R39 ;  /* 0x00007610ff277816 */ /* 0x000fe20000000027 */
[----:B------:R-:W2:Y:S01]  /*d720*/  @!P0 LDG.E.U16 R91, desc[UR20][R92.64] ;  /* 0x000000145c5b8981 */ /* 0x000ea2000c1e1500 */
[----:B0-----:R-:W-:-:S03]  /*d730*/  IMAD.WIDE R40, R34, 0x2, R8 ;  /* 0x0000000222287825 */ /* 0x001fc600078e0208 */
[----:B------:R0:W-:Y:S04]  /*d740*/  STL.64 [R1+0x388], R92 ;  /* 0x0003885c01007387 */ /* 0x0001e80000100a00 */
[----:B------:R-:W3:Y:S04]  /*d750*/  @!P0 LDG.E.U16 R90, desc[UR20][R40.64] ;  /* 0x00000014285a8981 */ /* 0x000ee8000c1e1500 */
[----:B------:R1:W-:Y:S04]  /*d760*/  STL.64 [R1+0x380], R40 ;  /* 0x0003802801007387 */ /* 0x0003e80000100a00 */
[----:B0-----:R-:W4:Y:S04]  /*d770*/  LDL.LU.64 R92, [R1+0x2100] ;  /* 0x00210000015c7983 */ /* 0x001f280000300a00 */
[----:B------:R-:W4:Y:S04]  /*d780*/  @!P3 LDG.E.U16 R38, desc[UR20][R42.64] ;  /* 0x000000142a26b981 */ /* 0x000f28000c1e1500 */
[----:B-1----:R-:W4:Y:S04]  /*d790*/  LDL.LU.64 R40, [R1+0x20f8] ;  /* 0x0020f80001287983 */ /* 0x002f280000300a00 */
[----:B------:R0:W4:Y:S01]  /*d7a0*/  @!P3 LDG.E.U16 R39, desc[UR20][R48.64] ;  /* 0x000000143027b981 */ /* 0x000122000c1e1500 */
[----:B------:R-:W-:-:S02]  /*d7b0*/  VIADD R36, R54, 0xffffffbc ;  /* 0xffffffbc36247836 */ /* 0x000fc40000000000 */
[----:B------:R-:W-:Y:S01]  /*d7c0*/  VIADD R34, R54, 0xffffffb4 ;  /* 0xffffffb436227836 */ /* 0x000fe20000000000 */
[----:B------:R0:W-:Y:S02]  /*d7d0*/  STL.64 [R1+0x308], R48 ;  /* 0x0003083001007387 */ /* 0x0001e40000100a00 */
[----:B------:R-:W-:Y:S02]  /*d7e0*/  ISETP.GE.U32.AND P0, PT, R36, 0x7fffff3d, PT ;  /* 0x7fffff3d2400780c */ /* 0x000fe40003f06070 */
[----:B------:R-:W-:Y:S01]  /*d7f0*/  ISETP.GE.U32.AND P3, PT, R34, 0x7fffff35, PT ;  /* 0x7fffff352200780c */ /* 0x000fe20003f66070 */
[----:B------:R1:W-:Y:S01]  /*d800*/  STL.64 [R1+0x300], R42 ;  /* 0x0003002a01007387 */ /* 0x0003e20000100a00 */
[C---:B------:R-:W-:Y:S02]  /*d810*/  IMAD R34, R4.reuse, 0x43, RZ ;  /* 0x0000004304227824 */ /* 0x040fe400078e02ff */
[----:B------:R-:W-:Y:S01]  /*d820*/  IMAD R35, R4, 0x4b, RZ ;  /* 0x0000004b04237824 */ /* 0x000fe200078e02ff */
[----:B------:R-:W-:-:S03]  /*d830*/  PRMT R89, RZ, 0x7610, R89 ;  /* 0x00007610ff597816 */ /* 0x000fc60000000059 */
[----:B0-----:R-:W-:-:S04]  /*d840*/  IMAD.WIDE R48, R35, 0x2, R6 ;  /* 0x0000000223307825 */ /* 0x001fc800078e0206 */
[----:B-1----:R-:W-:Y:S01]  /*d850*/  IMAD.WIDE R42, R35, 0x2, R8 ;  /* 0x00000002232a7825 */ /* 0x002fe200078e0208 */
[----:B------:R-:W-:Y:S01]  /*d860*/  PRMT R88, RZ, 0x7610, R88 ;  /* 0x00007610ff587816 */ /* 0x000fe20000000058 */
[----:B---3--:R-:W-:Y:S04]  /*d870*/  STL [R1+0x2c0], R90 ;  /* 0x0002c05a01007387 */ /* 0x008fe80000100800 */
[----:B--2---:R0:W-:Y:S04]  /*d880*/  STL [R1+0x2c4], R91 ;  /* 0x0002c45b01007387 */ /* 0x0041e80000100800 */
[----:B----4-:R-:W-:Y:S01]  /*d890*/  STL [R1+0x258], R38 ;  /* 0x0002582601007387 */ /* 0x010fe20000100800 */
[----:B0-----:R-:W-:Y:S01]  /*d8a0*/  IMAD.WIDE R90, R34, 0x2, R6 ;  /* 0x00000002225a7825 */ /* 0x001fe200078e0206 */
[----:B------:R-:W-:-:S02]  /*d8b0*/  PRMT R40, RZ, 0x7610, R40 ;  /* 0x00007610ff287816 */ /* 0x000fc40000000028 */
[----:B------:R-:W-:Y:S02]  /*d8c0*/  PRMT R41, RZ, 0x7610, R41 ;  /* 0x00007610ff297816 */ /* 0x000fe40000000029 */
[----:B------:R-:W2:Y:S04]  /*d8d0*/  @!P0 LDG.E.U16 R89, desc[UR20][R90.64] ;  /* 0x000000145a598981 */ /* 0x000ea8000c1e1500 */
[----:B------:R0:W-:Y:S04]  /*d8e0*/  STL [R1+0x25c], R39 ;  /* 0x00025c2701007387 */ /* 0x0001e80000100800 */
[----:B------:R1:W-:Y:S04]  /*d8f0*/  STL.64 [R1+0x288], R90 ;  /* 0x0002885a01007387 */ /* 0x0003e80000100a00 */
[----:B------:R-:W3:Y:S01]  /*d900*/  @!P3 LDG.E.U16 R40, desc[UR20][R42.64] ;  /* 0x000000142a28b981 */ /* 0x000ee2000c1e1500 */
[----:B0-----:R-:W-:-:S03]  /*d910*/  IMAD.WIDE R38, R34, 0x2, R8 ;  /* 0x0000000222267825 */ /* 0x001fc600078e0208 */
[----:B------:R0:W4:Y:S04]  /*d920*/  @!P3 LDG.E.U16 R41, desc[UR20][R48.64] ;  /* 0x000000143029b981 */ /* 0x000128000c1e1500 */
[----:B------:R0:W-:Y:S04]  /*d930*/  STL.64 [R1+0x280], R38 ;  /* 0x0002802601007387 */ /* 0x0001e80000100a00 */
[----:B-1----:R-:W2:Y:S04]  /*d940*/  LDL.LU.64 R90, [R1+0x20f0] ;  /* 0x0020f000015a7983 */ /* 0x002ea80000300a00 */
[----:B------:R-:W2:Y:S04]  /*d950*/  @!P0 LDG.E.U16 R88, desc[UR20][R38.64] ;  /* 0x0000001426588981 */ /* 0x000ea8000c1e1500 */
[----:B0-----:R-:W2:Y:S01]  /*d960*/  LDL.LU.64 R38, [R1+0x20e8] ;  /* 0x0020e80001267983 */ /* 0x001ea20000300a00 */
[----:B------:R-:W-:-:S02]  /*d970*/  VIADD R36, R54, 0xffffffac ;  /* 0xffffffac36247836 */ /* 0x000fc40000000000 */
[----:B------:R-:W-:-:S03]  /*d980*/  VIADD R34, R54, 0xffffffa4 ;  /* 0xffffffa436227836 */ /* 0x000fc60000000000 */
[----:B------:R-:W-:Y:S01]  /*d990*/  ISETP.GE.U32.AND P0, PT, R36, 0x7fffff2d, PT ;  /* 0x7fffff2d2400780c */ /* 0x000fe20003f06070 */
[----:B------:R0:W-:Y:S01]  /*d9a0*/  STL.64 [R1+0x208], R48 ;  /* 0x0002083001007387 */ /* 0x0001e20000100a00 */
[----:B------:R-:W-:Y:S01]  /*d9b0*/  ISETP.GE.U32.AND P3, PT, R34, 0x7fffff25, PT ;  /* 0x7fffff252200780c */ /* 0x000fe20003f66070 */
[C---:B------:R-:W-:Y:S02]  /*d9c0*/  IMAD R34, R4.reuse, 0x53, RZ ;  /* 0x0000005304227824 */ /* 0x040fe400078e02ff */
[----:B------:R1:W-:Y:S01]  /*d9d0*/  STL.64 [R1+0x200], R42 ;  /* 0x0002002a01007387 */ /* 0x0003e20000100a00 */
[----:B------:R-:W-:Y:S02]  /*d9e0*/  IMAD R35, R4, 0x5b, RZ ;  /* 0x0000005b04237824 */ /* 0x000fe400078e02ff */
[----:B0-----:R-:W-:-:S04]  /*d9f0*/  IMAD.WIDE R48, R34, 0x2, R6 ;  /* 0x0000000222307825 */ /* 0x001fc800078e0206 */
[----:B-1----:R-:W-:Y:S01]  /*da00*/  IMAD.WIDE R42, R35, 0x2, R8 ;  /* 0x00000002232a7825 */ /* 0x002fe200078e0208 */
[----:B---3--:R-:W-:Y:S04]  /*da10*/  STL [R1+0x248], R40 ;  /* 0x0002482801007387 */ /* 0x008fe80000100800 */
[----:B----4-:R0:W-:Y:S01]  /*da20*/  STL [R1+0x24c], R41 ;  /* 0x00024c2901007387 */ /* 0x0101e20000100800 */
[----:B--2---:R-:W-:Y:S02]  /*da30*/  PRMT R90, RZ, 0x7610, R90 ;  /* 0x00007610ff5a7816 */ /* 0x004fe4000000005a */
[----:B------:R-:W-:Y:S01]  /*da40*/  PRMT R91, RZ, 0x7610, R91 ;  /* 0x00007610ff5b7816 */ /* 0x000fe2000000005b */
[----:B0-----:R-:W-:Y:S01]  /*da50*/  IMAD.WIDE R40, R34, 0x2, R8 ;  /* 0x0000000222287825 */ /* 0x001fe200078e0208 */
[----:B------:R-:W-:Y:S04]  /*da60*/  STL [R1+0x250], R88 ;  /* 0x0002505801007387 */ /* 0x000fe80000100800 */
[----:B------:R-:W2:Y:S04]  /*da70*/  @!P0 LDG.E.U16 R90, desc[UR20][R40.64] ;  /* 0x00000014285a8981 */ /* 0x000ea8000c1e1500 */
[----:B------:R0:W-:Y:S01]  /*da80*/  STL [R1+0x254], R89 ;  /* 0x0002545901007387 */ /* 0x0001e20000100800 */
[----:B------:R-:W-:-:S03]  /*da90*/  PRMT R38, RZ, 0x7610, R38 ;  /* 0x00007610ff267816 */ /* 0x000fc60000000026 */
[----:B------:R-:W3:Y:S01]  /*daa0*/  @!P0 LDG.E.U16 R91, desc[UR20][R48.64] ;  /* 0x00000014305b8981 */ /* 0x000ee2000c1e1500 */
[----:B------:R-:W-:-:S03]  /*dab0*/  PRMT R39, RZ, 0x7610, R39 ;  /* 0x00007610ff277816 */ /* 0x000fc60000000027 */
[----:B------:R1:W-:Y:S01]  /*dac0*/  STL.64 [R1+0x188], R48 ;  /* 0x0001883001007387 */ /* 0x0003e20000100a00 */
[----:B0-----:R-:W-:-:S03]  /*dad0*/  IMAD.WIDE R88, R35, 0x2, R6 ;  /* 0x0000000223587825 */ /* 0x001fc600078e0206 */
[----:B------:R0:W-:Y:S04]  /*dae0*/  STL.64 [R1+0x180], R40 ;  /* 0x0001802801007387 */ /* 0x0001e80000100a00 */
[----:B------:R4:W3:Y:S04]  /*daf0*/  @!P3 LDG.E.U16 R38, desc[UR20][R42.64] ;  /* 0x000000142a26b981 */ /* 0x0008e8000c1e1500 */
[----:B-1----:R-:W3:Y:S04]  /*db00*/  LDL.LU.64 R48, [R1+0x20e0] ;  /* 0x0020e00001307983 */ /* 0x002ee80000300a00 */
[----:B0-----:R-:W3:Y:S04]  /*db10*/  LDL.LU.64 R40, [R1+0x20d8] ;  /* 0x0020d80001287983 */ /* 0x001ee80000300a00 */
[----:B------:R0:W3:Y:S01]  /*db20*/  @!P3 LDG.E.U16 R39, desc[UR20][R88.64] ;  /* 0x000000145827b981 */ /* 0x0000e2000c1e1500 */
[----:B------:R-:W-:-:S02]  /*db30*/  VIADD R34, R54, 0xffffff94 ;  /* 0xffffff9436227836 */ /* 0x000fc40000000000 */
[----:B------:R-:W-:Y:S01]  /*db40*/  VIADD R36, R54, 0xffffff9c ;  /* 0xffffff9c36247836 */ /* 0x000fe20000000000 */
[----:B------:R-:W-:Y:S02]  /*db50*/  STL.64 [R1+0x108], R88 ;  /* 0x0001085801007387 */ /* 0x000fe40000100a00 */
[----:B------:R-:W-:Y:S01]  /*db60*/  ISETP.GE.U32.AND P3, PT, R34, 0x7fffff15, PT ;  /* 0x7fffff152200780c */ /* 0x000fe20003f66070 */
[C---:B------:R-:W-:Y:S01]  /*db70*/  IMAD R34, R4.reuse, 0x63, RZ ;  /* 0x0000006304227824 */ /* 0x040fe200078e02ff */
[----:B------:R4:W-:Y:S01]  /*db80*/  STL.64 [R1+0x100], R42 ;  /* 0x0001002a01007387 */ /* 0x0009e20000100a00 */
[----:B------:R-:W-:Y:S01]  /*db90*/  IMAD R35, R4, 0x6b, RZ ;  /* 0x0000006b04237824 */ /* 0x000fe200078e02ff */
[----:B------:R-:W-:Y:S02]  /*dba0*/  ISETP.GE.U32.AND P0, PT, R36, 0x7fffff1d, PT ;  /* 0x7fffff1d2400780c */ /* 0x000fe40003f06070 */
[----:B------:R-:W-:Y:S01]  /*dbb0*/  PRMT R37, RZ, 0x7610, R37 ;  /* 0x00007610ff257816 */ /* 0x000fe20000000025 */
[----:B----4-:R-:W-:-:S04]  /*dbc0*/  IMAD.WIDE R42, R35, 0x2, R6 ;  /* 0x00000002232a7825 */ /* 0x010fc800078e0206 */
[C---:B0-----:R-:W-:Y:S01]  /*dbd0*/  IMAD.WIDE R88, R34.reuse, 0x2, R8 ;  /* 0x0000000222587825 */ /* 0x041fe200078e0208 */
[----:B--2---:R-:W-:Y:S04]  /*dbe0*/  STL [R1+0x1d8], R90 ;  /* 0x0001d85a01007387 */ /* 0x004fe80000100800 */
[----:B---3--:R0:W-:Y:S02]  /*dbf0*/  STL [R1+0x1dc], R91 ;  /* 0x0001dc5b01007387 */ /* 0x0081e40000100800 */
[----:B0-----:R-:W-:-:S05]  /*dc00*/  IMAD.WIDE R90, R34, 0x2, R6 ;  /* 0x00000002225a7825 */ /* 0x001fca00078e0206 */
[----:B------:R-:W-:Y:S01]  /*dc10*/  STL.64 [R1+0x88], R90 ;  /* 0x0000885a01007387 */ /* 0x000fe20000100a00 */
[----:B------:R-:W-:-:S03]  /*dc20*/  PRMT R40, RZ, 0x7610, R40 ;  /* 0x00007610ff287816 */ /* 0x000fc60000000028 */
[----:B------:R-:W-:Y:S01]  /*dc30*/  STL [R1+0x1c8], R38 ;  /* 0x0001c82601007387 */ /* 0x000fe20000100800 */
[----:B------:R-:W-:-:S03]  /*dc40*/  PRMT R41, RZ, 0x7610, R41 ;  /* 0x00007610ff297816 */ /* 0x000fc60000000029 */
[----:B------:R0:W-:Y:S04]  /*dc50*/  STL [R1+0x1cc], R39 ;  /* 0x0001cc2701007387 */ /* 0x0001e80000100800 */
[----:B------:R-:W2:Y:S04]  /*dc60*/  @!P3 LDG.E.U16 R40, desc[UR20][R42.64] ;  /* 0x000000142a28b981 */ /* 0x000ea8000c1e1500 */
[----:B------:R-:W3:Y:S01]  /*dc70*/  @!P0 LDG.E.U16 R41, desc[UR20][R88.64] ;  /* 0x0000001458298981 */ /* 0x000ee2000c1e1500 */
[----:B0-----:R-:W-:-:S05]  /*dc80*/  IMAD.WIDE R38, R35, 0x2, R8 ;  /* 0x0000000223267825 */ /* 0x001fca00078e0208 */
[----:B------:R-:W4:Y:S01]  /*dc90*/  @!P3 LDG.E.U16 R37, desc[UR20][R38.64] ;  /* 0x000000142625b981 */ /* 0x000f22000c1e1500 */
[----:B------:R-:W-:Y:S01]  /*dca0*/  PRMT R81, RZ, 0x7610, R81 ;  /* 0x00007610ff517816 */ /* 0x000fe20000000051 */
[----:B------:R-:W-:-:S05]  /*dcb0*/  VIADD R36, R54, 0xffffff8c ;  /* 0xffffff8c36247836 */ /* 0x000fca0000000000 */
[----:B------:R-:W3:Y:S01]  /*dcc0*/  @!P0 LDG.E.U16 R81, desc[UR20][R90.64] ;  /* 0x000000145a518981 */ /* 0x000ee2000c1e1500 */
[----:B------:R-:W-:Y:S01]  /*dcd0*/  ISETP.GE.U32.AND P0, PT, R36, 0x7fffff0d, PT ;  /* 0x7fffff0d2400780c */ /* 0x000fe20003f06070 */
[----:B------:R-:W-:Y:S02]  /*dce0*/  VIADD R34, R54, 0xffffff84 ;  /* 0xffffff8436227836 */ /* 0x000fe40000000000 */
[----:B------:R-:W-:Y:S01]  /*dcf0*/  IMAD R36, R4, 0x73, RZ ;  /* 0x0000007304247824 */ /* 0x000fe200078e02ff */
[----:B------:R-:W-:Y:S01]  /*dd00*/  STL.64 [R1+0x80], R88 ;  /* 0x0000805801007387 */ /* 0x000fe20000100a00 */
[----:B------:R-:W-:Y:S02]  /*dd10*/  PRMT R80, RZ, 0x7610, R80 ;  /* 0x00007610ff507816 */ /* 0x000fe40000000050 */
[----:B------:R-:W-:Y:S01]  /*dd20*/  ISETP.GE.U32.AND P3, PT, R34, 0x7fffff05, PT ;  /* 0x7fffff052200780c */ /* 0x000fe20003f66070 */
[----:B------:R-:W-:Y:S01]  /*dd30*/  STL.64 [R1+0x8], R42 ;  /* 0x0000082a01007387 */ /* 0x000fe20000100a00 */
[----:B------:R-:W-:-:S03]  /*dd40*/  IMAD.WIDE R34, R36, 0x2, R6 ;  /* 0x0000000224227825 */ /* 0x000fc600078e0206 */
[----:B------:R-:W-:Y:S01]  /*dd50*/  STL.64 [R1], R38 ;  /* 0x0000002601007387 */ /* 0x000fe20000100a00 */
[----:B------:R-:W-:Y:S02]  /*dd60*/  PRMT R44, RZ, 0x7610, R44 ;  /* 0x00007610ff2c7816 */ /* 0x000fe4000000002c */
[----:B------:R-:W-:Y:S01]  /*dd70*/  PRMT R2, RZ, 0x7610, R2 ;  /* 0x00007610ff027816 */ /* 0x000fe20000000002 */
[----:B------:R-:W3:Y:S01]  /*dd80*/  @!P0 LDG.E.U16 R80, desc[UR20][R34.64] ;  /* 0x0000001422508981 */ /* 0x000ee2000c1e1500 */
[----:B------:R-:W-:-:S03]  /*dd90*/  PRMT R3, RZ, 0x7610, R3 ;  /* 0x00007610ff037816 */ /* 0x000fc60000000003 */
[----:B--2---:R0:W-:Y:S02]  /*dda0*/  STL [R1+0x15c], R40 ;  /* 0x00015c2801007387 */ /* 0x0041e40000100800 */
[----:B0-----:R-:W-:Y:S02]  /*ddb0*/  IMAD R40, R4, 0x7b, RZ ;  /* 0x0000007b04287824 */ /* 0x001fe400078e02ff */
[----:B----4-:R0:W-:Y:S02]  /*ddc0*/  STL [R1+0x158], R37 ;  /* 0x0001582501007387 */ /* 0x0101e40000100800 */
[----:B------:R-:W-:Y:S02]  /*ddd0*/  IMAD.WIDE R38, R40, 0x2, R6 ;  /* 0x0000000228267825 */ /* 0x000fe400078e0206 */
[----:B---3--:R1:W-:Y:S04]  /*dde0*/  STL [R1+0x1c0], R41 ;  /* 0x0001c02901007387 */ /* 0x0083e80000100800 */
[----:B------:R-:W2:Y:S01]  /*ddf0*/  @!P3 LDG.E.U16 R3, desc[UR20][R38.64] ;  /* 0x000000142603b981 */ /* 0x000ea2000c1e1500 */
[----:B0-----:R-:W-:-:S04]  /*de00*/  IMAD.WIDE R36, R36, 0x2, R8 ;  /* 0x0000000224247825 */ /* 0x001fc800078e0208 */
[----:B-1----:R-:W-:Y:S01]  /*de10*/  IMAD.WIDE R40, R40, 0x2, R8 ;  /* 0x0000000228287825 */ /* 0x002fe200078e0208 */
[----:B------:R-:W3:Y:S04]  /*de20*/  @!P0 LDG.E.U16 R44, desc[UR20][R36.64] ;  /* 0x00000014242c8981 */ /* 0x000ee8000c1e1500 */
[----:B------:R-:W4:Y:S04]  /*de30*/  @!P3 LDG.E.U16 R2, desc[UR20][R40.64] ;  /* 0x000000142802b981 */ /* 0x000f28000c1e1500 */
        /* <DEDUP_REMOVED lines=19> */
[----:B------:R-:W-:Y:S01]  /*df70*/  STL [R1+0x1d24], R38 ;  /* 0x001d242601007387 */ /* 0x000fe20000100800 */
[----:B------:R-:W-:-:S03]  /*df80*/  VIADD R43, R54, 0xfffffffb ;  /* 0xfffffffb362b7836 */ /* 0x000fc60000000000 */
[----:B------:R-:W-:Y:S04]  /*df90*/  STL [R1+0x1ff4], R38 ;  /* 0x001ff42601007387 */ /* 0x000fe80000100800 */
[----:B------:R-:W-:Y:S01]  /*dfa0*/  STL [R1+0x196c], R39 ;  /* 0x00196c2701007387 */ /* 0x000fe20000100800 */
[----:B------:R-:W-:-:S03]  /*dfb0*/  VIADD R42, R54, 0xfffffff3 ;  /* 0xfffffff3362a7836 */ /* 0x000fc60000000000 */
[----:B------:R-:W-:Y:S04]  /*dfc0*/  STL [R1+0x1bd0], R39 ;  /* 0x001bd02701007387 */ /* 0x000fe80000100800 */
[----:B------:R-:W-:Y:S04]  /*dfd0*/  STL [R1+0x1d34], R39 ;  /* 0x001d342701007387 */ /* 0x000fe80000100800 */
[----:B------:R-:W-:Y:S01]  /*dfe0*/  STL [R1+0x1ff8], R39 ;  /* 0x001ff82701007387 */ /* 0x000fe20000100800 */
[----:B------:R-:W-:-:S03]  /*dff0*/  ISETP.GE.U32.AND P0, PT, R43, 0x7fffff7c, PT ;  /* 0x7fffff7c2b00780c */ /* 0x000fc60003f06070 */
[----:B------:R-:W-:Y:S04]  /*e000*/  STL [R1+0x1978], R40 ;  /* 0x0019782801007387 */ /* 0x000fe80000100800 */
[----:B------:R-:W-:Y:S01]  /*e010*/  STL [R1+0x1ad4], R40 ;  /* 0x001ad42801007387 */ /* 0x000fe20000100800 */
[----:B------:R-:W-:-:S03]  /*e020*/  ISETP.GE.U32.AND P3, PT, R42, 0x7fffff74, PT ;  /* 0x7fffff742a00780c */ /* 0x000fc60003f66070 */
[----:B------:R-:W-:Y:S04]  /*e030*/  STL [R1+0x1ffc], R40 ;  /* 0x001ffc2801007387 */ /* 0x000fe80000100800 */
[----:B------:R0:W-:Y:S01]  /*e040*/  STL [R1+0x3c4], R80 ;  /* 0x0003c45001007387 */ /* 0x0001e20000100800 */
[----:B------:R-:W-:-:S03]  /*e050*/  IMAD.SHL.U32 R42, R4, 0x4, RZ ;  /* 0x00000004042a7824 */ /* 0x000fc600078e00ff */
[----:B------:R-:W-:Y:S04]  /*e060*/  STL [R1+0x1974], R41 ;  /* 0x0019742901007387 */ /* 0x000fe80000100800 */
[----:B------:R-:W-:Y:S01]  /*e070*/  STL [R1+0x1bd4], R41 ;  /* 0x001bd42901007387 */ /* 0x000fe20000100800 */
[----:B------:R-:W-:-:S03]  /*e080*/  IMAD R43, R4, 0xc, RZ ;  /* 0x0000000c042b7824 */ /* 0x000fc600078e02ff */
[----:B------:R-:W-:Y:S01]  /*e090*/  STL [R1+0x1d3c], R41 ;  /* 0x001d3c2901007387 */ /* 0x000fe20000100800 */
[----:B------:R-:W-:-:S03]  /*e0a0*/  PRMT R92, RZ, 0x7610, R92 ;  /* 0x00007610ff5c7816 */ /* 0x000fc6000000005c */
[----:B------:R-:W-:Y:S01]  /*e0b0*/  STL [R1+0x2000], R41 ;  /* 0x0020002901007387 */ /* 0x000fe20000100800 */
[----:B------:R-:W-:Y:S01]  /*e0c0*/  PRMT R93, RZ, 0x7610, R93 ;  /* 0x00007610ff5d7816 */ /* 0x000fe2000000005d */
[C---:B------:R-:W-:Y:S01]  /*e0d0*/  IMAD.WIDE R90, R42.reuse, 0x2, R8 ;  /* 0x000000022a5a7825 */ /* 0x040fe200078e0208 */
[----:B------:R-:W-:Y:S02]  /*e0e0*/  PRMT R48, RZ, 0x7610, R48 ;  /* 0x00007610ff307816 */ /* 0x000fe40000000030 */
[----:B------:R-:W-:Y:S01]  /*e0f0*/  PRMT R49, RZ, 0x7610, R49 ;  /* 0x00007610ff317816 */ /* 0x000fe20000000031 */
[C---:B0-----:R-:W-:Y:S01]  /*e100*/  IMAD.WIDE R80, R43.reuse, 0x2, R8 ;  /* 0x000000022b507825 */ /* 0x041fe200078e0208 */
[----:B------:R-:W2:Y:S03]  /*e110*/  @!P0 LDG.E.U16 R92, desc[UR20][R90.64] ;  /* 0x000000145a5c8981 */ /* 0x000ea6000c1e1500 */
[--C-:B------:R-:W-:Y:S01]  /*e120*/  IMAD.WIDE R88, R43, 0x2, R6.reuse ;  /* 0x000000022b587825 */ /* 0x100fe200078e0206 */
[----:B------:R-:W2:Y:S04]  /*e130*/  @!P3 LDG.E.U16 R48, desc[UR20][R80.64] ;  /* 0x000000145030b981 */ /* 0x000ea8000c1e1500 */
[----:B------:R0:W2:Y:S04]  /*e140*/  @!P3 LDG.E.U16 R49, desc[UR20][R88.64] ;  /* 0x000000145831b981 */ /* 0x0000a8000c1e1500 */
[----:B---3--:R-:W-:Y:S04]  /*e150*/  STL [R1+0x3c0], R44 ;  /* 0x0003c02c01007387 */ /* 0x008fe80000100800 */
[----:B----4-:R-:W-:Y:S04]  /*e160*/  STL [R1+0x358], R2 ;  /* 0x0003580201007387 */ /* 0x010fe80000100800 */
[----:B--2---:R1:W-:Y:S02]  /*e170*/  STL [R1+0x35c], R3 ;  /* 0x00035c0301007387 */ /* 0x0043e40000100800 */
[----:B-1----:R-:W-:-:S05]  /*e180*/  IMAD.WIDE R2, R42, 0x2, R6 ;  /* 0x000000022a027825 */ /* 0x002fca00078e0206 */
[----:B------:R1:W-:Y:S04]  /*e190*/  STL.64 [R1+0x680], R2 ;  /* 0x0006800201007387 */ /* 0x0003e80000100a00 */
[----:B------:R2:W-:Y:S04]  /*e1a0*/  STL.64 [R1+0x678], R90 ;  /* 0x0006785a01007387 */ /* 0x0005e80000100a00 */
[----:B------:R-:W3:Y:S04]  /*e1b0*/  @!P0 LDG.E.U16 R93, desc[UR20][R2.64] ;  /* 0x00000014025d8981 */ /* 0x000ee8000c1e1500 */
[----:B-1----:R-:W4:Y:S04]  /*e1c0*/  LDL.LU.64 R2, [R1+0x20d0] ;  /* 0x0020d00001027983 */ /* 0x002f280000300a00 */
[----:B--2---:R-:W2:Y:S01]  /*e1d0*/  LDL.LU.64 R90, [R1+0x20c8] ;  /* 0x0020c800015a7983 */ /* 0x004ea20000300a00 */
[----:B------:R-:W-:-:S02]  /*e1e0*/  VIADD R44, R54, 0xffffffeb ;  /* 0xffffffeb362c7836 */ /* 0x000fc40000000000 */
[----:B------:R-:W-:Y:S01]  /*e1f0*/  VIADD R42, R54, 0xffffffe3 ;  /* 0xffffffe3362a7836 */ /* 0x000fe20000000000 */
[----:B------:R0:W-:Y:S02]  /*e200*/  STL.64 [R1+0x5f8], R88 ;  /* 0x0005f85801007387 */ /* 0x0001e40000100a00 */
[----:B------:R-:W-:Y:S02]  /*e210*/  ISETP.GE.U32.AND P0, PT, R44, 0x7fffff6c, PT ;  /* 0x7fffff6c2c00780c */ /* 0x000fe40003f06070 */
[----:B------:R1:W-:Y:S01]  /*e220*/  STL.64 [R1+0x5f0], R80 ;  /* 0x0005f05001007387 */ /* 0x0003e20000100a00 */
[----:B------:R-:W-:Y:S01]  /*e230*/  ISETP.GE.U32.AND P3, PT, R42, 0x7fffff64, PT ;  /* 0x7fffff642a00780c */ /* 0x000fe20003f66070 */
[C---:B------:R-:W-:Y:S02]  /*e240*/  IMAD R42, R4.reuse, 0x14, RZ ;  /* 0x00000014042a7824 */ /* 0x040fe400078e02ff */
[----:B------:R-:W-:Y:S01]  /*e250*/  IMAD R43, R4, 0x1c, RZ ;  /* 0x0000001c042b7824 */ /* 0x000fe200078e02ff */
[----:B------:R-:W-:-:S02]  /*e260*/  PRMT R76, RZ, 0x7610, R76 ;  /* 0x00007610ff4c7816 */ /* 0x000fc4000000004c */
[----:B------:R-:W-:Y:S01]  /*e270*/  PRMT R77, RZ, 0x7610, R77 ;  /* 0x00007610ff4d7816 */ /* 0x000fe2000000004d */
[----:B0-----:R-:W-:-:S04]  /*e280*/  IMAD.WIDE R88, R43, 0x2, R6 ;  /* 0x000000022b587825 */ /* 0x001fc800078e0206 */
[----:B-1----:R-:W-:Y:S02]  /*e290*/  IMAD.WIDE R80, R43, 0x2, R8 ;  /* 0x000000022b507825 */ /* 0x002fe400078e0208 */
[----:B------:R-:W4:Y:S04]  /*e2a0*/  @!P3 LDG.E.U16 R77, desc[UR20][R88.64] ;  /* 0x00000014584db981 */ /* 0x000f28000c1e1500 */
[----:B------:R0:W4:Y:S04]  /*e2b0*/  @!P3 LDG.E.U16 R76, desc[UR20][R80.64] ;  /* 0x00000014504cb981 */ /* 0x000128000c1e1500 */
[----:B------:R-:W-:Y:S04]  /*e2c0*/  STL [R1+0x834], R92 ;  /* 0x0008345c01007387 */ /* 0x000fe80000100800 */
[----:B---3--:R1:W-:Y:S04]  /*e2d0*/  STL [R1+0x838], R93 ;  /* 0x0008385d01007387 */ /* 0x0083e80000100800 */
[----:B------:R-:W-:Y:S04]  /*e2e0*/  STL [R1+0x82c], R48 ;  /* 0x00082c3001007387 */ /* 0x000fe80000100800 */
[----:B------:R3:W-:Y:S01]  /*e2f0*/  STL [R1+0x830], R49 ;  /* 0x0008303101007387 */ /* 0x0007e20000100800 */
[----:B-1----:R-:W-:Y:S01]  /*e300*/  IMAD.WIDE R92, R42, 0x2, R6 ;  /* 0x000000022a5c7825 */ /* 0x002fe200078e0206 */
[----:B--2---:R-:W-:-:S02]  /*e310*/  PRMT R90, RZ, 0x7610, R90 ;  /* 0x00007610ff5a7816 */ /* 0x004fc4000000005a */
[----:B------:R-:W-:Y:S01]  /*e320*/  PRMT R91, RZ, 0x7610, R91 ;  /* 0x00007610ff5b7816 */ /* 0x000fe2000000005b */
[----:B---3--:R-:W-:-:S05]  /*e330*/  IMAD.WIDE R48, R42, 0x2, R8 ;  /* 0x000000022a307825 */ /* 0x008fca00078e0208 */
[----:B------:R-:W2:Y:S04]  /*e340*/  @!P0 LDG.E.U16 R91, desc[UR20][R92.64] ;  /* 0x000000145c5b8981 */ /* 0x000ea8000c1e1500 */
[----:B------:R-:W3:Y:S04]  /*e350*/  @!P0 LDG.E.U16 R90, desc[UR20][R48.64] ;  /* 0x00000014305a8981 */ /* 0x000ee8000c1e1500 */
[----:B------:R1:W-:Y:S04]  /*e360*/  STL.64 [R1+0x578], R92 ;  /* 0x0005785c01007387 */ /* 0x0003e80000100a00 */
[----:B------:R0:W-:Y:S04]  /*e370*/  STL.64 [R1+0x570], R48 ;  /* 0x0005703001007387 */ /* 0x0001e80000100a00 */
[----:B-1----:R-:W2:Y:S04]  /*e380*/  LDL.LU.64 R92, [R1+0x20c0] ;  /* 0x0020c000015c7983 */ /* 0x002ea80000300a00 */
[----:B0-----:R-:W2:Y:S01]  /*e390*/  LDL.LU.64 R48, [R1+0x20b8] ;  /* 0x0020b80001307983 */ /* 0x001ea20000300a00 */
[----:B------:R-:W-:-:S02]  /*e3a0*/  VIADD R42, R54, 0xffffffd3 ;  /* 0xffffffd3362a7836 */ /* 0x000fc40000000000 */
[----:B------:R-:W-:Y:S01]  /*e3b0*/  VIADD R44, R54, 0xffffffdb ;  /* 0xffffffdb362c7836 */ /* 0x000fe20000000000 */
[----:B------:R-:W-:Y:S02]  /*e3c0*/  STL.64 [R1+0x4f8], R88 ;  /* 0x0004f85801007387 */ /* 0x000fe40000100a00 */
[----:B------:R-:W-:Y:S01]  /*e3d0*/  ISETP.GE.U32.AND P3, PT, R42, 0x7fffff54, PT ;  /* 0x7fffff542a00780c */ /* 0x000fe20003f66070 */
[----:B------:R-:W-:Y:S01]  /*e3e0*/  IMAD R42, R4, 0x24, RZ ;  /* 0x00000024042a7824 */ /* 0x000fe200078e02ff */
[----:B------:R-:W-:Y:S01]  /*e3f0*/  ISETP.GE.U32.AND P0, PT, R44, 0x7fffff5c, PT ;  /* 0x7fffff5c2c00780c */ /* 0x000fe20003f06070 */
[----:B------:R0:W-:Y:S01]  /*e400*/  STL.64 [R1+0x4f0], R80 ;  /* 0x0004f05001007387 */ /* 0x0001e20000100a00 */
[----:B----4-:R-:W-:Y:S01]  /*e410*/  PRMT R3, RZ, 0x7610, R3 ;  /* 0x00007610ff037816 */ /* 0x010fe20000000003 */
[----:B------:R-:W-:-:S04]  /*e420*/  IMAD R43, R4, 0x2c, RZ ;  /* 0x0000002c042b7824 */ /* 0x000fc800078e02ff */
[--C-:B0-----:R-:W-:Y:S01]  /*e430*/  IMAD.WIDE R80, R43, 0x2, R6.reuse ;  /* 0x000000022b507825 */ /* 0x101fe200078e0206 */
[----:B---3--:R-:W-:Y:S04]  /*e440*/  STL [R1+0x824], R90 ;  /* 0x0008245a01007387 */ /* 0x008fe80000100800 */
[----:B--2---:R0:W-:Y:S02]  /*e450*/  STL [R1+0x828], R91 ;  /* 0x0008285b01007387 */ /* 0x0041e40000100800 */
        /* <DEDUP_REMOVED lines=11> */
[----:B------:R-:W-:-:S04]  /*e510*/  IMAD.WIDE R88, R42, 0x2, R8 ;  /* 0x000000022a587825 */ /* 0x000fc800078e0208 */
[C---:B------:R-:W-:Y:S01]  /*e520*/  VIADD R44, R54.reuse, 0xffffffcb ;  /* 0xffffffcb362c7836 */ /* 0x040fe20000000000 */
[----:B------:R0:W3:Y:S01]  /*e530*/  @!P0 LDG.E.U16 R86, desc[UR20][R88.64] ;  /* 0x0000001458568981 */ /* 0x0000e2000c1e1500 */
[----:B------:R-:W-:-:S03]  /*e540*/  VIADD R42, R54, 0xffffffc3 ;  /* 0xffffffc3362a7836 */ /* 0x000fc60000000000 */
[----:B------:R-:W-:Y:S01]  /*e550*/  ISETP.GE.U32.AND P0, PT, R44, 0x7fffff4c, PT ;  /* 0x7fffff4c2c00780c */ /* 0x000fe20003f06070 */
[----:B------:R0:W-:Y:S01]  /*e560*/  STL.64 [R1+0x470], R88 ;  /* 0x0004705801007387 */ /* 0x0001e20000100a00 */
[----:B------:R-:W-:Y:S01]  /*e570*/  ISETP.GE.U32.AND P3, PT, R42, 0x7fffff44, PT ;  /* 0x7fffff442a00780c */ /* 0x000fe20003f66070 */
[C---:B------:R-:W-:Y:S02]  /*e580*/  IMAD R42, R4.reuse, 0x34, RZ ;  /* 0x00000034042a7824 */ /* 0x040fe400078e02ff */
[----:B------:R-:W3:Y:S01]  /*e590*/  LDL.LU.64 R90, [R1+0x20b0] ;  /* 0x0020b000015a7983 */ /* 0x000ee20000300a00 */
[----:B------:R-:W-:Y:S02]  /*e5a0*/  PRMT R84, RZ, 0x7610, R84 ;  /* 0x00007610ff547816 */ /* 0x000fe40000000054 */
[----:B------:R-:W-:Y:S01]  /*e5b0*/  PRMT R85, RZ, 0x7610, R85 ;  /* 0x00007610ff557816 */ /* 0x000fe20000000055 */
[----:B------:R-:W-:Y:S02]  /*e5c0*/  IMAD R43, R4, 0x3c, RZ ;  /* 0x0000003c042b7824 */ /* 0x000fe400078e02ff */
[----:B0-----:R-:W-:Y:S01]  /*e5d0*/  IMAD.WIDE R88, R42, 0x2, R8 ;  /* 0x000000022a587825 */ /* 0x001fe200078e0208 */
[----:B------:R-:W-:-:S04]  /*e5e0*/  PRMT R74, RZ, 0x7610, R74 ;  /* 0x00007610ff4a7816 */ /* 0x000fc8000000004a */
[----:B------:R-:W3:Y:S01]  /*e5f0*/  @!P0 LDG.E.U16 R84, desc[UR20][R88.64] ;  /* 0x0000001458548981 */ /* 0x000ee2000c1e1500 */
[----:B------:R-:W-:-:S03]  /*e600*/  PRMT R75, RZ, 0x7610, R75 ;  /* 0x00007610ff4b7816 */ /* 0x000fc6000000004b */
[----:B--2---:R0:W-:Y:S04]  /*e610*/  STL [R1+0x4d4], R3 ;  /* 0x0004d40301007387 */ /* 0x0041e80000100800 */
[----:B0-----:R-:W2:Y:S04]  /*e620*/  LDL.LU R3, [R1+0x20a8] ;  /* 0x0020a80001037983 */ /* 0x001ea80000300800 */
[----:B------:R0:W-:Y:S04]  /*e630*/  STL.64 [R1+0x3f8], R80 ;  /* 0x0003f85001007387 */ /* 0x0001e80000100a00 */
[----:B------:R1:W-:Y:S04]  /*e640*/  STL.64 [R1+0x3f0], R76 ;  /* 0x0003f04c01007387 */ /* 0x0003e80000100a00 */
[----:B----4-:R-:W-:Y:S04]  /*e650*/  STL [R1+0x4c8], R48 ;  /* 0x0004c83001007387 */ /* 0x010fe80000100800 */
[----:B---3--:R3:W-:Y:S01]  /*e660*/  STL [R1+0x4cc], R49 ;  /* 0x0004cc3101007387 */ /* 0x0087e20000100800 */
[----:B0-----:R-:W-:-:S04]  /*e670*/  IMAD.WIDE R80, R43, 0x2, R6 ;  /* 0x000000022b507825 */ /* 0x001fc800078e0206 */
[----:B-1----:R-:W-:Y:S01]  /*e680*/  IMAD.WIDE R76, R43, 0x2, R8 ;  /* 0x000000022b4c7825 */ /* 0x002fe200078e0208 */
[----:B------:R-:W4:Y:S03]  /*e690*/  @!P3 LDG.E.U16 R75, desc[UR20][R80.64] ;  /* 0x00000014504bb981 */ /* 0x000f26000c1e1500 */
[----:B---3--:R-:W-:Y:S01]  /*e6a0*/  IMAD.WIDE R48, R42, 0x2, R6 ;  /* 0x000000022a307825 */ /* 0x008fe200078e0206 */
[----:B------:R0:W3:Y:S04]  /*e6b0*/  @!P3 LDG.E.U16 R74, desc[UR20][R76.64] ;  /* 0x000000144c4ab981 */ /* 0x0000e8000c1e1500 */
[----:B------:R-:W2:Y:S04]  /*e6c0*/  @!P0 LDG.E.U16 R85, desc[UR20][R48.64] ;  /* 0x0000001430558981 */ /* 0x000ea8000c1e1500 */
[----:B------:R1:W-:Y:S04]  /*e6d0*/  STL.64 [R1+0x378], R48 ;  /* 0x0003783001007387 */ /* 0x0003e80000100a00 */
[----:B------:R-:W-:Y:S04]  /*e6e0*/  STL.64 [R1+0x370], R88 ;  /* 0x0003705801007387 */ /* 0x000fe80000100a00 */
[----:B-1----:R-:W3:Y:S01]  /*e6f0*/  LDL.LU.64 R48, [R1+0x20a0] ;  /* 0x0020a00001307983 */ /* 0x002ee20000300a00 */
[----:B------:R-:W-:-:S03]  /*e700*/  VIADD R42, R54, 0xffffffb3 ;  /* 0xffffffb3362a7836 */ /* 0x000fc60000000000 */
[----:B------:R-:W-:Y:S02]  /*e710*/  STL.64 [R1+0x2f8], R80 ;  /* 0x0002f85001007387 */ /* 0x000fe40000100a00 */
[----:B------:R-:W-:Y:S01]  /*e720*/  ISETP.GE.U32.AND P3, PT, R42, 0x7fffff34, PT ;  /* 0x7fffff342a00780c */ /* 0x000fe20003f66070 */
[C---:B------:R-:W-:Y:S01]  /*e730*/  IMAD R42, R4.reuse, 0x44, RZ ;  /* 0x00000044042a7824 */ /* 0x040fe200078e02ff */
[----:B------:R0:W-:Y:S04]  /*e740*/  STL.64 [R1+0x2f0], R76 ;  /* 0x0002f04c01007387 */ /* 0x0001e80000100a00 */
[----:B------:R-:W-:Y:S04]  /*e750*/  STL [R1+0x4d0], R86 ;  /* 0x0004d05601007387 */ /* 0x000fe80000100800 */
[----:B------:R-:W-:Y:S01]  /*e760*/  STL [R1+0x4c0], R84 ;  /* 0x0004c05401007387 */ /* 0x000fe20000100800 */
[----:B------:R-:W-:-:S04]  /*e770*/  IMAD R43, R4, 0x4c, RZ ;  /* 0x0000004c042b7824 */ /* 0x000fc800078e02ff */
[--C-:B0-----:R-:W-:Y:S01]  /*e780*/  IMAD.WIDE R76, R43, 0x2, R6.reuse ;  /* 0x000000022b4c7825 */ /* 0x101fe200078e0206 */
[----:B--2---:R0:W-:Y:S03]  /*e790*/  STL [R1+0x4c4], R85 ;  /* 0x0004c45501007387 */ /* 0x0041e60000100800 */
[----:B0-----:R-:W-:-:S05]  /*e7a0*/  IMAD.WIDE R84, R42, 0x2, R6 ;  /* 0x000000022a547825 */ /* 0x001fca00078e0206 */
[----:B------:R-:W-:Y:S01]  /*e7b0*/  STL.64 [R1+0x278], R84 ;  /* 0x0002785401007387 */ /* 0x000fe20000100a00 */
[----:B---3--:R-:W-:-:S03]  /*e7c0*/  PRMT R48, RZ, 0x7610, R48 ;  /* 0x00007610ff307816 */ /* 0x008fc60000000030 */
[----:B------:R-:W-:Y:S01]  /*e7d0*/  STL [R1+0x458], R74 ;  /* 0x0004584a01007387 */ /* 0x000fe20000100800 */
[----:B------:R-:W-:-:S03]  /*e7e0*/  PRMT R49, RZ, 0x7610, R49 ;  /* 0x00007610ff317816 */ /* 0x000fc60000000031 */
[----:B----4-:R0:W-:Y:S04]  /*e7f0*/  STL [R1+0x45c], R75 ;  /* 0x00045c4b01007387 */ /* 0x0101e80000100800 */
[----:B------:R-:W2:Y:S01]  /*e800*/  @!P3 LDG.E.U16 R49, desc[UR20][R76.64] ;  /* 0x000000144c31b981 */ /* 0x000ea2000c1e1500 */
[----:B0-----:R-:W-:-:S05]  /*e810*/  IMAD.WIDE R74, R43, 0x2, R8 ;  /* 0x000000022b4a7825 */ /* 0x001fca00078e0208 */
[----:B------:R-:W3:Y:S01]  /*e820*/  @!P3 LDG.E.U16 R48, desc[UR20][R74.64] ;  /* 0x000000144a30b981 */ /* 0x000ee2000c1e1500 */
[----:B------:R-:W-:-:S05]  /*e830*/  VIADD R44, R54, 0xffffffbb ;  /* 0xffffffbb362c7836 */ /* 0x000fca0000000000 */
[----:B------:R-:W-:Y:S01]  /*e840*/  ISETP.GE.U32.AND P0, PT, R44, 0x7fffff3c, PT ;  /* 0x7fffff3c2c00780c */ /* 0x000fe20003f06070 */
[----:B------:R-:W-:Y:S01]  /*e850*/  IMAD.WIDE R80, R42, 0x2, R8 ;  /* 0x000000022a507825 */ /* 0x000fe200078e0208 */
[----:B------:R-:W-:Y:S02]  /*e860*/  PRMT R83, RZ, 0x7610, R83 ;  /* 0x00007610ff537816 */ /* 0x000fe40000000053 */
[----:B------:R-:W-:Y:S01]  /*e870*/  PRMT R79, RZ, 0x7610, R79 ;  /* 0x00007610ff4f7816 */ /* 0x000fe2000000004f */
[C---:B------:R-:W-:Y:S02]  /*e880*/  VIADD R42, R54.reuse, 0xffffffa3 ;  /* 0xffffffa3362a7836 */ /* 0x040fe40000000000 */
[----:B------:R-:W-:-:S03]  /*e890*/  VIADD R44, R54, 0xffffffab ;  /* 0xffffffab362c7836 */ /* 0x000fc60000000000 */
[----:B------:R-:W-:Y:S01]  /*e8a0*/  ISETP.GE.U32.AND P3, PT, R42, 0x7fffff24, PT ;  /* 0x7fffff242a00780c */ /* 0x000fe20003f66070 */
[----:B------:R-:W-:Y:S02]  /*e8b0*/  IMAD R42, R4, 0x54, RZ ;  /* 0x00000054042a7824 */ /* 0x000fe400078e02ff */
[----:B------:R-:W4:Y:S04]  /*e8c0*/  @!P0 LDG.E.U16 R83, desc[UR20][R84.64] ;  /* 0x0000001454538981 */ /* 0x000f28000c1e1500 */
[----:B------:R0:W4:Y:S01]  /*e8d0*/  @!P0 LDG.E.U16 R79, desc[UR20][R80.64] ;  /* 0x00000014504f8981 */ /* 0x000122000c1e1500 */
[----:B------:R-:W-:-:S03]  /*e8e0*/  ISETP.GE.U32.AND P0, PT, R44, 0x7fffff2c, PT ;  /* 0x7fffff2c2c00780c */ /* 0x000fc60003f06070 */
[----:B------:R0:W-:Y:S01]  /*e8f0*/  STL.64 [R1+0x270], R80 ;  /* 0x0002705001007387 */ /* 0x0001e20000100a00 */
[----:B------:R-:W-:Y:S01]  /*e900*/  PRMT R72, RZ, 0x7610, R72 ;  /* 0x00007610ff487816 */ /* 0x000fe20000000048 */
[----:B------:R-:W-:Y:S02]  /*e910*/  IMAD R43, R4, 0x5c, RZ ;  /* 0x0000005c042b7824 */ /* 0x000fe400078e02ff */
[----:B------:R1:W-:Y:S01]  /*e920*/  STL.64 [R1+0x1f8], R76 ;  /* 0x0001f84c01007387 */ /* 0x0003e20000100a00 */
[----:B------:R-:W-:-:S03]  /*e930*/  PRMT R47, RZ, 0x7610, R47 ;  /* 0x00007610ff2f7816 */ /* 0x000fc6000000002f */
[----:B------:R1:W-:Y:S01]  /*e940*/  STL.64 [R1+0x1f0], R74 ;  /* 0x0001f04a01007387 */ /* 0x0003e20000100a00 */
[----:B0-----:R-:W-:-:S04]  /*e950*/  IMAD.WIDE R80, R42, 0x2, R6 ;  /* 0x000000022a507825 */ /* 0x001fc800078e0206 */
[----:B-1----:R-:W-:Y:S01]  /*e960*/  IMAD.WIDE R76, R42, 0x2, R8 ;  /* 0x000000022a4c7825 */ /* 0x002fe200078e0208 */
[----:B------:R-:W-:Y:S01]  /*e970*/  STL.64 [R1+0x178], R80 ;  /* 0x0001785001007387 */ /* 0x000fe20000100a00 */
[----:B------:R-:W-:-:S03]  /*e980*/  PRMT R78, RZ, 0x7610, R78 ;  /* 0x00007610ff4e7816 */ /* 0x000fc6000000004e */
[----:B------:R0:W4:Y:S01]  /*e990*/  @!P0 LDG.E.U16 R72, desc[UR20][R76.64] ;  /* 0x000000144c488981 */ /* 0x000122000c1e1500 */
[----:B------:R-:W-:Y:S01]  /*e9a0*/  PRMT R55, RZ, 0x7610, R55 ;  /* 0x00007610ff377816 */ /* 0x000fe20000000037 */
[C---:B------:R-:W-:Y:S02]  /*e9b0*/  IMAD.WIDE R74, R43.reuse, 0x2, R6 ;  /* 0x000000022b4a7825 */ /* 0x040fe400078e0206 */
[----:B------:R-:W4:Y:S04]  /*e9c0*/  @!P0 LDG.E.U16 R78, desc[UR20][R80.64] ;  /* 0x00000014504e8981 */ /* 0x000f28000c1e1500 */
[----:B------:R1:W4:Y:S04]  /*e9d0*/  @!P3 LDG.E.U16 R55, desc[UR20][R74.64] ;  /* 0x000000144a37b981 */ /* 0x000328000c1e1500 */
[----:B---3--:R-:W-:Y:S04]  /*e9e0*/  STL [R1+0x448], R48 ;  /* 0x0004483001007387 */ /* 0x008fe80000100800 */
[----:B--2---:R2:W-:Y:S02]  /*e9f0*/  STL [R1+0x44c], R49 ;  /* 0x00044c3101007387 */ /* 0x0045e40000100800 */
[----:B--2---:R-:W-:-:S05]  /*ea00*/  IMAD.WIDE R48, R43, 0x2, R8 ;  /* 0x000000022b307825 */ /* 0x004fca00078e0208 */
[----:B------:R2:W3:Y:S01]  /*ea10*/  @!P3 LDG.E.U16 R47, desc[UR20][R48.64] ;  /* 0x00000014302fb981 */ /* 0x0004e2000c1e1500 */
[C---:B------:R-:W-:Y:S02]  /*ea20*/  VIADD R42, R54.reuse, 0xffffff93 ;  /* 0xffffff93362a7836 */ /* 0x040fe40000000000 */
[----:B------:R-:W-:-:S03]  /*ea30*/  VIADD R44, R54, 0xffffff9b ;  /* 0xffffff9b362c7836 */ /* 0x000fc60000000000 */
[----:B------:R-:W-:Y:S01]  /*ea40*/  ISETP.GE.U32.AND P3, PT, R42, 0x7fffff14, PT ;  /* 0x7fffff142a00780c */ /* 0x000fe20003f66070 */
[----:B------:R-:W-:Y:S01]  /*ea50*/  IMAD R42, R4, 0x64, RZ ;  /* 0x00000064042a7824 */ /* 0x000fe200078e02ff */
[----:B------:R-:W-:Y:S01]  /*ea60*/  ISETP.GE.U32.AND P0, PT, R44, 0x7fffff1c, PT ;  /* 0x7fffff1c2c00780c */ /* 0x000fe20003f06070 */
[----:B------:R0:W-:Y:S01]  /*ea70*/  STL.64 [R1+0x170], R76 ;  /* 0x0001704c01007387 */ /* 0x0001e20000100a00 */
[----:B------:R-:W-:-:S03]  /*ea80*/  IMAD R44, R4, 0x6c, RZ ;  /* 0x0000006c042c7824 */ /* 0x000fc600078e02ff */
[----:B------:R1:W-:Y:S04]  /*ea90*/  STL.64 [R1+0xf8], R74 ;  /* 0x0000f84a01007387 */ /* 0x0003e80000100a00 */
[----:B------:R2:W-:Y:S01]  /*eaa0*/  STL.64 [R1+0xf0], R48 ;  /* 0x0000f03001007387 */ /* 0x0005e20000100a00 */
[----:B0-----:R-:W-:Y:S01]  /*eab0*/  IMAD.WIDE R76, R42, 0x2, R6 ;  /* 0x000000022a4c7825 */ /* 0x001fe200078e0206 */
[----:B------:R-:W-:Y:S02]  /*eac0*/  PRMT R52, RZ, 0x7610, R52 ;  /* 0x00007610ff347816 */ /* 0x000fe40000000034 */
[----:B------:R-:W-:Y:S01]  /*ead0*/  PRMT R23, RZ, 0x7610, R23 ;  /* 0x00007610ff177816 */ /* 0x000fe20000000017 */
[----:B-1----:R-:W-:Y:S01]  /*eae0*/  IMAD.MOV.U32 R74, RZ, RZ, R45 ;  /* 0x000000ffff4a7224 */ /* 0x002fe200078e002d */
[----:B------:R-:W-:-:S02]  /*eaf0*/  PRMT R21, RZ, 0x7610, R21 ;  /* 0x00007610ff157816 */ /* 0x000fc40000000015 */
[----:B------:R-:W-:Y:S01]  /*eb00*/  PRMT R20, RZ, 0x7610, R20 ;  /* 0x00007610ff147816 */ /* 0x000fe20000000014 */
[----:B----4-:R0:W-:Y:S01]  /*eb10*/  STL [R1+0x440], R72 ;  /* 0x0004404801007387 */ /* 0x0101e20000100800 */
[----:B--2---:R-:W-:-:S03]  /*eb20*/  IMAD.WIDE R48, R42, 0x2, R8 ;  /* 0x000000022a307825 */ /* 0x004fc600078e0208 */
[----:B------:R-:W-:Y:S01]  /*eb30*/  STL [R1+0x454], R83 ;  /* 0x0004545301007387 */ /* 0x000fe20000100800 */
[----:B------:R-:W-:-:S03]  /*eb40*/  IMAD.WIDE R42, R44, 0x2, R6 ;  /* 0x000000022c2a7825 */ /* 0x000fc600078e0206 */
[----:B------:R-:W-:Y:S01]  /*eb50*/  STL [R1+0x450], R79 ;  /* 0x0004504f01007387 */ /* 0x000fe20000100800 */
[----:B------:R-:W-:-:S03]  /*eb60*/  IMAD.WIDE R44, R44, 0x2, R8 ;  /* 0x000000022c2c7825 */ /* 0x000fc600078e0208 */
[----:B------:R-:W2:Y:S01]  /*eb70*/  @!P0 LDG.E.U16 R52, desc[UR20][R76.64] ;  /* 0x000000144c348981 */ /* 0x000ea2000c1e1500 */
[----:B0-----:R-:W-:-:S03]  /*eb80*/  IMAD.MOV.U32 R72, RZ, RZ, R46 ;  /* 0x000000ffff487224 */ /* 0x001fc600078e002e */
[----:B------:R0:W4:Y:S01]  /*eb90*/  @!P0 LDG.E.U16 R23, desc[UR20][R48.64] ;  /* 0x0000001430178981 */ /* 0x000122000c1e1500 */
[----:B------:R-:W-:-:S03]  /*eba0*/  VIADD R46, R54, 0xffffff83 ;  /* 0xffffff83362e7836 */ /* 0x000fc60000000000 */
[----:B------:R-:W2:Y:S04]  /*ebb0*/  @!P3 LDG.E.U16 R21, desc[UR20][R42.64] ;  /* 0x000000142a15b981 */ /* 0x000ea8000c1e1500 */
[----:B------:R1:W2:Y:S01]  /*ebc0*/  @!P3 LDG.E.U16 R20, desc[UR20][R44.64] ;  /* 0x000000142c14b981 */ /* 0x0002a2000c1e1500 */
[----:B------:R-:W-:-:S03]  /*ebd0*/  ISETP.GE.U32.AND P3, PT, R46, 0x7fffff04, PT ;  /* 0x7fffff042e00780c */ /* 0x000fc60003f66070 */
[----:B---3--:R3:W-:Y:S04]  /*ebe0*/  STL [R1+0x3d8], R47 ;  /* 0x0003d82f01007387 */ /* 0x0087e80000100800 */
[----:B------:R-:W-:Y:S04]  /*ebf0*/  STL.64 [R1+0x78], R76 ;  /* 0x0000784c01007387 */ /* 0x000fe80000100a00 */
[----:B------:R0:W-:Y:S01]  /*ec00*/  STL.64 [R1+0x70], R48 ;  /* 0x0000703001007387 */ /* 0x0001e20000100a00 */
[----:B---3--:R-:W-:-:S03]  /*ec10*/  VIADD R47, R54, 0xffffff8b ;  /* 0xffffff8b362f7836 */ /* 0x008fc60000000000 */
[----:B------:R-:W-:Y:S04]  /*ec20*/  STL [R1+0x1980], R42 ;  /* 0x0019802a01007387 */ /* 0x000fe80000100800 */
        /* <DEDUP_REMOVED lines=8> */
[----:B0-----:R-:W-:-:S03]  /*ecb0*/  IMAD R48, R4, 0x74, RZ ;  /* 0x0000007404307824 */ /* 0x001fc600078e02ff */
[----:B------:R-:W-:Y:S04]  /*ecc0*/  STL [R1+0x3dc], R55 ;  /* 0x0003dc3701007387 */ /* 0x000fe80000100800 */
[----:B------:R-:W-:Y:S04]  /*ecd0*/  STL [R1+0x1af8], R44 ;  /* 0x001af82c01007387 */ /* 0x000fe80000100800 */
[----:B------:R-:W-:Y:S04]  /*ece0*/  STL [R1+0x200c], R44 ;  /* 0x00200c2c01007387 */ /* 0x000fe80000100800 */
[----:B------:R-:W-:Y:S01]  /*ecf0*/  STL [R1+0x1984], R45 ;  /* 0x0019842d01007387 */ /* 0x000fe20000100800 */
[----:B------:R-:W-:-:S03]  /*ed00*/  IMAD.WIDE R46, R48, 0x2, R6 ;  /* 0x00000002302e7825 */ /* 0x000fc600078e0206 */
[----:B------:R-:W-:Y:S04]  /*ed10*/  STL [R1+0x1afc], R45 ;  /* 0x001afc2d01007387 */ /* 0x000fe80000100800 */
[----:B------:R1:W-:Y:S02]  /*ed20*/  STL [R1+0x2010], R45 ;  /* 0x0020102d01007387 */ /* 0x0003e40000100800 */
[----:B-1----:R-:W-:-:S06]  /*ed30*/  PRMT R45, RZ, 0x7610, R45 ;  /* 0x00007610ff2d7816 */ /* 0x002fcc000000002d */
[----:B------:R-:W3:Y:S01]  /*ed40*/  @!P0 LDG.E.U16 R45, desc[UR20][R46.64] ;  /* 0x000000142e2d8981 */ /* 0x000ee2000c1e1500 */
[----:B------:R-:W-:Y:S01]  /*ed50*/  PRMT R44, RZ, 0x7610, R44 ;  /* 0x00007610ff2c7816 */ /* 0x000fe2000000002c */
[----:B------:R-:W-:-:S05]  /*ed60*/  IMAD.WIDE R48, R48, 0x2, R8 ;  /* 0x0000000230307825 */ /* 0x000fca00078e0208 */
[----:B------:R-:W3:Y:S04]  /*ed70*/  @!P0 LDG.E.U16 R44, desc[UR20][R48.64] ;  /* 0x00000014302c8981 */ /* 0x000ee8000c1e1500 */
[----:B--2---:R0:W-:Y:S01]  /*ed80*/  STL [R1+0x3d4], R52 ;  /* 0x0003d43401007387 */ /* 0x0041e20000100800 */
[----:B------:R-:W-:-:S03]  /*ed90*/  PRMT R43, RZ, 0x7610, R43 ;  /* 0x00007610ff2b7816 */ /* 0x000fc6000000002b */
[----:B------:R1:W-:Y:S04]  /*eda0*/  STL [R1+0x3cc], R21 ;  /* 0x0003cc1501007387 */ /* 0x0003e80000100800 */
[----:B----4-:R-:W-:Y:S01]  /*edb0*/  STL [R1+0x3d0], R23 ;  /* 0x0003d01701007387 */ /* 0x010fe20000100800 */
[----:B0-----:R-:W-:-:S03]  /*edc0*/  IMAD R52, R4, 0x7c, RZ ;  /* 0x0000007c04347824 */ /* 0x001fc600078e02ff */
[----:B------:R0:W-:Y:S01]  /*edd0*/  STL [R1+0x3c8], R20 ;  /* 0x0003c81401007387 */ /* 0x0001e20000100800 */
[----:B-1----:R-:W-:Y:S01]  /*ede0*/  IMAD.MOV.U32 R21, RZ, RZ, R51 ;  /* 0x000000ffff157224 */ /* 0x002fe200078e0033 */
[----:B------:R-:W-:Y:S01]  /*edf0*/  PRMT R42, RZ, 0x7610, R42 ;  /* 0x00007610ff2a7816 */ /* 0x000fe2000000002a */
[----:B------:R-:W-:Y:S02]  /*ee00*/  VIADD R55, R54, 0xfffffffa ;  /* 0xfffffffa36377836 */ /* 0x000fe40000000000 */
[----:B------:R-:W-:Y:S02]  /*ee10*/  IMAD.MOV.U32 R77, RZ, RZ, R53 ;  /* 0x000000ffff4d7224 */ /* 0x000fe400078e0035 */
[----:B0-----:R-:W-:Y:S02]  /*ee20*/  IMAD.MOV.U32 R20, RZ, RZ, R50 ;  /* 0x000000ffff147224 */ /* 0x001fe400078e0032 */
[----:B------:R-:W-:Y:S01]  /*ee30*/  IMAD.WIDE R50, R52, 0x2, R6 ;  /* 0x0000000234327825 */ /* 0x000fe200078e0206 */
[----:B------:R-:W-:-:S03]  /*ee40*/  ISETP.GE.U32.AND P0, PT, R55, 0x7fffff7b, PT ;  /* 0x7fffff7b3700780c */ /* 0x000fc60003f06070 */
[----:B------:R-:W-:Y:S01]  /*ee50*/  IMAD.WIDE R52, R52, 0x2, R8 ;  /* 0x0000000234347825 */ /* 0x000fe200078e0208 */
[----:B------:R-:W2:Y:S03]  /*ee60*/  @!P3 LDG.E.U16 R43, desc[UR20][R50.64] ;  /* 0x00000014322bb981 */ /* 0x000ea6000c1e1500 */
[----:B------:R-:W-:Y:S01]  /*ee70*/  VIADD R54, R54, 0xfffffff2 ;  /* 0xfffffff236367836 */ /* 0x000fe20000000000 */
[----:B------:R-:W4:Y:S04]  /*ee80*/  @!P3 LDG.E.U16 R42, desc[UR20][R52.64] ;  /* 0x00000014342ab981 */ /* 0x000f28000c1e1500 */
[----:B------:R-:W-:Y:S01]  /*ee90*/  ISETP.GE.U32.AND P3, PT, R54, 0x7fffff73, PT ;  /* 0x7fffff733600780c */ /* 0x000fe20003f66070 */
[----:B------:R-:W-:Y:S01]  /*eea0*/  IMAD R54, R4, 0x5, RZ ;  /* 0x0000000504367824 */ /* 0x000fe200078e02ff */
[----:B------:R-:W-:-:S02]  /*eeb0*/  PRMT R41, RZ, 0x7610, R41 ;  /* 0x00007610ff297816 */ /* 0x000fc40000000029 */
[----:B------:R-:W-:Y:S01]  /*eec0*/  PRMT R40, RZ, 0x7610, R40 ;  /* 0x00007610ff287816 */ /* 0x000fe20000000028 */
[----:B------:R-:W-:Y:S01]  /*eed0*/  IMAD.WIDE R88, R54, 0x2, R8 ;  /* 0x0000000236587825 */ /* 0x000fe200078e0208 */
[----:B------:R-:W-:-:S03]  /*eee0*/  PRMT R39, RZ, 0x7610, R39 ;  /* 0x00007610ff277816 */ /* 0x000fc60000000027 */
[----:B------:R-:W-:Y:S01]  /*eef0*/  IMAD R55, R4, 0xd, RZ ;  /* 0x0000000d04377824 */ /* 0x000fe200078e02ff */
[----:B------:R-:W2:Y:S01]  /*ef00*/  @!P0 LDG.E.U16 R40, desc[UR20][R88.64] ;  /* 0x0000001458288981 */ /* 0x000ea2000c1e1500 */
[----:B------:R-:W-:Y:S02]  /*ef10*/  PRMT R38, RZ, 0x7610, R38 ;  /* 0x00007610ff267816 */ /* 0x000fe40000000026 */
[----:B------:R-:W-:-:S04]  /*ef20*/  IMAD.WIDE R84, R55, 0x2, R6 ;  /* 0x0000000237547825 */ /* 0x000fc800078e0206 */
[----:B------:R-:W-:Y:S01]  /*ef30*/  IMAD.WIDE R80, R55, 0x2, R8 ;  /* 0x0000000237507825 */ /* 0x000fe200078e0208 */
[----:B------:R-:W2:Y:S04]  /*ef40*/  @!P3 LDG.E.U16 R39, desc[UR20][R84.64] ;  /* 0x000000145427b981 */ /* 0x000ea8000c1e1500 */
[----:B------:R-:W2:Y:S04]  /*ef50*/  @!P3 LDG.E.U16 R38, desc[UR20][R80.64] ;  /* 0x000000145026b981 */ /* 0x000ea8000c1e1500 */
[----:B---3--:R-:W-:Y:S04]  /*ef60*/  STL [R1+0x2014], R45 ;  /* 0x0020142d01007387 */ /* 0x008fe80000100800 */
[----:B------:R-:W-:Y:S04]  /*ef70*/  STL [R1+0x1990], R46 ;  /* 0x0019902e01007387 */ /* 0x000fe80000100800 */
[----:B------:R-:W-:Y:S04]  /*ef80*/  STL [R1+0x1b18], R46 ;  /* 0x001b182e01007387 */ /* 0x000fe80000100800 */
[----:B------:R-:W-:Y:S04]  /*ef90*/  STL [R1+0x2018], R46 ;  /* 0x0020182e01007387 */ /* 0x000fe80000100800 */
[----:B------:R-:W-:Y:S04]  /*efa0*/  STL [R1+0x198c], R47 ;  /* 0x00198c2f01007387 */ /* 0x000fe80000100800 */
[----:B------:R-:W-:Y:S04]  /*efb0*/  STL [R1+0x1b00], R47 ;  /* 0x001b002f01007387 */ /* 0x000fe80000100800 */
[----:B------:R0:W-:Y:S02]  /*efc0*/  STL [R1+0x201c], R47 ;  /* 0x00201c2f01007387 */ /* 0x0001e40000100800 */
[----:B0-----:R-:W-:-:S05]  /*efd0*/  IMAD.WIDE R46, R54, 0x2, R6 ;  /* 0x00000002362e7825 */ /* 0x001fca00078e0206 */
[----:B------:R0:W3:Y:S04]  /*efe0*/  @!P0 LDG.E.U16 R41, desc[UR20][R46.64] ;  /* 0x000000142e298981 */ /* 0x0000e8000c1e1500 */
[----:B------:R-:W-:Y:S04]  /*eff0*/  STL [R1+0x2020], R44 ;  /* 0x0020202c01007387 */ /* 0x000fe80000100800 */
[----:B------:R-:W-:Y:S04]  /*f000*/  STL [R1+0x1998], R48 ;  /* 0x0019983001007387 */ /* 0x000fe80000100800 */
[----:B------:R-:W-:Y:S04]  /*f010*/  STL [R1+0x1b3c], R48 ;  /* 0x001b3c3001007387 */ /* 0x000fe80000100800 */
[----:B------:R-:W-:Y:S04]  /*f020*/  STL [R1+0x2024], R48 ;  /* 0x0020243001007387 */ /* 0x000fe80000100800 */
[----:B------:R-:W-:Y:S04]  /*f030*/  STL [R1+0x1994], R49 ;  /* 0x0019943101007387 */ /* 0x000fe80000100800 */
[----:B------:R1:W-:Y:S02]  /*f040*/  STL [R1+0x1b30], R49 ;  /* 0x001b303101007387 */ /* 0x0003e40000100800 */
[----:B-1----:R-:W1:Y:S02]  /*f050*/  LDC R49, c[0x0][0x3a0] ;  /* 0x0000e800ff317b82 */ /* 0x002e640000000800 */
[----:B--2---:R-:W-:Y:S04]  /*f060*/  STL [R1+0x2028], R43 ;  /* 0x0020282b01007387 */ /* 0x004fe80000100800 */
[----:B------:R-:W-:Y:S01]  /*f070*/  STL [R1+0x19a0], R50 ;  /* 0x0019a03201007387 */ /* 0x000fe20000100800 */
[----:B------:R-:W-:-:S03]  /*f080*/  IMAD.MOV.U32 R78, RZ, RZ, R56 ;  /* 0x000000ffff4e7224 */ /* 0x000fc600078e0038 */
[----:B------:R-:W-:Y:S04]  /*f090*/  STL [R1+0x1b58], R50 ;  /* 0x001b583201007387 */ /* 0x000fe80000100800 */
[----:B------:R-:W-:Y:S04]  /*f0a0*/  STL [R1+0x199c], R51 ;  /* 0x00199c3301007387 */ /* 0x000fe80000100800 */
[----:B------:R-:W-:Y:S04]  /*f0b0*/  STL [R1+0x1b4c], R51 ;  /* 0x001b4c3301007387 */ /* 0x000fe80000100800 */
[----:B------:R-:W-:Y:S01]  /*f0c0*/  STL [R1+0x202c], R51 ;  /* 0x00202c3301007387 */ /* 0x000fe20000100800 */
[----:B-1----:R-:W-:-:S03]  /*f0d0*/  VIADD R54, R49, 0xffffffe2 ;  /* 0xffffffe231367836 */ /* 0x002fc60000000000 */
[----:B----4-:R-:W-:Y:S01]  /*f0e0*/  STL [R1+0x2030], R42 ;  /* 0x0020302a01007387 */ /* 0x010fe20000100800 */
[----:B------:R-:W-:-:S03]  /*f0f0*/  IADD3 R56, PT, PT, R49, -0x16, RZ ;  /* 0xffffffea31387810 */ /* 0x000fc60007ffe0ff */
[----:B------:R1:W-:Y:S01]  /*f100*/  STL.64 [R1+0x2090], R42 ;  /* 0x0020902a01007387 */ /* 0x0003e20000100a00 */
[----:B------:R-:W-:-:S03]  /*f110*/  ISETP.GE.U32.AND P3, PT, R54, 0x7fffff63, PT ;  /* 0x7fffff633600780c */ /* 0x000fc60003f66070 */
[----:B------:R-:W-:Y:S01]  /*f120*/  STL [R1+0x19a8], R52 ;  /* 0x0019a83401007387 */ /* 0x000fe20000100800 */
[----:B------:R-:W-:-:S03]  /*f130*/  ISETP.GE.U32.AND P0, PT, R56, 0x7fffff6b, PT ;  /* 0x7fffff6b3800780c */ /* 0x000fc60003f06070 */
[----:B------:R-:W-:Y:S01]  /*f140*/  STL [R1+0x1b74], R52 ;  /* 0x001b743401007387 */ /* 0x000fe20000100800 */
[----:B------:R-:W-:-:S03]  /*f150*/  IMAD R54, R4, 0x15, RZ ;  /* 0x0000001504367824 */ /* 0x000fc600078e02ff */
[----:B------:R-:W-:Y:S01]  /*f160*/  STL [R1+0x19a4], R53 ;  /* 0x0019a43501007387 */ /* 0x000fe20000100800 */
[----:B------:R-:W-:-:S03]  /*f170*/  IMAD R55, R4, 0x1d, RZ ;  /* 0x0000001d04377824 */ /* 0x000fc600078e02ff */
[----:B------:R-:W-:Y:S01]  /*f180*/  STL [R1+0x1b6c], R53 ;  /* 0x001b6c3501007387 */ /* 0x000fe20000100800 */
[----:B------:R-:W-:-:S03]  /*f190*/  PRMT R35, RZ, 0x7610, R35 ;  /* 0x00007610ff237816 */ /* 0x000fc60000000023 */
[----:B------:R0:W-:Y:S01]  /*f1a0*/  STL.64 [R1+0x670], R46 ;  /* 0x0006702e01007387 */ /* 0x0001e20000100a00 */
[----:B------:R-:W-:-:S03]  /*f1b0*/  PRMT R34, RZ, 0x7610, R34 ;  /* 0x00007610ff227816 */ /* 0x000fc60000000022 */
[----:B------:R2:W-:Y:S01]  /*f1c0*/  STL.64 [R1+0x668], R88 ;  /* 0x0006685801007387 */ /* 0x0005e20000100a00 */
[----:B------:R-:W-:-:S03]  /*f1d0*/  IMAD.WIDE R44, R54, 0x2, R8 ;  /* 0x00000002362c7825 */ /* 0x000fc600078e0208 */
[----:B------:R4:W-:Y:S01]  /*f1e0*/  STL.64 [R1+0x5e8], R84 ;  /* 0x0005e85401007387 */ /* 0x0009e20000100a00 */
[----:B-1----:R-:W-:Y:S01]  /*f1f0*/  IMAD.WIDE R42, R55, 0x2, R6 ;  /* 0x00000002372a7825 */ /* 0x002fe200078e0206 */
[----:B------:R-:W-:Y:S02]  /*f200*/  PRMT R37, RZ, 0x7610, R37 ;  /* 0x00007610ff257816 */ /* 0x000fe40000000025 */
[----:B------:R-:W-:Y:S01]  /*f210*/  PRMT R36, RZ, 0x7610, R36 ;  /* 0x00007610ff247816 */ /* 0x000fe20000000024 */
[----:B0-----:R-:W-:Y:S01]  /*f220*/  IMAD.WIDE R46, R54, 0x2, R6 ;  /* 0x00000002362e7825 */ /* 0x001fe200078e0206 */
[----:B------:R-:W3:Y:S03]  /*f230*/  @!P3 LDG.E.U16 R35, desc[UR20][R42.64] ;  /* 0x000000142a23b981 */ /* 0x000ee6000c1e1500 */
[C---:B------:R-:W-:Y:S01]  /*f240*/  VIADD R54, R49.reuse, 0xffffffd2 ;  /* 0xffffffd231367836 */ /* 0x040fe20000000000 */
[----:B------:R-:W3:Y:S01]  /*f250*/  @!P0 LDG.E.U16 R37, desc[UR20][R46.64] ;  /* 0x000000142e258981 */ /* 0x000ee2000c1e1500 */
[----:B------:R-:W-:-:S03]  /*f260*/  VIADD R56, R49, 0xffffffda ;  /* 0xffffffda31387836 */ /* 0x000fc60000000000 */
[----:B------:R0:W3:Y:S02]  /*f270*/  @!P0 LDG.E.U16 R36, desc[UR20][R44.64] ;  /* 0x000000142c248981 */ /* 0x0000e4000c1e1500 */
[----:B------:R-:W-:Y:S02]  /*f280*/  ISETP.GE.U32.AND P0, PT, R56, 0x7fffff5b, PT ;  /* 0x7fffff5b3800780c */ /* 0x000fe40003f06070 */
[----:B------:R-:W-:Y:S02]  /*f290*/  PRMT R31, RZ, 0x7610, R31 ;  /* 0x00007610ff1f7816 */ /* 0x000fe4000000001f */
[----:B------:R-:W-:Y:S02]  /*f2a0*/  PRMT R30, RZ, 0x7610, R30 ;  /* 0x00007610ff1e7816 */ /* 0x000fe4000000001e */
[----:B------:R-:W-:Y:S02]  /*f2b0*/  PRMT R33, RZ, 0x7610, R33 ;  /* 0x00007610ff217816 */ /* 0x000fe40000000021 */
[----:B------:R-:W-:Y:S01]  /*f2c0*/  PRMT R32, RZ, 0x7610, R32 ;  /* 0x00007610ff207816 */ /* 0x000fe20000000020 */
[----:B------:R-:W-:Y:S01]  /*f2d0*/  VIADD R56, R49, 0xffffffca ;  /* 0xffffffca31387836 */ /* 0x000fe20000000000 */
[----:B------:R-:W-:-:S02]  /*f2e0*/  PRMT R27, RZ, 0x7610, R27 ;  /* 0x00007610ff1b7816 */ /* 0x000fc4000000001b */
[----:B------:R-:W-:Y:S02]  /*f2f0*/  PRMT R26, RZ, 0x7610, R26 ;  /* 0x00007610ff1a7816 */ /* 0x000fe4000000001a */
[----:B------:R-:W-:Y:S02]  /*f300*/  PRMT R28, RZ, 0x7610, R28 ;  /* 0x00007610ff1c7816 */ /* 0x000fe4000000001c */
[----:B------:R-:W-:Y:S02]  /*f310*/  PRMT R29, RZ, 0x7610, R29 ;  /* 0x00007610ff1d7816 */ /* 0x000fe4000000001d */
[----:B------:R-:W-:Y:S02]  /*f320*/  PRMT R22, RZ, 0x7610, R22 ;  /* 0x00007610ff167816 */ /* 0x000fe40000000016 */
[----:B------:R-:W-:Y:S02]  /*f330*/  PRMT R19, RZ, 0x7610, R19 ;  /* 0x00007610ff137816 */ /* 0x000fe40000000013 */
[----:B------:R-:W-:-:S02]  /*f340*/  PRMT R25, RZ, 0x7610, R25 ;  /* 0x00007610ff197816 */ /* 0x000fc40000000019 */
[----:B------:R-:W-:Y:S02]  /*f350*/  PRMT R24, RZ, 0x7610, R24 ;  /* 0x00007610ff187816 */ /* 0x000fe40000000018 */
[----:B------:R-:W-:Y:S02]  /*f360*/  PRMT R16, RZ, 0x7610, R16 ;  /* 0x00007610ff107816 */ /* 0x000fe40000000010 */
[----:B------:R-:W-:Y:S02]  /*f370*/  PRMT R15, RZ, 0x7610, R15 ;  /* 0x00007610ff0f7816 */ /* 0x000fe4000000000f */
[----:B------:R-:W-:Y:S02]  /*f380*/  PRMT R18, RZ, 0x7610, R18 ;  /* 0x00007610ff127816 */ /* 0x000fe40000000012 */
[----:B------:R-:W-:Y:S01]  /*f390*/  PRMT R17, RZ, 0x7610, R17 ;  /* 0x00007610ff117816 */ /* 0x000fe20000000011 */
[----:B------:R-:W-:Y:S01]  /*f3a0*/  IMAD.MOV.U32 R75, RZ, RZ, R21 ;  /* 0x000000ffff4b7224 */ /* 0x000fe200078e0015 */
[----:B------:R-:W-:Y:S01]  /*f3b0*/  PRMT R14, RZ, 0x7610, R14 ;  /* 0x00007610ff0e7816 */ /* 0x000fe2000000000e */
[----:B------:R-:W-:Y:S01]  /*f3c0*/  IMAD.MOV.U32 R21, RZ, RZ, R72 ;  /* 0x000000ffff157224 */ /* 0x000fe200078e0048 */
[----:B------:R-:W-:Y:S01]  /*f3d0*/  PRMT R13, RZ, 0x7610, R13 ;  /* 0x00007610ff0d7816 */ /* 0x000fe2000000000d */
[----:B------:R-:W-:Y:S01]  /*f3e0*/  IMAD.MOV.U32 R23, RZ, RZ, R77 ;  /* 0x000000ffff177224 */ /* 0x000fe200078e004d */
[----:B------:R-:W-:Y:S01]  /*f3f0*/  PRMT R12, RZ, 0x7610, R12 ;  /* 0x00007610ff0c7816 */ /* 0x000fe2000000000c */
[----:B------:R-:W-:Y:S01]  /*f400*/  IMAD.MOV.U32 R76, RZ, RZ, R74 ;  /* 0x000000ffff4c7224 */ /* 0x000fe200078e004a */
[----:B------:R-:W-:Y:S01]  /*f410*/  PRMT R11, RZ, 0x7610, R11 ;  /* 0x00007610ff0b7816 */ /* 0x000fe2000000000b */
[----:B------:R-:W-:-:S02]  /*f420*/  IMAD.MOV.U32 R72, RZ, RZ, R57 ;  /* 0x000000ffff487224 */ /* 0x000fc400078e0039 */
[----:B------:R-:W-:Y:S02]  /*f430*/  IMAD.MOV.U32 R77, RZ, RZ, R59 ;  /* 0x000000ffff4d7224 */ /* 0x000fe400078e003b */
[----:B------:R-:W-:Y:S02]  /*f440*/  IMAD.MOV.U32 R74, RZ, RZ, R58 ;  /* 0x000000ffff4a7224 */ /* 0x000fe400078e003a */
[C---:B------:R-:W-:Y:S02]  /*f450*/  VIADD R59, R49.reuse, 0xffffff8a ;  /* 0xffffff8a313b7836 */ /* 0x040fe40000000000 */
[----:B------:R-:W-:Y:S02]  /*f460*/  VIADD R58, R49, 0xffffff82 ;  /* 0xffffff82313a7836 */ /* 0x000fe40000000000 */
[----:B------:R-:W-:Y:S02]  /*f470*/  IMAD.MOV.U32 R86, RZ, RZ, R20 ;  /* 0x000000ffff567224 */ /* 0x000fe400078e0014 */
[----:B------:R-:W-:-:S02]  /*f480*/  IMAD.MOV.U32 R20, RZ, RZ, R60 ;  /* 0x000000ffff147224 */ /* 0x000fc400078e003c */
[C---:B------:R-:W-:Y:S02]  /*f490*/  IMAD R60, R4.reuse, 0x75, RZ ;  /* 0x00000075043c7824 */ /* 0x040fe400078e02ff */
[----:B------:R-:W-:Y:S02]  /*f4a0*/  IMAD.MOV.U32 R83, RZ, RZ, R64 ;  /* 0x000000ffff537224 */ /* 0x000fe400078e0040 */
[----:B------:R-:W-:Y:S01]  /*f4b0*/  IMAD R64, R4, 0x7d, RZ ;  /* 0x0000007d04407824 */ /* 0x000fe200078e02ff */
[----:B------:R-:W-:Y:S01]  /*f4c0*/  PRMT R10, RZ, 0x7610, R10 ;  /* 0x00007610ff0a7816 */ /* 0x000fe2000000000a */
[----:B--2---:R-:W-:Y:S01]  /*f4d0*/  IMAD.MOV.U32 R88, RZ, RZ, R75 ;  /* 0x000000ffff587224 */ /* 0x004fe200078e004b */
[----:B------:R-:W-:Y:S01]  /*f4e0*/  PRMT R2, RZ, 0x7610, R2 ;  /* 0x00007610ff027816 */ /* 0x000fe20000000002 */
[----:B------:R-:W-:Y:S01]  /*f4f0*/  IMAD.MOV.U32 R75, RZ, RZ, R67 ;  /* 0x000000ffff4b7224 */ /* 0x000fe200078e0043 */
[----:B------:R-:W-:Y:S01]  /*f500*/  PRMT R87, RZ, 0x7610, R87 ;  /* 0x00007610ff577816 */ /* 0x000fe20000000057 */
[----:B------:R-:W-:Y:S01]  /*f510*/  IMAD.MOV.U32 R79, RZ, RZ, R62 ;  /* 0x000000ffff4f7224 */ /* 0x000fe200078e003e */
[----:B------:R-:W-:Y:S01]  /*f520*/  PRMT R5, RZ, 0x7610, R5 ;  /* 0x00007610ff057816 */ /* 0x000fe20000000005 */
[----:B----4-:R-:W-:-:S02]  /*f530*/  IMAD.MOV.U32 R84, RZ, RZ, R65 ;  /* 0x000000ffff547224 */ /* 0x010fc400078e0041 */
[C---:B------:R-:W-:Y:S02]  /*f540*/  VIADD R67, R49.reuse, 0xfffffff9 ;  /* 0xfffffff931437836 */ /* 0x040fe40000000000 */
[----:B------:R-:W-:Y:S02]  /*f550*/  IMAD.MOV.U32 R89, RZ, RZ, R66 ;  /* 0x000000ffff597224 */ /* 0x000fe400078e0042 */
[C---:B------:R-:W-:Y:S01]  /*f560*/  VIADD R66, R49.reuse, 0xfffffff1 ;  /* 0xfffffff131427836 */ /* 0x040fe20000000000 */
[----:B------:R-:W-:Y:S01]  /*f570*/  PRMT R91, RZ, 0x7610, R91 ;  /* 0x00007610ff5b7816 */ /* 0x000fe2000000005b */
[----:B------:R-:W-:Y:S01]  /*f580*/  IMAD.MOV.U32 R85, RZ, RZ, R68 ;  /* 0x000000ffff557224 */ /* 0x000fe200078e0044 */
[----:B------:R-:W-:Y:S01]  /*f590*/  PRMT R92, RZ, 0x7610, R92 ;  /* 0x00007610ff5c7816 */ /* 0x000fe2000000005c */
[----:B------:R-:W-:Y:S01]  /*f5a0*/  VIADD R68, R49, 0xffffffe9 ;  /* 0xffffffe931447836 */ /* 0x000fe20000000000 */
[----:B---3--:R1:W-:Y:S04]  /*f5b0*/  STL.64 [R1+0x2080], R40 ;  /* 0x0020802801007387 */ /* 0x0083e80000100a00 */
[----:B------:R-:W-:Y:S01]  /*f5c0*/  STL.64 [R1+0x5e0], R80 ;  /* 0x0005e05001007387 */ /* 0x000fe20000100a00 */
[----:B-1----:R-:W-:-:S03]  /*f5d0*/  IMAD.WIDE R40, R55, 0x2, R8 ;  /* 0x0000000237287825 */ /* 0x002fc600078e0208 */
[----:B------:R-:W-:Y:S04]  /*f5e0*/  STL.64 [R1+0x2088], R38 ;  /* 0x0020882601007387 */ /* 0x000fe80000100a00 */
[----:B------:R1:W2:Y:S01]  /*f5f0*/  @!P3 LDG.E.U16 R34, desc[UR20][R40.64] ;  /* 0x000000142822b981 */ /* 0x0002a2000c1e1500 */
[----:B------:R-:W-:Y:S01]  /*f600*/  ISETP.GE.U32.AND P3, PT, R54, 0x7fffff53, PT ;  /* 0x7fffff533600780c */ /* 0x000fe20003f66070 */
[C---:B------:R-:W-:Y:S02]  /*f610*/  IMAD R54, R4.reuse, 0x25, RZ ;  /* 0x0000002504367824 */ /* 0x040fe400078e02ff */
[----:B------:R3:W-:Y:S01]  /*f620*/  STL.64 [R1+0x2098], R38 ;  /* 0x0020982601007387 */ /* 0x0007e20000100a00 */
[----:B------:R-:W-:-:S03]  /*f630*/  IMAD R55, R4, 0x2d, RZ ;  /* 0x0000002d04377824 */ /* 0x000fc600078e02ff */
[----:B------:R-:W-:Y:S04]  /*f640*/  STL.64 [R1+0x568], R46 ;  /* 0x0005682e01007387 */ /* 0x000fe80000100a00 */
[----:B------:R0:W-:Y:S04]  /*f650*/  STL.64 [R1+0x560], R44 ;  /* 0x0005602c01007387 */ /* 0x0001e80000100a00 */
[----:B------:R4:W-:Y:S01]  /*f660*/  STL.64 [R1+0x4e8], R42 ;  /* 0x0004e82a01007387 */ /* 0x0009e20000100a00 */
[----:B---3--:R-:W-:-:S03]  /*f670*/  IMAD.WIDE R38, R55, 0x2, R8 ;  /* 0x0000000237267825 */ /* 0x008fc600078e0208 */
[----:B------:R1:W-:Y:S01]  /*f680*/  STL.64 [R1+0x4e0], R40 ;  /* 0x0004e02801007387 */ /* 0x0003e20000100a00 */
[----:B0-----:R-:W-:-:S03]  /*f690*/  IMAD.WIDE R44, R54, 0x2, R6 ;  /* 0x00000002362c7825 */ /* 0x001fc600078e0206 */
[----:B------:R-:W3:Y:S01]  /*f6a0*/  @!P3 LDG.E.U16 R30, desc[UR20][R38.64] ;  /* 0x00000014261eb981 */ /* 0x000ee2000c1e1500 */
[----:B----4-:R-:W-:-:S03]  /*f6b0*/  IMAD.WIDE R42, R54, 0x2, R8 ;  /* 0x00000002362a7825 */ /* 0x010fc600078e0208 */
[----:B------:R0:W4:Y:S01]  /*f6c0*/  @!P0 LDG.E.U16 R33, desc[UR20][R44.64] ;  /* 0x000000142c218981 */ /* 0x000122000c1e1500 */
[----:B-1----:R-:W-:-:S03]  /*f6d0*/  IMAD.WIDE R40, R55, 0x2, R6 ;  /* 0x0000000237287825 */ /* 0x002fc600078e0206 */
[----:B------:R1:W2:Y:S01]  /*f6e0*/  @!P0 LDG.E.U16 R32, desc[UR20][R42.64] ;  /* 0x000000142a208981 */ /* 0x0002a2000c1e1500 */
[----:B------:R-:W-:-:S03]  /*f6f0*/  VIADD R54, R49, 0xffffffc2 ;  /* 0xffffffc231367836 */ /* 0x000fc60000000000 */
[----:B------:R0:W2:Y:S01]  /*f700*/  @!P3 LDG.E.U16 R31, desc[UR20][R40.64] ;  /* 0x00000014281fb981 */ /* 0x0000a2000c1e1500 */
[----:B------:R-:W-:Y:S02]  /*f710*/  ISETP.GE.U32.AND P0, PT, R56, 0x7fffff4b, PT ;  /* 0x7fffff4b3800780c */ /* 0x000fe40003f06070 */
[----:B------:R-:W-:Y:S01]  /*f720*/  ISETP.GE.U32.AND P3, PT, R54, 0x7fffff43, PT ;  /* 0x7fffff433600780c */ /* 0x000fe20003f66070 */
[----:B------:R0:W-:Y:S01]  /*f730*/  STL.64 [R1+0x468], R44 ;  /* 0x0004682c01007387 */ /* 0x0001e20000100a00 */
[C---:B------:R-:W-:Y:S02]  /*f740*/  IMAD R54, R4.reuse, 0x35, RZ ;  /* 0x0000003504367824 */ /* 0x040fe400078e02ff */
[----:B------:R-:W-:Y:S01]  /*f750*/  IMAD R55, R4, 0x3d, RZ ;  /* 0x0000003d04377824 */ /* 0x000fe200078e02ff */
[----:B------:R1:W-:Y:S04]  /*f760*/  STL.64 [R1+0x460], R42 ;  /* 0x0004602a01007387 */ /* 0x0003e80000100a00 */
[----:B------:R1:W-:Y:S04]  /*f770*/  STL.64 [R1+0x3e8], R40 ;  /* 0x0003e82801007387 */ /* 0x0003e80000100a00 */
[----:B------:R1:W-:Y:S01]  /*f780*/  STL.64 [R1+0x3e0], R38 ;  /* 0x0003e02601007387 */ /* 0x0003e20000100a00 */
[----:B0-----:R-:W-:-:S04]  /*f790*/  IMAD.WIDE R44, R54, 0x2, R6 ;  /* 0x00000002362c7825 */ /* 0x001fc800078e0206 */
[----:B-1----:R-:W-:Y:S01]  /*f7a0*/  IMAD.WIDE R42, R54, 0x2, R8 ;  /* 0x00000002362a7825 */ /* 0x002fe200078e0208 */
[----:B------:R0:W2:Y:S03]  /*f7b0*/  @!P0 LDG.E.U16 R28, desc[UR20][R44.64] ;  /* 0x000000142c1c8981 */ /* 0x0000a6000c1e1500 */
[C---:B------:R-:W-:Y:S01]  /*f7c0*/  IMAD.WIDE R40, R55.reuse, 0x2, R6 ;  /* 0x0000000237287825 */ /* 0x040fe200078e0206 */
[----:B------:R1:W2:Y:S03]  /*f7d0*/  @!P0 LDG.E.U16 R29, desc[UR20][R42.64] ;  /* 0x000000142a1d8981 */ /* 0x0002a6000c1e1500 */
[----:B------:R-:W-:Y:S01]  /*f7e0*/  IMAD.WIDE R38, R55, 0x2, R8 ;  /* 0x0000000237267825 */ /* 0x000fe200078e0208 */
[----:B------:R0:W2:Y:S03]  /*f7f0*/  @!P3 LDG.E.U16 R27, desc[UR20][R40.64] ;  /* 0x00000014281bb981 */ /* 0x0000a6000c1e1500 */
[C---:B------:R-:W-:Y:S01]  /*f800*/  VIADD R54, R49.reuse, 0xffffffb2 ;  /* 0xffffffb231367836 */ /* 0x040fe20000000000 */
[----:B------:R0:W2:Y:S01]  /*f810*/  @!P3 LDG.E.U16 R26, desc[UR20][R38.64] ;  /* 0x00000014261ab981 */ /* 0x0000a2000c1e1500 */
[----:B------:R-:W-:-:S03]  /*f820*/  VIADD R56, R49, 0xffffffba ;  /* 0xffffffba31387836 */ /* 0x000fc60000000000 */
        /* <DEDUP_REMOVED lines=28> */
[----:B------:R-:W2:Y:S03]  /*f9f0*/  @!P0 LDG.E.U16 R18, desc[UR20][R44.64] ;  /* 0x000000142c128981 */ /* 0x000ea6000c1e1500 */
[C---:B------:R-:W-:Y:S01]  /*fa00*/  IMAD.WIDE R40, R55.reuse, 0x2, R6 ;  /* 0x0000000237287825 */ /* 0x040fe200078e0206 */
[----:B------:R-:W2:Y:S03]  /*fa10*/  @!P0 LDG.E.U16 R17, desc[UR20][R42.64] ;  /* 0x000000142a118981 */ /* 0x000ea6000c1e1500 */
[----:B------:R-:W-:Y:S01]  /*fa20*/  IMAD.WIDE R38, R55, 0x2, R8 ;  /* 0x0000000237267825 */ /* 0x000fe200078e0208 */
[----:B------:R0:W2:Y:S03]  /*fa30*/  @!P3 LDG.E.U16 R16, desc[UR20][R40.64] ;  /* 0x000000142810b981 */ /* 0x0000a6000c1e1500 */
[C---:B------:R-:W-:Y:S01]  /*fa40*/  VIADD R54, R49.reuse, 0xffffff92 ;  /* 0xffffff9231367836 */ /* 0x040fe20000000000 */
[----:B------:R1:W2:Y:S01]  /*fa50*/  @!P3 LDG.E.U16 R15, desc[UR20][R38.64] ;  /* 0x00000014260fb981 */ /* 0x0002a2000c1e1500 */
[----:B------:R-:W-:-:S03]  /*fa60*/  VIADD R56, R49, 0xffffff9a ;  /* 0xffffff9a31387836 */ /* 0x000fc60000000000 */
[----:B------:R-:W-:Y:S01]  /*fa70*/  ISETP.GE.U32.AND P3, PT, R54, 0x7fffff13, PT ;  /* 0x7fffff133600780c */ /* 0x000fe20003f66070 */
[----:B------:R-:W-:Y:S01]  /*fa80*/  IMAD R54, R4, 0x65, RZ ;  /* 0x0000006504367824 */ /* 0x000fe200078e02ff */
[----:B------:R-:W-:Y:S01]  /*fa90*/  STL.64 [R1+0x168], R44 ;  /* 0x0001682c01007387 */ /* 0x000fe20000100a00 */
[----:B------:R-:W-:Y:S01]  /*faa0*/  ISETP.GE.U32.AND P0, PT, R56, 0x7fffff1b, PT ;  /* 0x7fffff1b3800780c */ /* 0x000fe20003f06070 */
[----:B------:R-:W-:Y:S02]  /*fab0*/  IMAD R56, R4, 0x6d, RZ ;  /* 0x0000006d04387824 */ /* 0x000fe400078e02ff */
[----:B------:R-:W-:Y:S04]  /*fac0*/  STL.64 [R1+0x160], R42 ;  /* 0x0001602a01007387 */ /* 0x000fe80000100a00 */
[----:B------:R0:W-:Y:S04]  /*fad0*/  STL.64 [R1+0xe8], R40 ;  /* 0x0000e82801007387 */ /* 0x0001e80000100a00 */
[----:B------:R1:W-:Y:S01]  /*fae0*/  STL.64 [R1+0xe0], R38 ;  /* 0x0000e02601007387 */ /* 0x0003e20000100a00 */
[----:B0-----:R-:W-:-:S04]  /*faf0*/  IMAD.WIDE R40, R54, 0x2, R6 ;  /* 0x0000000236287825 */ /* 0x001fc800078e0206 */
[----:B-1----:R-:W-:Y:S01]  /*fb00*/  IMAD.WIDE R38, R54, 0x2, R8 ;  /* 0x0000000236267825 */ /* 0x002fe200078e0208 */
[----:B------:R-:W-:Y:S03]  /*fb10*/  STL.64 [R1+0x68], R40 ;  /* 0x0000682801007387 */ /* 0x000fe60000100a00 */
[C---:B------:R-:W-:Y:S01]  /*fb20*/  IMAD.WIDE R54, R56.reuse, 0x2, R6 ;  /* 0x0000000238367825 */ /* 0x040fe200078e0206 */
[----:B------:R-:W-:Y:S03]  /*fb30*/  STL.64 [R1+0x60], R38 ;  /* 0x0000602601007387 */ /* 0x000fe60000100a00 */
[----:B------:R-:W-:Y:S01]  /*fb40*/  IMAD.WIDE R56, R56, 0x2, R8 ;  /* 0x0000000238387825 */ /* 0x000fe200078e0208 */
[----:B------:R-:W-:Y:S04]  /*fb50*/  STL [R1+0x19b0], R54 ;  /* 0x0019b03601007387 */ /* 0x000fe80000100800 */
[----:B------:R-:W-:Y:S04]  /*fb60*/  STL [R1+0x19ac], R55 ;  /* 0x0019ac3701007387 */ /* 0x000fe80000100800 */
[----:B------:R-:W-:Y:S04]  /*fb70*/  STL.64 [R1+0x1b80], R54 ;  /* 0x001b803601007387 */ /* 0x000fe80000100a00 */
[----:B------:R-:W-:Y:S04]  /*fb80*/  STL [R1+0x1d2c], R55 ;  /* 0x001d2c3701007387 */ /* 0x000fe80000100800 */
[----:B------:R-:W-:Y:S04]  /*fb90*/  STL [R1+0x1bd8], R54 ;  /* 0x001bd83601007387 */ /* 0x000fe80000100800 */
[----:B------:R-:W2:Y:S04]  /*fba0*/  @!P0 LDG.E.U16 R14, desc[UR20][R40.64] ;  /* 0x00000014280e8981 */ /* 0x000ea8000c1e1500 */
[----:B------:R-:W2:Y:S01]  /*fbb0*/  @!P0 LDG.E.U16 R13, desc[UR20][R38.64] ;  /* 0x00000014260d8981 */ /* 0x000ea2000c1e1500 */
[----:B------:R-:W-:-:S03]  /*fbc0*/  ISETP.GE.U32.AND P0, PT, R59, 0x7fffff0b, PT ;  /* 0x7fffff0b3b00780c */ /* 0x000fc60003f06070 */
[----:B------:R-:W2:Y:S04]  /*fbd0*/  @!P3 LDG.E.U16 R12, desc[UR20][R54.64] ;  /* 0x00000014360cb981 */ /* 0x000ea8000c1e1500 */
[----:B------:R-:W-:Y:S04]  /*fbe0*/  STL [R1+0x1de8], R54 ;  /* 0x001de83601007387 */ /* 0x000fe80000100800 */
[----:B------:R-:W2:Y:S01]  /*fbf0*/  @!P3 LDG.E.U16 R11, desc[UR20][R56.64] ;  /* 0x00000014380bb981 */ /* 0x000ea2000c1e1500 */
[----:B------:R-:W-:Y:S01]  /*fc00*/  ISETP.GE.U32.AND P3, PT, R58, 0x7fffff03, PT ;  /* 0x7fffff033a00780c */ /* 0x000fe20003f66070 */
[----:B------:R-:W-:-:S02]  /*fc10*/  IMAD.WIDE R58, R60, 0x2, R6 ;  /* 0x000000023c3a7825 */ /* 0x000fc400078e0206 */
[----:B------:R-:W-:Y:S04]  /*fc20*/  STL [R1+0x19b8], R56 ;  /* 0x0019b83801007387 */ /* 0x000fe80000100800 */
[----:B------:R-:W-:Y:S04]  /*fc30*/  STL [R1+0x1bdc], R56 ;  /* 0x001bdc3801007387 */ /* 0x000fe80000100800 */
[----:B------:R-:W-:Y:S01]  /*fc40*/  STL [R1+0x1d48], R56 ;  /* 0x001d483801007387 */ /* 0x000fe20000100800 */
[----:B------:R-:W-:-:S03]  /*fc50*/  IMAD.MOV.U32 R80, RZ, RZ, R61 ;  /* 0x000000ffff507224 */ /* 0x000fc600078e003d */
[----:B------:R-:W-:Y:S01]  /*fc60*/  STL [R1+0x19b4], R57 ;  /* 0x0019b43901007387 */ /* 0x000fe20000100800 */
[----:B------:R-:W-:-:S03]  /*fc70*/  IMAD.WIDE R60, R60, 0x2, R8 ;  /* 0x000000023c3c7825 */ /* 0x000fc600078e0208 */
[----:B------:R-:W-:Y:S04]  /*fc80*/  STL [R1+0x1be0], R57 ;  /* 0x001be03901007387 */ /* 0x000fe80000100800 */
[----:B------:R-:W-:Y:S04]  /*fc90*/  STL [R1+0x1d4c], R57 ;  /* 0x001d4c3901007387 */ /* 0x000fe80000100800 */
[----:B------:R-:W-:Y:S04]  /*fca0*/  STL [R1+0x19c0], R58 ;  /* 0x0019c03a01007387 */ /* 0x000fe80000100800 */
[----:B------:R-:W-:Y:S04]  /*fcb0*/  STL [R1+0x1be4], R58 ;  /* 0x001be43a01007387 */ /* 0x000fe80000100800 */
[----:B------:R-:W-:Y:S01]  /*fcc0*/  STL [R1+0x1d54], R58 ;  /* 0x001d543a01007387 */ /* 0x000fe20000100800 */
[----:B------:R-:W-:-:S03]  /*fcd0*/  IMAD.MOV.U32 R81, RZ, RZ, R63 ;  /* 0x000000ffff517224 */ /* 0x000fc600078e003f */
[----:B------:R-:W-:Y:S01]  /*fce0*/  STL [R1+0x19bc], R59 ;  /* 0x0019bc3b01007387 */ /* 0x000fe20000100800 */
[----:B------:R-:W-:-:S03]  /*fcf0*/  IMAD.WIDE R62, R64, 0x2, R6 ;  /* 0x00000002403e7825 */ /* 0x000fc600078e0206 */
[----:B------:R-:W-:Y:S01]  /*fd00*/  STL [R1+0x1be8], R59 ;  /* 0x001be83b01007387 */ /* 0x000fe20000100800 */
[----:B------:R-:W-:-:S03]  /*fd10*/  IMAD.WIDE R64, R64, 0x2, R8 ;  /* 0x0000000240407825 */ /* 0x000fc600078e0208 */
[----:B------:R0:W-:Y:S04]  /*fd20*/  STL [R1+0x1d58], R59 ;  /* 0x001d583b01007387 */ /* 0x0001e80000100800 */
[----:B------:R-:W-:Y:S04]  /*fd30*/  STL [R1+0x19c8], R60 ;  /* 0x0019c83c01007387 */ /* 0x000fe80000100800 */
[----:B------:R-:W-:Y:S04]  /*fd40*/  STL [R1+0x1bec], R60 ;  /* 0x001bec3c01007387 */ /* 0x000fe80000100800 */
[----:B------:R-:W-:Y:S04]  /*fd50*/  STL [R1+0x1d5c], R60 ;  /* 0x001d5c3c01007387 */ /* 0x000fe80000100800 */
[----:B------:R-:W-:Y:S04]  /*fd60*/  STL [R1+0x19c4], R61 ;  /* 0x0019c43d01007387 */ /* 0x000fe80000100800 */
[----:B------:R-:W-:Y:S04]  /*fd70*/  STL [R1+0x1bf0], R61 ;  /* 0x001bf03d01007387 */ /* 0x000fe80000100800 */
[----:B------:R0:W2:Y:S04]  /*fd80*/  @!P0 LDG.E.U16 R10, desc[UR20][R58.64] ;  /* 0x000000143a0a8981 */ /* 0x0000a8000c1e1500 */
[----:B------:R-:W2:Y:S01]  /*fd90*/  @!P0 LDG.E.U16 R2, desc[UR20][R60.64] ;  /* 0x000000143c028981 */ /* 0x000ea2000c1e1500 */
[----:B------:R-:W-:-:S03]  /*fda0*/  ISETP.GE.U32.AND P0, PT, R67, 0x7fffff7a, PT ;  /* 0x7fffff7a4300780c */ /* 0x000fc60003f06070 */
[----:B------:R-:W-:Y:S04]  /*fdb0*/  STL [R1+0x1d60], R61 ;  /* 0x001d603d01007387 */ /* 0x000fe80000100800 */
[----:B------:R-:W-:Y:S04]  /*fdc0*/  STL [R1+0x19d0], R62 ;  /* 0x0019d03e01007387 */ /* 0x000fe80000100800 */
[----:B------:R-:W2:Y:S04]  /*fdd0*/  @!P3 LDG.E.U16 R87, desc[UR20][R62.64] ;  /* 0x000000143e57b981 */ /* 0x000ea8000c1e1500 */
[----:B------:R-:W-:Y:S04]  /*fde0*/  STL [R1+0x1bf4], R62 ;  /* 0x001bf43e01007387 */ /* 0x000fe80000100800 */
[----:B------:R1:W2:Y:S01]  /*fdf0*/  @!P3 LDG.E.U16 R5, desc[UR20][R64.64] ;  /* 0x000000144005b981 */ /* 0x0002a2000c1e1500 */
[----:B------:R-:W-:Y:S01]  /*fe00*/  ISETP.GE.U32.AND P3, PT, R66, 0x7fffff72, PT ;  /* 0x7fffff724200780c */ /* 0x000fe20003f66070 */
[----:B------:R-:W-:-:S02]  /*fe10*/  IMAD R66, R4, 0x6, RZ ;  /* 0x0000000604427824 */ /* 0x000fc400078e02ff */
[----:B------:R-:W-:Y:S01]  /*fe20*/  STL [R1+0x1d68], R62 ;  /* 0x001d683e01007387 */ /* 0x000fe20000100800 */
[----:B------:R-:W-:-:S03]  /*fe30*/  IMAD R67, R4, 0xe, RZ ;  /* 0x0000000e04437824 */ /* 0x000fc600078e02ff */
[----:B------:R-:W-:Y:S01]  /*fe40*/  STL [R1+0x19cc], R63 ;  /* 0x0019cc3f01007387 */ /* 0x000fe20000100800 */
[----:B------:R-:W-:-:S03]  /*fe50*/  IMAD.WIDE R44, R66, 0x2, R6 ;  /* 0x00000002422c7825 */ /* 0x000fc600078e0206 */
[----:B------:R-:W-:Y:S01]  /*fe60*/  STL [R1+0x1bf8], R63 ;  /* 0x001bf83f01007387 */ /* 0x000fe20000100800 */
[----:B------:R-:W-:-:S03]  /*fe70*/  IMAD.WIDE R42, R66, 0x2, R8 ;  /* 0x00000002422a7825 */ /* 0x000fc600078e0208 */
[----:B------:R-:W-:Y:S01]  /*fe80*/  STL [R1+0x1d6c], R63 ;  /* 0x001d6c3f01007387 */ /* 0x000fe20000100800 */
[----:B0-----:R-:W-:-:S03]  /*fe90*/  PRMT R59, RZ, 0x7610, R59 ;  /* 0x00007610ff3b7816 */ /* 0x001fc6000000003b */
[----:B------:R-:W-:Y:S01]  /*fea0*/  STL [R1+0x19d8], R64 ;  /* 0x0019d84001007387 */ /* 0x000fe20000100800 */
[----:B------:R-:W-:-:S03]  /*feb0*/  IMAD.WIDE R40, R67, 0x2, R6 ;  /* 0x0000000243287825 */ /* 0x000fc600078e0206 */
[----:B------:R-:W-:Y:S01]  /*fec0*/  STL [R1+0x1bfc], R64 ;  /* 0x001bfc4001007387 */ /* 0x000fe20000100800 */
[----:B------:R-:W-:-:S03]  /*fed0*/  IMAD.WIDE R38, R67, 0x2, R8 ;  /* 0x0000000243267825 */ /* 0x000fc600078e0208 */
[----:B------:R-:W-:Y:S04]  /*fee0*/  STL [R1+0x1d70], R64 ;  /* 0x001d704001007387 */ /* 0x000fe80000100800 */
[----:B------:R-:W-:Y:S04]  /*fef0*/  STL [R1+0x19d4], R65 ;  /* 0x0019d44101007387 */ /* 0x000fe80000100800 */
[----:B------:R-:W-:Y:S04]  /*ff00*/  STL [R1+0x1c00], R65 ;  /* 0x001c004101007387 */ /* 0x000fe80000100800 */
[----:B------:R1:W-:Y:S01]  /*ff10*/  STL [R1+0x1d78], R65 ;  /* 0x001d784101007387 */ /* 0x0003e20000100800 */
[----:B------:R-:W-:-:S03]  /*ff20*/  VIADD R66, R49, 0xffffffe1 ;  /* 0xffffffe131427836 */ /* 0x000fc60000000000 */
[----:B------:R0:W-:Y:S04]  /*ff30*/  STL.64 [R1+0x660], R44 ;  /* 0x0006602c01007387 */ /* 0x0001e80000100a00 */
[----:B------:R-:W-:Y:S01]  /*ff40*/  STL.64 [R1+0x658], R42 ;  /* 0x0006582a01007387 */ /* 0x000fe20000100a00 */
[----:B-1----:R-:W-:-:S03]  /*ff50*/  PRMT R65, RZ, 0x7610, R65 ;  /* 0x00007610ff417816 */ /* 0x002fc60000000041 */
[----:B------:R0:W2:Y:S04]  /*ff60*/  @!P0 LDG.E.U16 R91, desc[UR20][R44.64] ;  /* 0x000000142c5b8981 */ /* 0x0000a8000c1e1500 */
[----:B------:R-:W-:Y:S04]  /*ff70*/  STL.64 [R1+0x5d8], R40 ;  /* 0x0005d82801007387 */ /* 0x000fe80000100a00 */
[----:B------:R1:W-:Y:S01]  /*ff80*/  STL.64 [R1+0x5d0], R38 ;  /* 0x0005d02601007387 */ /* 0x0003e20000100a00 */
[----:B0-----:R-:W-:Y:S02]  /*ff90*/  IMAD.MOV.U32 R45, RZ, RZ, R81 ;  /* 0x000000ffff2d7224 */ /* 0x001fe400078e0051 */
[----:B------:R-:W-:Y:S01]  /*ffa0*/  IMAD.MOV.U32 R81, RZ, RZ, R83 ;  /* 0x000000ffff517224 */ /* 0x000fe200078e0053 */
[----:B------:R1:W2:Y:S01]  /*ffb0*/  @!P3 LDG.E.U16 R59, desc[UR20][R38.64] ;  /* 0x00000014263bb981 */ /* 0x0002a2000c1e1500 */
[----:B------:R-:W-:-:S02]  /*ffc0*/  IMAD.MOV.U32 R83, RZ, RZ, R84 ;  /* 0x000000ffff537224 */ /* 0x000fc400078e0054 */
[----:B------:R-:W-:Y:S01]  /*ffd0*/  IMAD.MOV.U32 R84, RZ, RZ, R85 ;  /* 0x000000ffff547224 */ /* 0x000fe200078e0055 */
[----:B------:R-:W2:Y:S01]  /*ffe0*/  @!P0 LDG.E.U16 R92, desc[UR20][R42.64] ;  /* 0x000000142a5c8981 */ /* 0x000ea2000c1e1500 */
[----:B------:R-:W-:Y:S01]  /*fff0*/  IMAD.MOV.U32 R85, RZ, RZ, R86 ;  /* 0x000000ffff557224 */ /* 0x000fe200078e0056 */
[----:B------:R-:W-:Y:S01]  /*10000*/  ISETP.GE.U32.AND P0, PT, R68, 0x7fffff6a, PT ;  /* 0x7fffff6a4400780c */ /* 0x000fe20003f06070 */
[----:B------:R-:W-:Y:S01]  /*10010*/  IMAD.MOV.U32 R86, RZ, RZ, R88 ;  /* 0x000000ffff567224 */ /* 0x000fe200078e0058 */
[----:B------:R0:W2:Y:S01]  /*10020*/  @!P3 LDG.E.U16 R65, desc[UR20][R40.64] ;  /* 0x000000142841b981 */ /* 0x0000a2000c1e1500 */
[C---:B-1----:R-:W-:Y:S01]  /*10030*/  VIADD R38, R93.reuse, 0x96 ;  /* 0x000000965d267836 */ /* 0x042fe20000000000 */
[----:B------:R-:W-:Y:S01]  /*10040*/  ISETP.GE.U32.AND P3, PT, R66, 0x7fffff62, PT ;  /* 0x7fffff624200780c */ /* 0x000fe20003f66070 */
[----:B------:R-:W-:Y:S02]  /*10050*/  IMAD.MOV.U32 R88, RZ, RZ, R23 ;  /* 0x000000ffff587224 */ /* 0x000fe400078e0017 */
[----:B------:R-:W-:Y:S01]  /*10060*/  IMAD.MOV.U32 R23, RZ, RZ, R76 ;  /* 0x000000ffff177224 */ /* 0x000fe200078e004c */
[----:B------:R1:W-:Y:S01]  /*10070*/  STL [R1+0x16b0], R38 ;  /* 0x0016b02601007387 */ /* 0x0003e20000100800 */
[----:B------:R-:W-:Y:S01]  /*10080*/  IABS R66, R38 ;  /* 0x0000002600427213 */ /* 0x000fe20000000000 */
[----:B------:R-:W-:Y:S01]  /*10090*/  VIADD R52, R93, 0x97 ;  /* 0x000000975d347836 */ /* 0x000fe20000000000 */
[----:B------:R-:W-:Y:S01]  /*100a0*/  MOV R47, R83 ;  /* 0x00000053002f7202 */ /* 0x000fe20000000f00 */
[----:B------:R-:W-:-:S02]  /*100b0*/  IMAD.MOV.U32 R76, RZ, RZ, R77 ;  /* 0x000000ffff4c7224 */ /* 0x000fc400078e004d */
[----:B------:R-:W-:Y:S02]  /*100c0*/  IMAD.MOV.U32 R77, RZ, RZ, R70 ;  /* 0x000000ffff4d7224 */ /* 0x000fe400078e0046 */
[----:B------:R-:W-:Y:S02]  /*100d0*/  IMAD R70, R4, 0x16, RZ ;  /* 0x0000001604467824 */ /* 0x000fe400078e02ff */
[C---:B-1----:R-:W-:Y:S02]  /*100e0*/  VIADD R38, R93.reuse, 0x9d ;  /* 0x0000009d5d267836 */ /* 0x042fe40000000000 */
[----:B------:R-:W-:Y:S01]  /*100f0*/  IMAD.MOV.U32 R83, RZ, RZ, R88 ;  /* 0x000000ffff537224 */ /* 0x000fe200078e0058 */
[----:B------:R-:W-:Y:S01]  /*10100*/  STL [R1+0x16b8], R52 ;  /* 0x0016b83401007387 */ /* 0x000fe20000100800 */
[----:B------:R-:W-:Y:S01]  /*10110*/  IMAD.MOV.U32 R88, RZ, RZ, R23 ;  /* 0x000000ffff587224 */ /* 0x000fe200078e0017 */
[----:B------:R-:W-:Y:S01]  /*10120*/  PRMT R64, RZ, 0x7610, R64 ;  /* 0x00007610ff407816 */ /* 0x000fe20000000040 */
[----:B------:R-:W-:Y:S01]  /*10130*/  VIADD R23, R93, 0x9c ;  /* 0x0000009c5d177836 */ /* 0x000fe20000000000 */
[----:B------:R1:W-:Y:S01]  /*10140*/  STL [R1+0x16e8], R38 ;  /* 0x0016e82601007387 */ /* 0x0003e20000100800 */
[----:B0-----:R-:W-:-:S03]  /*10150*/  IABS R40, R38 ;  /* 0x0000002600287213 */ /* 0x001fc60000000000 */
[----:B------:R-:W-:Y:S01]  /*10160*/  STL [R1+0x16d8], R23 ;  /* 0x0016d81701007387 */ /* 0x000fe20000100800 */
[----:B-1----:R-:W-:-:S03]  /*10170*/  IMAD.WIDE R38, R70, 0x2, R6 ;  /* 0x0000000246267825 */ /* 0x002fc600078e0206 */
[----:B------:R-:W-:Y:S04]  /*10180*/  STL [R1+0x1b78], R23 ;  /* 0x001b781701007387 */ /* 0x000fe80000100800 */
[----:B------:R0:W-:Y:S04]  /*10190*/  STL.64 [R1+0x558], R38 ;  /* 0x0005582601007387 */ /* 0x0001e80000100a00 */
[----:B------:R-:W2:Y:S04]  /*101a0*/  @!P0 LDG.E.U16 R64, desc[UR20][R38.64] ;  /* 0x0000001426408981 */ /* 0x000ea8000c1e1500 */
[----:B0-----:R-:W2:Y:S01]  /*101b0*/  LDL.LU.64 R38, [R1+0x2098] ;  /* 0x0020980001267983 */ /* 0x001ea20000300a00 */
[----:B------:R-:W-:-:S02]  /*101c0*/  IMAD.MOV.U32 R46, RZ, RZ, R81 ;  /* 0x000000ffff2e7224 */ /* 0x000fc400078e0051 */
[----:B------:R-:W-:Y:S02]  /*101d0*/  IMAD.MOV.U32 R81, RZ, RZ, R84 ;  /* 0x000000ffff517224 */ /* 0x000fe400078e0054 */
[----:B------:R-:W-:Y:S02]  /*101e0*/  IMAD.MOV.U32 R84, RZ, RZ, R86 ;  /* 0x000000ffff547224 */ /* 0x000fe400078e0056 */
[----:B------:R-:W-:Y:S02]  /*101f0*/  IMAD.MOV.U32 R86, RZ, RZ, R76 ;  /* 0x000000ffff567224 */ /* 0x000fe400078e004c */
[----:B------:R-:W-:Y:S01]  /*10200*/  IMAD.MOV.U32 R76, RZ, RZ, R69 ;  /* 0x000000ffff4c7224 */ /* 0x000fe200078e0045 */
[----:B------:R-:W-:Y:S01]  /*10210*/  IABS R67, R52 ;  /* 0x0000003400437213 */ /* 0x000fe20000000000 */
[----:B------:R-:W-:Y:S01]  /*10220*/  IMAD.HI.U32 R69, R0, R66, RZ ;  /* 0x0000004200457227 */ /* 0x000fe200078e00ff */
[----:B------:R-:W-:-:S03]  /*10230*/  PRMT R63, RZ, 0x7610, R63 ;  /* 0x00007610ff3f7816 */ /* 0x000fc6000000003f */
[----:B------:R-:W-:Y:S02]  /*10240*/  IMAD R58, R4, 0x1e, RZ ;  /* 0x0000001e043a7824 */ /* 0x000fe400078e02ff */
[----:B------:R-:W-:Y:S01]  /*10250*/  IMAD.WIDE R42, R70, 0x2, R8 ;  /* 0x00000002462a7825 */ /* 0x000fe200078e0208 */
[----:B------:R-:W-:-:S03]  /*10260*/  IABS R68, R23 ;  /* 0x0000001700447213 */ /* 0x000fc60000000000 */
[----:B------:R-:W-:Y:S01]  /*10270*/  IMAD.MOV R70, RZ, RZ, -R69 ;  /* 0x000000ffff467224 */ /* 0x000fe200078e0a45 */
[----:B------:R-:W3:Y:S01]  /*10280*/  @!P0 LDG.E.U16 R63, desc[UR20][R42.64] ;  /* 0x000000142a3f8981 */ /* 0x000ee2000c1e1500 */
[----:B------:R-:W-:Y:S02]  /*10290*/  IMAD.MOV.U32 R69, RZ, RZ, R40 ;  /* 0x000000ffff457224 */ /* 0x000fe400078e0028 */
[----:B------:R-:W-:-:S04]  /*102a0*/  IMAD.WIDE R50, R58, 0x2, R6 ;  /* 0x000000023a327825 */ /* 0x000fc800078e0206 */
[----:B------:R-:W-:Y:S01]  /*102b0*/  IMAD.HI.U32 R40, R0, R67, RZ ;  /* 0x0000004300287227 */ /* 0x000fe200078e00ff */
[----:B------:R0:W-:Y:S03]  /*102c0*/  STL.64 [R1+0x550], R42 ;  /* 0x0005502a01007387 */ /* 0x0001e60000100a00 */
[C---:B------:R-:W-:Y:S02]  /*102d0*/  VIADD R41, R93.reuse, 0x9e ;  /* 0x0000009e5d297836 */ /* 0x040fe40000000000 */
[----:B------:R-:W-:Y:S01]  /*102e0*/  IMAD R23, R90, R70, R66 ;  /* 0x000000465a177224 */ /* 0x000fe200078e0242 */
[----:B------:R-:W-:Y:S01]  /*102f0*/  STL.64 [R1+0x4d8], R50 ;  /* 0x0004d83201007387 */ /* 0x000fe20000100a00 */
[----:B------:R-:W-:Y:S02]  /*10300*/  IMAD.MOV R44, RZ, RZ, -R40 ;  /* 0x000000ffff2c7224 */ /* 0x000fe400078e0a28 */
[----:B------:R-:W-:-:S02]  /*10310*/  VIADD R40, R93, 0x9f ;  /* 0x0000009f5d287836 */ /* 0x000fc40000000000 */
[----:B------:R-:W-:Y:S01]  /*10320*/  IMAD.HI.U32 R66, R0, R68, RZ ;  /* 0x0000004400427227 */ /* 0x000fe200078e00ff */
[----:B0-----:R-:W3:Y:S03]  /*10330*/  LDL.LU.64 R42, [R1+0x2090] ;  /* 0x00209000012a7983 */ /* 0x001ee60000300a00 */
[----:B------:R-:W-:Y:S01]  /*10340*/  IMAD R44, R90, R44, R67 ;  /* 0x0000002c5a2c7224 */ /* 0x000fe200078e0243 */
[----:B------:R0:W-:Y:S01]  /*10350*/  STL [R1+0x16f4], R41 ;  /* 0x0016f42901007387 */ /* 0x0001e20000100800 */
[----:B------:R-:W-:-:S03]  /*10360*/  IMAD.MOV R66, RZ, RZ, -R66 ;  /* 0x000000ffff427224 */ /* 0x000fc600078e0a42 */
[----:B------:R-:W-:Y:S04]  /*10370*/  STL [R1+0x1c04], R23 ;  /* 0x001c041701007387 */ /* 0x000fe80000100800 */
[----:B------:R-:W-:Y:S04]  /*10380*/  STL [R1+0x1d80], R23 ;  /* 0x001d801701007387 */ /* 0x000fe80000100800 */
[----:B------:R-:W-:Y:S04]  /*10390*/  STL [R1+0x16fc], R40 ;  /* 0x0016fc2801007387 */ /* 0x000fe80000100800 */
[----:B------:R-:W-:Y:S04]  /*103a0*/  STL [R1+0x1c08], R52 ;  /* 0x001c083401007387 */ /* 0x000fe80000100800 */
[----:B------:R-:W-:Y:S01]  /*103b0*/  STL [R1+0x1d84], R52 ;  /* 0x001d843401007387 */ /* 0x000fe20000100800 */
[----:B------:R-:W-:-:S03]  /*103c0*/  IABS R70, R41 ;  /* 0x0000002900467213 */ /* 0x000fc60000000000 */
[----:B------:R1:W-:Y:S01]  /*103d0*/  STL [R1+0x788], R44 ;  /* 0x0007882c01007387 */ /* 0x0003e20000100800 */
[----:B0-----:R-:W-:-:S04]  /*103e0*/  IMAD.HI.U32 R41, R0, R69, RZ ;  /* 0x0000004500297227 */ /* 0x001fc800078e00ff */
[----:B-1----:R-:W-:Y:S02]  /*103f0*/  IMAD R44, R90, R66, R68 ;  /* 0x000000425a2c7224 */ /* 0x002fe400078e0244 */
[----:B------:R-:W-:-:S03]  /*10400*/  IMAD.MOV R41, RZ, RZ, -R41 ;  /* 0x000000ffff297224 */ /* 0x000fc600078e0a29 */
[----:B------:R0:W-:Y:S01]  /*10410*/  STL [R1+0x790], R44 ;  /* 0x0007902c01007387 */ /* 0x0001e20000100800 */
[----:B------:R-:W-:Y:S01]  /*10420*/  IABS R67, R40 ;  /* 0x0000002800437213 */ /* 0x000fe20000000000 */
[----:B------:R-:W-:Y:S02]  /*10430*/  IMAD R41, R90, R41, R69 ;  /* 0x000000295a297224 */ /* 0x000fe400078e0245 */
[----:B------:R-:W-:-:S04]  /*10440*/  IMAD.HI.U32 R40, R0, R70, RZ ;  /* 0x0000004600287227 */ /* 0x000fc800078e00ff */
[----:B0-----:R-:W-:Y:S02]  /*10450*/  IMAD.MOV.U32 R44, RZ, RZ, R47 ;  /* 0x000000ffff2c7224 */ /* 0x001fe400078e002f */
[----:B------:R-:W-:Y:S02]  /*10460*/  IMAD.MOV.U32 R47, RZ, RZ, R46 ;  /* 0x000000ffff2f7224 */ /* 0x000fe400078e002e */
[----:B------:R-:W-:Y:S02]  /*10470*/  IMAD.MOV.U32 R46, RZ, RZ, R45 ;  /* 0x000000ffff2e7224 */ /* 0x000fe400078e002d */
[----:B------:R-:W-:Y:S02]  /*10480*/  IMAD.MOV.U32 R45, RZ, RZ, R79 ;  /* 0x000000ffff2d7224 */ /* 0x000fe400078e004f */
[----:B------:R-:W-:Y:S02]  /*10490*/  IMAD.MOV.U32 R79, RZ, RZ, R80 ;  /* 0x000000ffff4f7224 */ /* 0x000fe400078e0050 */
[----:B------:R-:W-:-:S02]  /*104a0*/  IMAD.MOV.U32 R80, RZ, RZ, R20 ;  /* 0x000000ffff507224 */ /* 0x000fc400078e0014 */
[C---:B------:R-:W-:Y:S02]  /*104b0*/  VIADD R20, R93.reuse, 0xa4 ;  /* 0x000000a45d147836 */ /* 0x040fe40000000000 */
[----:B------:R-:W-:Y:S01]  /*104c0*/  IMAD.MOV.U32 R66, RZ, RZ, R67 ;  /* 0x000000ffff427224 */ /* 0x000fe200078e0043 */
[----:B------:R0:W-:Y:S01]  /*104d0*/  STL [R1+0x798], R41 ;  /* 0x0007982901007387 */ /* 0x0001e20000100800 */
[----:B------:R-:W-:Y:S01]  /*104e0*/  IMAD.MOV R67, RZ, RZ, -R40 ;  /* 0x000000ffff437224 */ /* 0x000fe200078e0a28 */
[----:B------:R-:W-:Y:S02]  /*104f0*/  IABS R40, R20 ;  /* 0x0000001400287213 */ /* 0x000fe40000000000 */
[----:B------:R1:W-:Y:S01]  /*10500*/  STL [R1+0x1720], R20 ;  /* 0x0017201401007387 */ /* 0x0003e20000100800 */
[----:B------:R-:W-:Y:S02]  /*10510*/  VIADD R48, R93, 0xa5 ;  /* 0x000000a55d307836 */ /* 0x000fe40000000000 */
[----:B------:R-:W-:-:S02]  /*10520*/  IMAD R53, R90, R67, R70 ;  /* 0x000000435a357224 */ /* 0x000fc400078e0246 */
[C---:B0-----:R-:W-:Y:S02]  /*10530*/  VIADD R41, R93.reuse, 0xa6 ;  /* 0x000000a65d297836 */ /* 0x041fe40000000000 */
[C---:B-1----:R-:W-:Y:S01]  /*10540*/  IMAD.HI.U32 R20, R0.reuse, R66, RZ ;  /* 0x0000004200147227 */ /* 0x042fe200078e00ff */
[----:B------:R-:W-:Y:S03]  /*10550*/  STL [R1+0x172c], R48 ;  /* 0x00172c3001007387 */ /* 0x000fe60000100800 */
[----:B------:R-:W-:Y:S01]  /*10560*/  IMAD.MOV R70, RZ, RZ, -R20 ;  /* 0x000000ffff467224 */ /* 0x000fe200078e0a14 */
[----:B------:R0:W-:Y:S01]  /*10570*/  STL [R1+0x1734], R41 ;  /* 0x0017342901007387 */ /* 0x0001e20000100800 */
[----:B------:R-:W-:Y:S01]  /*10580*/  IMAD.MOV.U32 R67, RZ, RZ, R40 ;  /* 0x000000ffff437224 */ /* 0x000fe200078e0028 */
[----:B------:R-:W-:Y:S01]  /*10590*/  IABS R68, R48 ;  /* 0x0000003000447213 */ /* 0x000fe20000000000 */
[----:B------:R-:W-:Y:S01]  /*105a0*/  VIADD R40, R93, 0xa7 ;  /* 0x000000a75d287836 */ /* 0x000fe20000000000 */
[----:B------:R-:W-:Y:S01]  /*105b0*/  IABS R69, R41 ;  /* 0x0000002900457213 */ /* 0x000fe20000000000 */
[----:B------:R-:W-:Y:S01]  /*105c0*/  STL [R1+0x1c0c], R53 ;  /* 0x001c0c3501007387 */ /* 0x000fe20000100800 */
[----:B------:R-:W-:-:S04]  /*105d0*/  IMAD.HI.U32 R20, R0, R67, RZ ;  /* 0x0000004300147227 */ /* 0x000fc800078e00ff */
[----:B0-----:R-:W-:Y:S01]  /*105e0*/  IMAD R41, R90, R70, R66 ;  /* 0x000000465a297224 */ /* 0x001fe200078e0242 */
[----:B------:R-:W-:Y:S01]  /*105f0*/  STL [R1+0x1d88], R53 ;  /* 0x001d883501007387 */ /* 0x000fe20000100800 */
[----:B------:R-:W-:Y:S01]  /*10600*/  IABS R66, R40 ;  /* 0x0000002800427213 */ /* 0x000fe20000000000 */
[----:B------:R-:W-:Y:S02]  /*10610*/  IMAD.HI.U32 R70, R0, R68, RZ ;  /* 0x0000004400467227 */ /* 0x000fe400078e00ff */
[----:B------:R0:W-:Y:S02]  /*10620*/  STL [R1+0x1730], R40 ;  /* 0x0017302801007387 */ /* 0x0001e40000100800 */
[----:B------:R-:W-:Y:S02]  /*10630*/  IMAD.MOV R20, RZ, RZ, -R20 ;  /* 0x000000ffff147224 */ /* 0x000fe400078e0a14 */
[----:B------:R1:W-:Y:S01]  /*10640*/  STL [R1+0x7ac], R41 ;  /* 0x0007ac2901007387 */ /* 0x0003e20000100800 */
[----:B------:R-:W-:-:S02]  /*10650*/  IMAD.MOV R70, RZ, RZ, -R70 ;  /* 0x000000ffff467224 */ /* 0x000fc400078e0a46 */
[----:B0-----:R-:W-:-:S04]  /*10660*/  IMAD.HI.U32 R40, R0, R69, RZ ;  /* 0x0000004500287227 */ /* 0x001fc800078e00ff */
[----:B-1----:R-:W-:Y:S02]  /*10670*/  VIADD R41, R49, 0xfffffff8 ;  /* 0xfffffff831297836 */ /* 0x002fe40000000000 */
[----:B------:R-:W-:Y:S02]  /*10680*/  IMAD.MOV R40, RZ, RZ, -R40 ;  /* 0x000000ffff287224 */ /* 0x000fe400078e0a28 */
[C---:B------:R-:W-:Y:S01]  /*10690*/  IMAD R20, R90.reuse, R20, R67 ;  /* 0x000000145a147224 */ /* 0x040fe200078e0243 */
[----:B------:R-:W-:Y:S01]  /*106a0*/  ISETP.GE.U32.AND P0, PT, R41, 0x7fffff79, PT ;  /* 0x7fffff792900780c */ /* 0x000fe20003f06070 */
[C---:B------:R-:W-:Y:S02]  /*106b0*/  IMAD R41, R90.reuse, R70, R68 ;  /* 0x000000465a297224 */ /* 0x040fe400078e0244 */
[----:B------:R-:W-:Y:S01]  /*106c0*/  IMAD R40, R90, R40, R69 ;  /* 0x000000285a287224 */ /* 0x000fe200078e0245 */
[----:B------:R-:W-:Y:S01]  /*106d0*/  PRMT R55, RZ, 0x7610, R55 ;  /* 0x00007610ff377816 */ /* 0x000fe20000000037 */
[----:B------:R-:W-:Y:S01]  /*106e0*/  STL [R1+0x1c10], R20 ;  /* 0x001c101401007387 */ /* 0x000fe20000100800 */
[----:B------:R-:W-:-:S03]  /*106f0*/  IMAD R68, R4, 0x7, RZ ;  /* 0x0000000704447824 */ /* 0x000fc600078e02ff */
[----:B------:R-:W-:Y:S04]  /*10700*/  STL [R1+0x1d8c], R20 ;  /* 0x001d8c1401007387 */ /* 0x000fe80000100800 */
[----:B------:R-:W-:Y:S04]  /*10710*/  STL [R1+0x7a4], R41 ;  /* 0x0007a42901007387 */ /* 0x000fe80000100800 */
[----:B------:R0:W-:Y:S04]  /*10720*/  STL [R1+0x7b0], R40 ;  /* 0x0007b02801007387 */ /* 0x0001e80000100800 */
[----:B------:R1:W4:Y:S01]  /*10730*/  @!P3 LDG.E.U16 R55, desc[UR20][R50.64] ;  /* 0x000000143237b981 */ /* 0x000322000c1e1500 */
[----:B0-----:R-:W-:-:S04]  /*10740*/  IMAD.WIDE R40, R68, 0x2, R8 ;  /* 0x0000000244287825 */ /* 0x001fc800078e0208 */
[----:B-1----:R-:W-:-:S04]  /*10750*/  IMAD.WIDE R50, R68, 0x2, R6 ;  /* 0x0000000244327825 */ /* 0x002fc800078e0206 */
[----:B------:R-:W-:Y:S02]  /*10760*/  IMAD.MOV.U32 R68, RZ, RZ, R50 ;  /* 0x000000ffff447224 */ /* 0x000fe400078e0032 */
[----:B------:R-:W-:Y:S01]  /*10770*/  IMAD.MOV.U32 R69, RZ, RZ, R51 ;  /* 0x000000ffff457224 */ /* 0x000fe200078e0033 */
[----:B--2---:R-:W-:Y:S02]  /*10780*/  PRMT R38, RZ, 0x7610, R38 ;  /* 0x00007610ff267816 */ /* 0x004fe40000000026 */
[----:B------:R-:W-:-:S04]  /*10790*/  PRMT R39, RZ, 0x7610, R39 ;  /* 0x00007610ff277816 */ /* 0x000fc80000000027 */
[----:B------:R-:W2:Y:S04]  /*107a0*/  @!P0 LDG.E.U16 R38, desc[UR20][R40.64] ;  /* 0x0000001428268981 */ /* 0x000ea8000c1e1500 */
[----:B------:R0:W4:Y:S01]  /*107b0*/  @!P0 LDG.E.U16 R39, desc[UR20][R68.64] ;  /* 0x0000001444278981 */ /* 0x000122000c1e1500 */
[----:B------:R-:W-:-:S04]  /*107c0*/  IMAD.HI.U32 R67, R0, R66, RZ ;  /* 0x0000004200437227 */ /* 0x000fc800078e00ff */
[----:B------:R-:W-:Y:S01]  /*107d0*/  IMAD.MOV R67, RZ, RZ, -R67 ;  /* 0x000000ffff437224 */ /* 0x000fe200078e0a43 */
[----:B------:R1:W-:Y:S01]  /*107e0*/  STL.64 [R1+0x650], R50 ;  /* 0x0006503201007387 */ /* 0x0003e20000100a00 */
[----:B------:R-:W-:-:S05]  /*107f0*/  VIADD R48, R93, 0xac ;  /* 0x000000ac5d307836 */ /* 0x000fca0000000000 */
[----:B------:R-:W-:Y:S01]  /*10800*/  STL [R1+0x1744], R48 ;  /* 0x0017443001007387 */ /* 0x000fe20000100800 */
[----:B-1----:R-:W-:Y:S02]  /*10810*/  IMAD R50, R90, R67, R66 ;  /* 0x000000435a327224 */ /* 0x002fe400078e0242 */
[----:B------:R-:W-:-:S03]  /*10820*/  VIADD R67, R49, 0xfffffff0 ;  /* 0xfffffff031437836 */ /* 0x000fc60000000000 */
[----:B------:R-:W-:Y:S02]  /*10830*/  STL [R1+0x1c14], R50 ;  /* 0x001c143201007387 */ /* 0x000fe40000100800 */
[----:B------:R-:W-:Y:S02]  /*10840*/  ISETP.GE.U32.AND P0, PT, R67, 0x7fffff71, PT ;  /* 0x7fffff714300780c */ /* 0x000fe40003f06070 */
[----:B------:R-:W-:Y:S04]  /*10850*/  STL [R1+0x1d90], R50 ;  /* 0x001d903201007387 */ /* 0x000fe80000100800 */
[----:B------:R1:W-:Y:S01]  /*10860*/  STL.64 [R1+0x640], R40 ;  /* 0x0006402801007387 */ /* 0x0003e20000100a00 */
[----:B0-----:R-:W-:Y:S01]  /*10870*/  IMAD R69, R4, 0xf, RZ ;  /* 0x0000000f04457824 */ /* 0x001fe200078e02ff */
[----:B---3--:R-:W-:-:S02]  /*10880*/  PRMT R42, RZ, 0x7610, R42 ;  /* 0x00007610ff2a7816 */ /* 0x008fc4000000002a */
[----:B------:R-:W-:Y:S01]  /*10890*/  PRMT R43, RZ, 0x7610, R43 ;  /* 0x00007610ff2b7816 */ /* 0x000fe2000000002b */
[----:B-1----:R-:W-:-:S05]  /*108a0*/  IMAD.WIDE R40, R69, 0x2, R8 ;  /* 0x0000000245287825 */ /* 0x002fca00078e0208 */
[----:B------:R-:W3:Y:S04]  /*108b0*/  @!P0 LDG.E.U16 R42, desc[UR20][R40.64] ;  /* 0x00000014282a8981 */ /* 0x000ee8000c1e1500 */
[----:B--2---:R0:W-:Y:S02]  /*108c0*/  STL [R1+0xec4], R38 ;  /* 0x000ec42601007387 */ /* 0x0041e40000100800 */
[----:B0-----:R-:W-:-:S05]  /*108d0*/  VIADD R38, R93, 0xad ;  /* 0x000000ad5d267836 */ /* 0x001fca0000000000 */
[----:B------:R-:W-:Y:S01]  /*108e0*/  STL [R1+0x174c], R38 ;  /* 0x00174c2601007387 */ /* 0x000fe20000100800 */
[----:B------:R-:W-:-:S03]  /*108f0*/  IABS R67, R38 ;  /* 0x0000002600437213 */ /* 0x000fc60000000000 */
[----:B----4-:R0:W-:Y:S02]  /*10900*/  STL [R1+0xec8], R39 ;  /* 0x000ec82701007387 */ /* 0x0101e40000100800 */
[----:B0-----:R-:W-:-:S05]  /*10910*/  IMAD.WIDE R38, R69, 0x2, R6 ;  /* 0x0000000245267825 */ /* 0x001fca00078e0206 */
[----:B------:R-:W2:Y:S01]  /*10920*/  @!P0 LDG.E.U16 R43, desc[UR20][R38.64] ;  /* 0x00000014262b8981 */ /* 0x000ea2000c1e1500 */
[----:B------:R-:W-:Y:S01]  /*10930*/  IABS R66, R48 ;  /* 0x0000003000427213 */ /* 0x000fe20000000000 */
[----:B------:R-:W-:Y:S02]  /*10940*/  VIADD R69, R49, 0xffffffe8 ;  /* 0xffffffe831457836 */ /* 0x000fe40000000000 */
[----:B------:R0:W-:Y:S02]  /*10950*/  STL.64 [R1+0x5c8], R38 ;  /* 0x0005c82601007387 */ /* 0x0001e40000100a00 */
[----:B------:R-:W-:Y:S02]  /*10960*/  IMAD.HI.U32 R68, R0, R66, RZ ;  /* 0x0000004200447227 */ /* 0x000fe400078e00ff */
[----:B------:R1:W-:Y:S01]  /*10970*/  STL.64 [R1+0x5c0], R40 ;  /* 0x0005c02801007387 */ /* 0x0003e20000100a00 */
[----:B------:R-:W-:Y:S01]  /*10980*/  ISETP.GE.U32.AND P0, PT, R69, 0x7fffff69, PT ;  /* 0x7fffff694500780c */ /* 0x000fe20003f06070 */
[----:B------:R-:W-:-:S02]  /*10990*/  IMAD.MOV R68, RZ, RZ, -R68 ;  /* 0x000000ffff447224 */ /* 0x000fc400078e0a44 */
[----:B0-----:R-:W4:Y:S04]  /*109a0*/  LDL.LU.64 R38, [R1+0x2088] ;  /* 0x0020880001267983 */ /* 0x001f280000300a00 */
[----:B-1----:R-:W4:Y:S04]  /*109b0*/  LDL.LU.64 R40, [R1+0x2080] ;  /* 0x0020800001287983 */ /* 0x002f280000300a00 */
[----:B---3--:R0:W-:Y:S01]  /*109c0*/  STL [R1+0xe8c], R42 ;  /* 0x000e8c2a01007387 */ /* 0x0081e20000100800 */
[----:B------:R-:W-:Y:S02]  /*109d0*/  IMAD.MOV.U32 R51, RZ, RZ, R46 ;  /* 0x000000ffff337224 */ /* 0x000fe400078e002e */
[----:B------:R-:W-:-:S02]  /*109e0*/  IMAD.MOV.U32 R46, RZ, RZ, R83 ;  /* 0x000000ffff2e7224 */ /* 0x000fc400078e0053 */
[----:B------:R-:W-:Y:S01]  /*109f0*/  IMAD.MOV.U32 R83, RZ, RZ, R85 ;  /* 0x000000ffff537224 */ /* 0x000fe200078e0055 */
[----:B------:R-:W-:Y:S01]  /*10a00*/  PRMT R71, RZ, 0x7610, R71 ;  /* 0x00007610ff477816 */ /* 0x000fe20000000047 */
[----:B------:R-:W-:Y:S02]  /*10a10*/  IMAD.MOV.U32 R85, RZ, RZ, R88 ;  /* 0x000000ffff557224 */ /* 0x000fe400078e0058 */
[----:B------:R-:W-:Y:S02]  /*10a20*/  IMAD.MOV.U32 R48, RZ, RZ, R79 ;  /* 0x000000ffff307224 */ /* 0x000fe400078e004f */
[----:B------:R-:W-:Y:S01]  /*10a30*/  IMAD.MOV.U32 R88, RZ, RZ, R78 ;  /* 0x000000ffff587224 */ /* 0x000fe200078e004e */
[----:B------:R-:W-:Y:S01]  /*10a40*/  PRMT R73, RZ, 0x7610, R73 ;  /* 0x00007610ff497816 */ /* 0x000fe20000000049 */
[----:B------:R-:W-:Y:S01]  /*10a50*/  IMAD.MOV.U32 R62, RZ, RZ, R44 ;  /* 0x000000ffff3e7224 */ /* 0x000fe200078e002c */
[----:B------:R-:W-:Y:S01]  /*10a60*/  MOV R44, R80 ;  /* 0x00000050002c7202 */ /* 0x000fe20000000f00 */
[----:B0-----:R-:W-:-:S02]  /*10a70*/  IMAD.MOV.U32 R42, RZ, RZ, R47 ;  /* 0x000000ffff2a7224 */ /* 0x001fc400078e002f */
[----:B------:R-:W-:Y:S01]  /*10a80*/  IMAD.MOV.U32 R47, RZ, RZ, R81 ;  /* 0x000000ffff2f7224 */ /* 0x000fe200078e0051 */
[----:B--2---:R0:W-:Y:S02]  /*10a90*/  STL [R1+0xe90], R43 ;  /* 0x000e902b01007387 */ /* 0x0041e40000100800 */
[----:B0-----:R-:W-:Y:S02]  /*10aa0*/  IMAD.MOV.U32 R43, RZ, RZ, R45 ;  /* 0x000000ffff2b7224 */ /* 0x001fe400078e002d */
[----:B------:R-:W-:Y:S02]  /*10ab0*/  IMAD.MOV.U32 R45, RZ, RZ, R84 ;  /* 0x000000ffff2d7224 */ /* 0x000fe400078e0054 */
[----:B------:R-:W-:Y:S02]  /*10ac0*/  IMAD.MOV.U32 R84, RZ, RZ, R86 ;  /* 0x000000ffff547224 */ /* 0x000fe400078e0056 */
[----:B------:R-:W-:Y:S02]  /*10ad0*/  IMAD.MOV.U32 R86, RZ, RZ, R21 ;  /* 0x000000ffff567224 */ /* 0x000fe400078e0015 */
[----:B------:R-:W-:-:S02]  /*10ae0*/  IMAD R21, R90, R68, R66 ;  /* 0x000000445a157224 */ /* 0x000fc400078e0242 */
[----:B------:R-:W-:-:S04]  /*10af0*/  IMAD R68, R4, 0x17, RZ ;  /* 0x0000001704447824 */ /* 0x000fc800078e02ff */
[----:B------:R-:W-:-:S04]  /*10b00*/  IMAD.WIDE R78, R68, 0x2, R6 ;  /* 0x00000002444e7825 */ /* 0x000fc800078e0206 */
[----:B------:R-:W-:Y:S01]  /*10b10*/  IMAD.WIDE R80, R68, 0x2, R8 ;  /* 0x0000000244507825 */ /* 0x000fe200078e0208 */
[----:B------:R-:W2:Y:S04]  /*10b20*/  @!P0 LDG.E.U16 R71, desc[UR20][R78.64] ;  /* 0x000000144e478981 */ /* 0x000ea8000c1e1500 */
[----:B------:R-:W3:Y:S01]  /*10b30*/  @!P0 LDG.E.U16 R73, desc[UR20][R80.64] ;  /* 0x0000001450498981 */ /* 0x000ee2000c1e1500 */
[----:B------:R-:W-:-:S04]  /*10b40*/  IMAD.HI.U32 R66, R0, R67, RZ ;  /* 0x0000004300427227 */ /* 0x000fc800078e00ff */
[----:B------:R-:W-:Y:S01]  /*10b50*/  IMAD.MOV R66, RZ, RZ, -R66 ;  /* 0x000000ffff427224 */ /* 0x000fe200078e0a42 */
[----:B------:R-:W-:Y:S03]  /*10b60*/  STL [R1+0x1c18], R21 ;  /* 0x001c181501007387 */ /* 0x000fe60000100800 */
[----:B------:R-:W-:Y:S01]  /*10b70*/  IMAD R67, R90, R66, R67 ;  /* 0x000000425a437224 */ /* 0x000fe200078e0243 */
[----:B------:R-:W-:Y:S01]  /*10b80*/  STL [R1+0x1d94], R21 ;  /* 0x001d941501007387 */ /* 0x000fe20000100800 */
[----:B------:R-:W-:Y:S02]  /*10b90*/  IMAD.MOV.U32 R66, RZ, RZ, R62 ;  /* 0x000000ffff427224 */ /* 0x000fe400078e003e */
[----:B------:R-:W-:Y:S01]  /*10ba0*/  IMAD.MOV.U32 R62, RZ, RZ, R48 ;  /* 0x000000ffff3e7224 */ /* 0x000fe200078e0030 */
[----:B------:R-:W-:Y:S01]  /*10bb0*/  STL.64 [R1+0x548], R78 ;  /* 0x0005484e01007387 */ /* 0x000fe20000100a00 */
[----:B------:R-:W-:-:S02]  /*10bc0*/  IMAD.MOV.U32 R48, RZ, RZ, R45 ;  /* 0x000000ffff307224 */ /* 0x000fc400078e002d */
[----:B------:R-:W-:Y:S01]  /*10bd0*/  IMAD.MOV.U32 R45, RZ, RZ, R86 ;  /* 0x000000ffff2d7224 */ /* 0x000fe200078e0056 */
[----:B------:R-:W-:Y:S01]  /*10be0*/  STL.64 [R1+0x540], R80 ;  /* 0x0005405001007387 */ /* 0x000fe20000100a00 */
[----:B------:R-:W-:-:S03]  /*10bf0*/  IMAD.MOV.U32 R86, RZ, RZ, R76 ;  /* 0x000000ffff567224 */ /* 0x000fc600078e004c */
[----:B------:R0:W-:Y:S04]  /*10c00*/  STL [R1+0x7c8], R67 ;  /* 0x0007c84301007387 */ /* 0x0001e80000100800 */
[----:B------:R-:W4:Y:S01]  /*10c10*/  LDL.LU R76, [R1+0x974] ;  /* 0x00097400014c7983 */ /* 0x000f220000300800 */
[----:B------:R-:W-:Y:S02]  /*10c20*/  IMAD.MOV.U32 R69, RZ, RZ, R51 ;  /* 0x000000ffff457224 */ /* 0x000fe400078e0033 */
[----:B0-----:R-:W-:Y:S02]  /*10c30*/  IMAD.MOV.U32 R67, RZ, RZ, R42 ;  /* 0x000000ffff437224 */ /* 0x001fe400078e002a */
[----:B------:R-:W-:Y:S02]  /*10c40*/  IMAD.MOV.U32 R42, RZ, RZ, R44 ;  /* 0x000000ffff2a7224 */ /* 0x000fe400078e002c */
[----:B------:R-:W-:-:S02]  /*10c50*/  IMAD.MOV.U32 R44, RZ, RZ, R83 ;  /* 0x000000ffff2c7224 */ /* 0x000fc400078e0053 */
[----:B------:R-:W-:Y:S02]  /*10c60*/  IMAD.MOV.U32 R83, RZ, RZ, R88 ;  /* 0x000000ffff537224 */ /* 0x000fe400078e0058 */
[----:B------:R-:W-:Y:S02]  /*10c70*/  IMAD.MOV.U32 R88, RZ, RZ, R77 ;  /* 0x000000ffff587224 */ /* 0x000fe400078e004d */
[----:B------:R-:W4:Y:S01]  /*10c80*/  LDL.LU R77, [R1+0x970] ;  /* 0x00097000014d7983 */ /* 0x000f220000300800 */
[----:B------:R-:W-:Y:S02]  /*10c90*/  IMAD.MOV.U32 R51, RZ, RZ, R47 ;  /* 0x000000ffff337224 */ /* 0x000fe400078e002f */
[----:B------:R-:W-:Y:S01]  /*10ca0*/  IMAD.MOV.U32 R47, RZ, RZ, R84 ;  /* 0x000000ffff2f7224 */ /* 0x000fe200078e0054 */
[----:B------:R-:W4:Y:S01]  /*10cb0*/  LDL.LU R79, [R1+0x2078] ;  /* 0x00207800014f7983 */ /* 0x000f220000300800 */
[----:B------:R-:W-:-:S03]  /*10cc0*/  IMAD.MOV.U32 R84, RZ, RZ, R89 ;  /* 0x000000ffff547224 */ /* 0x000fc600078e0059 */
[----:B------:R-:W4:Y:S01]  /*10cd0*/  LDL.LU R78, [R1+0x96c] ;  /* 0x00096c00014e7983 */ /* 0x000f220000300800 */
[----:B------:R-:W-:Y:S02]  /*10ce0*/  IMAD.MOV.U32 R70, RZ, RZ, R43 ;  /* 0x000000ffff467224 */ /* 0x000fe400078e002b */
[----:B------:R-:W-:Y:S02]  /*10cf0*/  IMAD.MOV.U32 R89, RZ, RZ, R72 ;  /* 0x000000ffff597224 */ /* 0x000fe400078e0048 */
[----:B------:R-:W-:Y:S02]  /*10d00*/  IMAD.MOV.U32 R43, RZ, RZ, R46 ;  /* 0x000000ffff2b7224 */ /* 0x000fe400078e002e */
[----:B------:R-:W-:Y:S02]  /*10d10*/  IMAD.MOV.U32 R46, RZ, RZ, R85 ;  /* 0x000000ffff2e7224 */ /* 0x000fe400078e0055 */
[----:B------:R-:W-:Y:S02]  /*10d20*/  IMAD.MOV.U32 R85, RZ, RZ, R75 ;  /* 0x000000ffff557224 */ /* 0x000fe400078e004b */
[----:B------:R-:W-:Y:S01]  /*10d30*/  IMAD.MOV.U32 R75, RZ, RZ, R74 ;  /* 0x000000ffff4b7224 */ /* 0x000fe200078e004a */
[----:B--2---:R0:W-:Y:S04]  /*10d40*/  STL [R1+0xe88], R71 ;  /* 0x000e884701007387 */ /* 0x0041e80000100800 */
[----:B0-----:R-:W2:Y:S04]  /*10d50*/  LDL.LU R71, [R1+0x968] ;  /* 0x0009680001477983 */ /* 0x001ea80000300800 */
[----:B------:R-:W2:Y:S04]  /*10d60*/  LDL.LU R72, [R1+0x964] ;  /* 0x0009640001487983 */ /* 0x000ea80000300800 */
[----:B------:R-:W2:Y:S04]  /*10d70*/  LDL.LU.64 R80, [R1+0x2070] ;  /* 0x0020700001507983 */ /* 0x000ea80000300a00 */
[----:B---3--:R0:W-:Y:S04]  /*10d80*/  STL [R1+0xe84], R73 ;  /* 0x000e844901007387 */ /* 0x0081e80000100800 */
[----:B0-----:R-:W3:Y:S04]  /*10d90*/  LDL.LU R73, [R1+0x960] ;  /* 0x0009600001497983 */ /* 0x001ee80000300800 */
[----:B------:R-:W3:Y:S01]  /*10da0*/  LDL.LU R74, [R1+0x95c] ;  /* 0x00095c00014a7983 */ /* 0x000ee20000300800 */
[----:B------:R-:W-:-:S04]  /*10db0*/  @!UP1 UIADD3 UR10, UPT, UPT, -UR10, 0x100000, URZ ;  /* 0x001000000a0a9890 */ /* 0x000fc8000fffe1ff */
[----:B------:R-:W-:Y:S02]  /*10dc0*/  @!UP1 USHF.L.U32 UR11, UR10, 0xb, URZ ;  /* 0x0000000b0a0b9899 */ /* 0x000fe400080006ff */
[----:B------:R-:W-:Y:S01]  /*10dd0*/  @!UP1 USHF.L.U32 UR10, UR10, 0x1, URZ ;  /* 0x000000010a0a9899 */ /* 0x000fe200080006ff */
[----:B------:R-:W-:-:S11]  /*10de0*/  VOTEU.ALL UP1, P1 ;  /* 0x0000000000ff7886 */ /* 0x000fd60000820000 */
[----:B------:R0:W1:Y:S01]  /*10df0*/  @!UP1 SYNCS.EXCH.64 URZ, [UR4+0x40008], UR10 ;  /* 0x0400080a04ff95b2 */ /* 0x0000620008000100 */
[----:B----4-:R4:W-:Y:S04]  /*10e00*/  STS.U16 [R3+UR4+0x2800], R76 ;  /* 0x0028004c03007988 */ /* 0x0109e80008000404 */
[----:B------:R4:W-:Y:S04]  /*10e10*/  STS.U16 [R3+UR4+0x9000], R44 ;  /* 0x0090002c03007988 */ /* 0x0009e80008000404 */
[----:B------:R1:W-:Y:S01]  /*10e20*/  STS.U16 [R3+UR4+0x9800], R83 ;  /* 0x0098005303007988 */ /* 0x0003e20008000404 */
[----:B------:R-:W-:Y:S01]  /*10e30*/  VIADD R68, R49, 0xffffffe0 ;  /* 0xffffffe031447836 */ /* 0x000fe20000000000 */
[----:B------:R-:W-:Y:S01]  /*10e40*/  PRMT R54, RZ, 0x7610, R54 ;  /* 0x00007610ff367816 */ /* 0x000fe20000000036 */
[----:B0-----:R-:W0:Y:S01]  /*10e50*/  LDCU UR10, c[0x0][0x3b0] ;  /* 0x00007600ff0a77ac */ /* 0x001e220008000800 */
[----:B----4-:R-:W4:Y:S01]  /*10e60*/  LDL.LU R76, [R1+0x958] ;  /* 0x00095800014c7983 */ /* 0x010f220000300800 */
[----:B------:R-:W-:-:S02]  /*10e70*/  PRMT R60, RZ, 0x7610, R60 ;  /* 0x00007610ff3c7816 */ /* 0x000fc4000000003c */
[----:B------:R-:W-:Y:S01]  /*10e80*/  PRMT R61, RZ, 0x7610, R61 ;  /* 0x00007610ff3d7816 */ /* 0x000fe2000000003d */
[----:B------:R-:W4:Y:S01]  /*10e90*/  LDL.LU R44, [R1+0x954] ;  /* 0x00095400012c7983 */ /* 0x000f220000300800 */
[----:B------:R-:W-:Y:S01]  /*10ea0*/  PRMT R50, RZ, 0x7610, R50 ;  /* 0x00007610ff327816 */ /* 0x000fe20000000032 */
[----:B------:R-:W0:Y:S02]  /*10eb0*/  LDCU UR11, c[0x0][0x3b0] ;  /* 0x00007600ff0b77ac */ /* 0x000e240008000800 */
[----:B------:R0:W-:Y:S04]  /*10ec0*/  STS.U16 [R3+UR4+0x1c00], R84 ;  /* 0x001c005403007988 */ /* 0x0001e80008000404 */
[----:B-1----:R-:W4:Y:S04]  /*10ed0*/  LDL.LU R83, [R1+0x950] ;  /* 0x0009500001537983 */ /* 0x002f280000300800 */
[----:B------:R1:W-:Y:S04]  /*10ee0*/  STS.U16 [R3+UR4+0x9c00], R85 ;  /* 0x009c005503007988 */ /* 0x0003e80008000404 */
[----:B0-----:R-:W4:Y:S04]  /*10ef0*/  LDL.LU R84, [R1+0x94c] ;  /* 0x00094c0001547983 */ /* 0x001f280000300800 */
        /* <DEDUP_REMOVED lines=12> */
[----:B-1----:R-:W4:Y:S04]  /*10fc0*/  LDL.LU R78, [R1+0x930] ;  /* 0x00093000014e7983 */ /* 0x002f280000300800 */
[----:B--2---:R0:W-:Y:S04]  /*10fd0*/  STS.U16 [R3+UR4+0xac00], R71 ;  /* 0x00ac004703007988 */ /* 0x0041e80008000404 */
[----:B------:R1:W-:Y:S04]  /*10fe0*/  STS.U16 [R3+UR4+0x3000], R72 ;  /* 0x0030004803007988 */ /* 0x0003e80008000404 */
[----:B0-----:R-:W2:Y:S04]  /*10ff0*/  LDL.LU R71, [R1+0x92c] ;  /* 0x00092c0001477983 */ /* 0x001ea80000300800 */
[----:B-1----:R-:W2:Y:S04]  /*11000*/  LDL.LU R72, [R1+0x928] ;  /* 0x0009280001487983 */ /* 0x002ea80000300800 */
[----:B---3--:R0:W-:Y:S04]  /*11010*/  STS.U16 [R3+UR4+0xb000], R73 ;  /* 0x00b0004903007988 */ /* 0x0081e80008000404 */
[----:B------:R1:W-:Y:S04]  /*11020*/  STS.U16 [R3+UR4+0x3400], R74 ;  /* 0x0034004a03007988 */ /* 0x0003e80008000404 */
[----:B0-----:R-:W3:Y:S04]  /*11030*/  LDL.LU R73, [R1+0x920] ;  /* 0x0009200001497983 */ /* 0x001ee80000300800 */
[----:B-1----:R-:W3:Y:S01]  /*11040*/  LDL.LU R74, [R1+0x91c] ;  /* 0x00091c00014a7983 */ /* 0x002ee20000300800 */
[----:B------:R-:W-:-:S03]  /*11050*/  ISETP.GE.U32.AND P0, PT, R68, 0x7fffff61, PT ;  /* 0x7fffff614400780c */ /* 0x000fc60003f06070 */
[----:B------:R0:W-:Y:S04]  /*11060*/  STS.U16 [R3+UR4], R66 ;  /* 0x0000004203007988 */ /* 0x0001e80008000404 */
[----:B------:R-:W3:Y:S04]  /*11070*/  LDL.LU R68, [R1+0x918] ;  /* 0x0009180001447983 */ /* 0x000ee80000300800 */
[----:B------:R1:W-:Y:S04]  /*11080*/  STS.U16 [R3+UR4+0x8000], R67 ;  /* 0x0080004303007988 */ /* 0x0003e80008000404 */
[----:B0-----:R-:W3:Y:S04]  /*11090*/  LDL.LU R66, [R1+0x914] ;  /* 0x0009140001427983 */ /* 0x001ee80000300800 */
[----:B------:R0:W-:Y:S04]  /*110a0*/  STS.U16 [R3+UR4+0x400], R69 ;  /* 0x0004004503007988 */ /* 0x0001e80008000404 */
[----:B-1----:R-:W3:Y:S04]  /*110b0*/  LDL.LU R67, [R1+0x904] ;  /* 0x0009040001437983 */ /* 0x002ee80000300800 */
        /* <DEDUP_REMOVED lines=16> */
[----:B----4-:R1:W-:Y:S04]  /*111c0*/  STS.U16 [R3+UR4+0xb400], R76 ;  /* 0x00b4004c03007988 */ /* 0x0103e80008000404 */
[----:B------:R4:W-:Y:S04]  /*111d0*/  STS.U16 [R3+UR4+0x1800], R45 ;  /* 0x0018002d03007988 */ /* 0x0009e80008000404 */
[----:B0-----:R-:W3:Y:S01]  /*111e0*/  LDL.LU R48, [R1+0x240] ;  /* 0x0002400001307983 */ /* 0x001ee20000300800 */
[----:B-1----:R-:W-:-:S03]  /*111f0*/  LOP3.LUT R76, R3, 0x10, RZ, 0x3c, !PT ;  /* 0x00000010034c7812 */ /* 0x002fc600078e3cff */
[----:B------:R0:W-:Y:S04]  /*11200*/  STS.U16 [R3+UR4+0x3800], R44 ;  /* 0x0038002c03007988 */ /* 0x0001e80008000404 */
[----:B----4-:R-:W4:Y:S04]  /*11210*/  LDL.LU R45, [R1+0x1d4] ;  /* 0x0001d400012d7983 */ /* 0x010f280000300800 */
        /* <DEDUP_REMOVED lines=26> */
[----:B-1----:R-:W2:Y:S04]  /*113c0*/  LDL.LU R74, [R1+0x2038] ;  /* 0x00203800014a7983 */ /* 0x002ea80000300800 */
[----:B------:R-:W-:Y:S04]  /*113d0*/  STS.U16 [R76+UR4+0x1480], R68 ;  /* 0x001480444c007988 */ /* 0x000fe80008000404 */
        /* <DEDUP_REMOVED lines=8> */
[----:B------:R0:W-:Y:S04]  /*11460*/  STS.U16 [R76+UR4+0xa480], R47 ;  /* 0x00a4802f4c007988 */ /* 0x0001e80008000404 */
[----:B------:R1:W-:Y:S04]  /*11470*/  STS.U16 [R76+UR4+0x2880], R46 ;  /* 0x0028802e4c007988 */ /* 0x0003e80008000404 */
[----:B0-----:R-:W3:Y:S04]  /*11480*/  LDL.LU R47, [R1+0x144] ;  /* 0x00014400012f7983 */ /* 0x001ee80000300800 */
[----:B-1----:R-:W3:Y:S04]  /*11490*/  LDL.LU R46, [R1+0x140] ;  /* 0x00014000012e7983 */ /* 0x002ee80000300800 */
[----:B------:R-:W-:Y:S04]  /*114a0*/  STS.U16 [R76+UR4+0xa880], R48 ;  /* 0x00a880304c007988 */ /* 0x000fe80008000404 */
[----:B----4-:R0:W-:Y:S04]  /*114b0*/  STS.U16 [R76+UR4+0x2c80], R45 ;  /* 0x002c802d4c007988 */ /* 0x0101e80008000404 */
[----:B0-----:R-:W4:Y:S04]  /*114c0*/  LDL.LU R45, [R1+0xdc] ;  /* 0x0000dc00012d7983 */ /* 0x001f280000300800 */
[----:B------:R-:W4:Y:S04]  /*114d0*/  LDL.LU R68, [R1+0xc4] ;  /* 0x0000c40001447983 */ /* 0x000f280000300800 */
[----:B------:R-:W4:Y:S04]  /*114e0*/  LDL.LU R66, [R1+0xc0] ;  /* 0x0000c00001427983 */ /* 0x000f280000300800 */
[----:B------:R-:W4:Y:S04]  /*114f0*/  LDL.LU R67, [R1+0x5c] ;  /* 0x00005c0001437983 */ /* 0x000f280000300800 */
[----:B------:R-:W4:Y:S04]  /*11500*/  LDL.LU R69, [R1+0x58] ;  /* 0x0000580001457983 */ /* 0x000f280000300800 */
[----:B------:R-:W4:Y:S04]  /*11510*/  LDL.LU R70, [R1+0x54] ;  /* 0x0000540001467983 */ /* 0x000f280000300800 */
[----:B------:R-:W4:Y:S04]  /*11520*/  LDL.LU R62, [R1+0x50] ;  /* 0x00005000013e7983 */ /* 0x000f280000300800 */
[----:B------:R-:W4:Y:S04]  /*11530*/  LDL.LU R51, [R1+0x4c] ;  /* 0x00004c0001337983 */ /* 0x000f280000300800 */
[----:B------:R-:W4:Y:S04]  /*11540*/  LDL.LU R43, [R1+0x48] ;  /* 0x00004800012b7983 */ /* 0x000f280000300800 */
[----:B------:R0:W-:Y:S04]  /*11550*/  STS.U16 [R76+UR4+0xac80], R44 ;  /* 0x00ac802c4c007988 */ /* 0x0001e80008000404 */
[----:B------:R-:W4:Y:S04]  /*11560*/  LDL.LU R48, [R1+0x44] ;  /* 0x0000440001307983 */ /* 0x000f280000300800 */
[----:B0-----:R-:W4:Y:S04]  /*11570*/  LDL.LU R44, [R1+0x40] ;  /* 0x00004000012c7983 */ /* 0x001f280000300800 */
[----:B--2---:R0:W-:Y:S04]  /*11580*/  STS.U16 [R76+UR4+0x3080], R74 ;  /* 0x0030804a4c007988 */ /* 0x0041e80008000404 */
[----:B---3--:R1:W-:Y:S04]  /*11590*/  STS.U16 [R76+UR4+0xb080], R73 ;  /* 0x00b080494c007988 */ /* 0x0083e80008000404 */
[----:B------:R2:W-:Y:S04]  /*115a0*/  STS.U16 [R76+UR4+0x3480], R72 ;  /* 0x003480484c007988 */ /* 0x0005e80008000404 */
[----:B0-----:R-:W3:Y:S04]  /*115b0*/  LDL.LU R74, [R1+0xc8] ;  /* 0x0000c800014a7983 */ /* 0x001ee80000300800 */
[----:B-1----:R-:W3:Y:S04]  /*115c0*/  LDL.LU R73, [R1+0xcc] ;  /* 0x0000cc0001497983 */ /* 0x002ee80000300800 */
[----:B--2---:R-:W2:Y:S04]  /*115d0*/  LDL.LU R72, [R1+0xd0] ;  /* 0x0000d00001487983 */ /* 0x004ea80000300800 */
[----:B------:R0:W-:Y:S04]  /*115e0*/  STS.U16 [R76+UR4+0xb480], R71 ;  /* 0x00b480474c007988 */ /* 0x0001e80008000404 */
[----:B------:R1:W-:Y:S04]  /*115f0*/  STS.U16 [R76+UR4+0x3880], R78 ;  /* 0x0038804e4c007988 */ /* 0x0003e80008000404 */
[----:B------:R1:W-:Y:S04]  /*11600*/  STS.U16 [R76+UR4+0xb880], R77 ;  /* 0x00b8804d4c007988 */ /* 0x0003e80008000404 */
[----:B0-----:R-:W2:Y:S04]  /*11610*/  LDL.LU R71, [R1+0xd4] ;  /* 0x0000d40001477983 */ /* 0x001ea80000300800 */
[----:B-1----:R-:W2:Y:S04]  /*11620*/  LDL.LU R78, [R1+0xd8] ;  /* 0x0000d800014e7983 */ /* 0x002ea80000300800 */
[----:B------:R-:W2:Y:S01]  /*11630*/  LDL.LU R76, [R1+0x2034] ;  /* 0x00203400014c7983 */ /* 0x000ea20000300800 */
[----:B------:R-:W-:-:S02]  /*11640*/  LOP3.LUT R77, R3, 0x10, RZ, 0x3c, !PT ;  /* 0x00000010034d7812 */ /* 0x000fc400078e3cff */
[----:B------:R-:W-:-:S05]  /*11650*/  LOP3.LUT R42, R3, 0x20, RZ, 0x3c, !PT ;  /* 0x00000020032a7812 */ /* 0x000fca00078e3cff */
[----:B------:R-:W-:Y:S04]  /*11660*/  STL [R1+0x1564], R42 ;  /* 0x0015642a01007387 */ /* 0x000fe80000100800 */
[----:B--2---:R-:W-:Y:S04]  /*11670*/  STS.U16 [R77+UR4+0x3c80], R76 ;  /* 0x003c804c4d007988 */ /* 0x004fe80008000404 */
[----:B------:R-:W-:Y:S04]  /*11680*/  STS.U16 [R77+UR4+0xbc80], R75 ;  /* 0x00bc804b4d007988 */ /* 0x000fe80008000404 */
[----:B------:R0:W-:Y:S04]  /*11690*/  STS.U16 [R42+UR4+0x100], R47 ;  /* 0x0001002f2a007988 */ /* 0x0001e80008000404 */
[----:B------:R1:W-:Y:S04]  /*116a0*/  STS.U16 [R42+UR4+0x8100], R46 ;  /* 0x0081002e2a007988 */ /* 0x0003e80008000404 */
[----:B----4-:R2:W-:Y:S04]  /*116b0*/  STS.U16 [R42+UR4+0x500], R45 ;  /* 0x0005002d2a007988 */ /* 0x0105e80008000404 */
[----:B0-----:R-:W4:Y:S04]  /*116c0*/  LDL.LU R47, [R1+0x154] ;  /* 0x00015400012f7983 */ /* 0x001f280000300800 */
[----:B-1----:R-:W4:Y:S04]  /*116d0*/  LDL.LU R46, [R1+0x150] ;  /* 0x00015000012e7983 */ /* 0x002f280000300800 */
[----:B--2---:R-:W2:Y:S04]  /*116e0*/  LDL.LU R45, [R1+0x14c] ;  /* 0x00014c00012d7983 */ /* 0x004ea80000300800 */
[----:B------:R-:W-:Y:S04]  /*116f0*/  STS.U16 [R42+UR4+0x8500], R78 ;  /* 0x0085004e2a007988 */ /* 0x000fe80008000404 */
[----:B------:R-:W-:Y:S04]  /*11700*/  STS.U16 [R42+UR4+0x900], R71 ;  /* 0x000900472a007988 */ /* 0x000fe80008000404 */
[----:B------:R-:W-:Y:S04]  /*11710*/  STS.U16 [R42+UR4+0x8900], R72 ;  /* 0x008900482a007988 */ /* 0x000fe80008000404 */
[----:B---3--:R-:W-:Y:S04]  /*11720*/  STS.U16 [R42+UR4+0xd00], R73 ;  /* 0x000d00492a007988 */ /* 0x008fe80008000404 */
        /* <DEDUP_REMOVED lines=19> */
[----:B------:R0:W-:Y:S02]  /*11860*/  STS.U16 [R42+UR4+0x3500], R80 ;  /* 0x003500502a007988 */ /* 0x0001e40008000404 */
[----:B0-----:R-:W-:-:S05]  /*11870*/  LOP3.LUT R80, R3, 0x20, RZ, 0x3c, !PT ;  /* 0x0000002003507812 */ /* 0x001fca00078e3cff */
[----:B------:R-:W-:Y:S04]  /*11880*/  STS.U16 [R80+UR4+0xb500], R79 ;  /* 0x00b5004f50007988 */ /* 0x000fe80008000404 */
[----:B----4-:R-:W-:Y:S04]  /*11890*/  STS.U16 [R80+UR4+0x3900], R47 ;  /* 0x0039002f50007988 */ /* 0x010fe80008000404 */
[----:B------:R0:W-:Y:S04]  /*118a0*/  STS.U16 [R80+UR4+0xb900], R46 ;  /* 0x00b9002e50007988 */ /* 0x0001e80008000404 */
[----:B--2---:R1:W-:Y:S04]  /*118b0*/  STS.U16 [R80+UR4+0x3d00], R45 ;  /* 0x003d002d50007988 */ /* 0x0043e80008000404 */
[----:B0-----:R-:W2:Y:S04]  /*118c0*/  LDL.LU R46, [R1+0x148] ;  /* 0x00014800012e7983 */ /* 0x001ea80000300800 */
[----:B-1----:R-:W3:Y:S04]  /*118d0*/  LDL.LU R45, [R1+0x354] ;  /* 0x00035400012d7983 */ /* 0x002ee80000300800 */
        /* <DEDUP_REMOVED lines=19> */
[----:B------:R-:W4:Y:S01]  /*11a10*/  LDL.LU R69, [R1+0x1dc] ;  /* 0x0001dc0001457983 */ /* 0x000f220000300800 */
[----:B------:R-:W-:-:S03]  /*11a20*/  LOP3.LUT R51, R3, 0x30, RZ, 0x3c, !PT ;  /* 0x0000003003337812 */ /* 0x000fc600078e3cff */
[----:B------:R-:W4:Y:S04]  /*11a30*/  LDL.LU R70, [R1+0x1d8] ;  /* 0x0001d80001467983 */ /* 0x000f280000300800 */
[----:B------:R-:W4:Y:S04]  /*11a40*/  LDL.LU R62, [R1+0x1cc] ;  /* 0x0001cc00013e7983 */ /* 0x000f280000300800 */
[----:B------:R-:W4:Y:S04]  /*11a50*/  LDL.LU R42, [R1+0x1c8] ;  /* 0x0001c800012a7983 */ /* 0x000f280000300800 */
[----:B------:R-:W4:Y:S04]  /*11a60*/  LDL.LU R43, [R1+0x1c4] ;  /* 0x0001c400012b7983 */ /* 0x000f280000300800 */
[----:B------:R-:W4:Y:S04]  /*11a70*/  LDL.LU R48, [R1+0x1c0] ;  /* 0x0001c00001307983 */ /* 0x000f280000300800 */
[----:B------:R-:W4:Y:S04]  /*11a80*/  LDL.LU R44, [R1+0x15c] ;  /* 0x00015c00012c7983 */ /* 0x000f280000300800 */
[----:B------:R-:W4:Y:S04]  /*11a90*/  LDL.LU R47, [R1+0x158] ;  /* 0x00015800012f7983 */ /* 0x000f280000300800 */
[----:B------:R-:W-:Y:S04]  /*11aa0*/  STL [R1+0x1560], R51 ;  /* 0x0015603301007387 */ /* 0x000fe80000100800 */
[----:B--2---:R0:W-:Y:S04]  /*11ab0*/  STS.U16 [R80+UR4+0xbd00], R46 ;  /* 0x00bd002e50007988 */ /* 0x0041e80008000404 */
[----:B---3--:R1:W-:Y:S04]  /*11ac0*/  STS.U16 [R51+UR4+0x180], R45 ;  /* 0x0001802d33007988 */ /* 0x0083e80008000404 */
[----:B0-----:R-:W2:Y:S04]  /*11ad0*/  LDL.LU R46, [R1+0x3c4] ;  /* 0x0003c400012e7983 */ /* 0x001ea80000300800 */
[----:B-1----:R-:W3:Y:S04]  /*11ae0*/  LDL.LU R45, [R1+0x3c0] ;  /* 0x0003c000012d7983 */ /* 0x002ee80000300800 */
[----:B----4-:R-:W-:Y:S04]  /*11af0*/  STS.U16 [R51+UR4+0x8180], R81 ;  /* 0x0081805133007988 */ /* 0x010fe80008000404 */
        /* <DEDUP_REMOVED lines=23> */
[----:B0-----:R-:W4:Y:S04]  /*11c70*/  LDL.LU R42, [R1+0x35c] ;  /* 0x00035c00012a7983 */ /* 0x001f280000300800 */
[----:B-1----:R-:W4:Y:S04]  /*11c80*/  LDL.LU R43, [R1+0x358] ;  /* 0x00035800012b7983 */ /* 0x002f280000300800 */
[----:B------:R0:W-:Y:S04]  /*11c90*/  STS.U16 [R51+UR4+0xb180], R48 ;  /* 0x00b1803033007988 */ /* 0x0001e80008000404 */
[----:B------:R1:W-:Y:S04]  /*11ca0*/  STS.U16 [R51+UR4+0x3580], R44 ;  /* 0x0035802c33007988 */ /* 0x0003e80008000404 */
[----:B------:R1:W-:Y:S04]  /*11cb0*/  STS.U16 [R51+UR4+0xb580], R47 ;  /* 0x00b5802f33007988 */ /* 0x0003e80008000404 */
[----:B0-----:R-:W4:Y:S04]  /*11cc0*/  LDL.LU R48, [R1+0x838] ;  /* 0x0008380001307983 */ /* 0x001f280000300800 */
[----:B-1----:R-:W4:Y:S04]  /*11cd0*/  LDL.LU R44, [R1+0x834] ;  /* 0x00083400012c7983 */ /* 0x002f280000300800 */
[----:B------:R-:W4:Y:S04]  /*11ce0*/  LDL.LU R47, [R1+0x830] ;  /* 0x00083000012f7983 */ /* 0x000f280000300800 */
[----:B--2---:R0:W-:Y:S04]  /*11cf0*/  STS.U16 [R51+UR4+0x3980], R46 ;  /* 0x0039802e33007988 */ /* 0x0041e80008000404 */
[----:B---3--:R1:W-:Y:S04]  /*11d00*/  STS.U16 [R51+UR4+0xb980], R45 ;  /* 0x00b9802d33007988 */ /* 0x0083e80008000404 */
[----:B0-----:R-:W2:Y:S04]  /*11d10*/  LDL.LU R46, [R1+0x82c] ;  /* 0x00082c00012e7983 */ /* 0x001ea80000300800 */
[----:B-1----:R-:W3:Y:S04]  /*11d20*/  LDL.LU R45, [R1+0x828] ;  /* 0x00082800012d7983 */ /* 0x002ee80000300800 */
[----:B------:R-:W3:Y:S04]  /*11d30*/  LDL.LU R79, [R1+0x824] ;  /* 0x00082400014f7983 */ /* 0x000ee80000300800 */
        /* <DEDUP_REMOVED lines=14> */
[----:B------:R-:W3:Y:S01]  /*11e20*/  LDL.LU R72, [R1+0x444] ;  /* 0x0004440001487983 */ /* 0x000ee20000300800 */
[----:B------:R-:W-:-:S03]  /*11e30*/  LOP3.LUT R62, R3, 0x40, RZ, 0x3c, !PT ;  /* 0x00000040033e7812 */ /* 0x000fc600078e3cff */
[----:B------:R-:W3:Y:S04]  /*11e40*/  LDL.LU R73, [R1+0x440] ;  /* 0x0004400001497983 */ /* 0x000ee80000300800 */
[----:B------:R-:W3:Y:S04]  /*11e50*/  LDL.LU R74, [R1+0x3dc] ;  /* 0x0003dc00014a7983 */ /* 0x000ee80000300800 */
[----:B------:R-:W3:Y:S04]  /*11e60*/  LDL.LU R68, [R1+0x3d8] ;  /* 0x0003d80001447983 */ /* 0x000ee80000300800 */
[----:B------:R-:W3:Y:S04]  /*11e70*/  LDL.LU R66, [R1+0x3d4] ;  /* 0x0003d40001427983 */ /* 0x000ee80000300800 */
[----:B------:R-:W3:Y:S04]  /*11e80*/  LDL.LU R67, [R1+0x3d0] ;  /* 0x0003d00001437983 */ /* 0x000ee80000300800 */
[----:B------:R-:W3:Y:S04]  /*11e90*/  LDL.LU R69, [R1+0x3cc] ;  /* 0x0003cc0001457983 */ /* 0x000ee80000300800 */
[----:B------:R-:W3:Y:S04]  /*11ea0*/  LDL.LU R70, [R1+0x3c8] ;  /* 0x0003c80001467983 */ /* 0x000ee80000300800 */
[----:B----4-:R0:W-:Y:S04]  /*11eb0*/  STS.U16 [R51+UR4+0x3d80], R42 ;  /* 0x003d802a33007988 */ /* 0x0101e80008000404 */
[----:B------:R1:W-:Y:S04]  /*11ec0*/  STS.U16 [R51+UR4+0xbd80], R43 ;  /* 0x00bd802b33007988 */ /* 0x0003e80008000404 */
[----:B0-----:R-:W4:Y:S04]  /*11ed0*/  LDL.LU R42, [R1+0x2030] ;  /* 0x00203000012a7983 */ /* 0x001f280000300800 */
[----:B------:R-:W-:Y:S04]  /*11ee0*/  STL [R1+0x155c], R62 ;  /* 0x00155c3e01007387 */ /* 0x000fe80000100800 */
[----:B-1----:R-:W4:Y:S04]  /*11ef0*/  LDL.LU R51, [R1+0x202c] ;  /* 0x00202c0001337983 */ /* 0x002f280000300800 */
[----:B------:R-:W4:Y:S04]  /*11f00*/  LDL.LU R43, [R1+0x2028] ;  /* 0x00202800012b7983 */ /* 0x000f280000300800 */
        /* <DEDUP_REMOVED lines=30> */
[----:B------:R-:W-:Y:S04]  /*120f0*/  STS.U16 [R62+UR4+0xb200], R67 ;  /* 0x00b200433e007988 */ /* 0x000fe80008000404 */
[----:B------:R-:W-:Y:S01]  /*12100*/  STS.U16 [R62+UR4+0x3600], R69 ;  /* 0x003600453e007988 */ /* 0x000fe20008000404 */
[----:B0-----:R-:W-:-:S03]  /*12110*/  LOP3.LUT R66, R3, 0x50, RZ, 0x3c, !PT ;  /* 0x0000005003427812 */ /* 0x001fc600078e3cff */
[----:B------:R-:W-:Y:S04]  /*12120*/  STS.U16 [R62+UR4+0xb600], R70 ;  /* 0x00b600463e007988 */ /* 0x000fe80008000404 */
[----:B---3--:R-:W-:Y:S04]  /*12130*/  STS.U16 [R62+UR4+0x3a00], R45 ;  /* 0x003a002d3e007988 */ /* 0x008fe80008000404 */
[----:B----4-:R-:W-:Y:S04]  /*12140*/  STS.U16 [R62+UR4+0xba00], R44 ;  /* 0x00ba002c3e007988 */ /* 0x010fe80008000404 */
[----:B------:R-:W-:Y:S04]  /*12150*/  STS.U16 [R62+UR4+0x3e00], R43 ;  /* 0x003e002b3e007988 */ /* 0x000fe80008000404 */
[----:B------:R0:W-:Y:S04]  /*12160*/  STS.U16 [R62+UR4+0xbe00], R42 ;  /* 0x00be002a3e007988 */ /* 0x0001e80008000404 */
        /* <DEDUP_REMOVED lines=23> */
[----:B------:R-:W-:Y:S01]  /*122e0*/  STS.U16 [R66+UR4+0xae80], R15 ;  /* 0x00ae800f42007988 */ /* 0x000fe20008000404 */
[----:B0-----:R-:W-:-:S03]  /*122f0*/  LOP3.LUT R62, R3, 0x60, RZ, 0x3c, !PT ;  /* 0x00000060033e7812 */ /* 0x001fc600078e3cff */
        /* <DEDUP_REMOVED lines=12> */
[----:B------:R-:W3:Y:S04]  /*123c0*/  LDL.LU R45, [R1+0x2010] ;  /* 0x00201000012d7983 */ /* 0x000ee80000300800 */
[----:B------:R-:W4:Y:S01]  /*123d0*/  LDL.LU R44, [R1+0x200c] ;  /* 0x00200c00012c7983 */ /* 0x000f220000300800 */
[----:B0-----:R-:W-:-:S03]  /*123e0*/  IMAD.WIDE R58, R58, 0x2, R8 ;  /* 0x000000023a3a7825 */ /* 0x001fc600078e0208 */
[----:B------:R-:W2:Y:S04]  /*123f0*/  LDL.LU R43, [R1+0x2008] ;  /* 0x00200800012b7983 */ /* 0x000ea80000300800 */
[----:B------:R0:W2:Y:S04]  /*12400*/  @!P3 LDG.E.U16 R54, desc[UR20][R58.64] ;  /* 0x000000143a36b981 */ /* 0x0000a8000c1e1500 */
[----:B------:R1:W-:Y:S04]  /*12410*/  STL [R1+0x1558], R66 ;  /* 0x0015584201007387 */ /* 0x0003e80000100800 */
        /* <DEDUP_REMOVED lines=20> */
[----:B-1----:R-:W-:-:S03]  /*12560*/  VIADD R66, R49, 0xffffffd9 ;  /* 0xffffffd931427836 */ /* 0x002fc60000000000 */
[----:B------:R-:W3:Y:S04]  /*12570*/  LDL.LU R19, [R1+0x1fb4] ;  /* 0x001fb40001137983 */ /* 0x000ee80000300800 */
[----:B------:R-:W3:Y:S04]  /*12580*/  LDL.LU R18, [R1+0x1fb0] ;  /* 0x001fb00001127983 */ /* 0x000ee80000300800 */
[----:B------:R-:W3:Y:S04]  /*12590*/  LDL.LU R17, [R1+0x1fac] ;  /* 0x001fac0001117983 */ /* 0x000ee80000300800 */
[----:B------:R-:W3:Y:S04]  /*125a0*/  LDL.LU R16, [R1+0x1fa8] ;  /* 0x001fa80001107983 */ /* 0x000ee80000300800 */
[----:B------:R-:W3:Y:S01]  /*125b0*/  LDL.LU R15, [R1+0x1fa4] ;  /* 0x001fa400010f7983 */ /* 0x000ee20000300800 */
[----:B------:R-:W-:-:S03]  /*125c0*/  ISETP.GE.U32.AND P3, PT, R66, 0x7fffff5a, PT ;  /* 0x7fffff5a4200780c */ /* 0x000fc60003f66070 */
[----:B------:R-:W3:Y:S01]  /*125d0*/  LDL.LU R14, [R1+0x1fa0] ;  /* 0x001fa000010e7983 */ /* 0x000ee20000300800 */
[----:B------:R-:W-:-:S03]  /*125e0*/  IMAD R66, R4, 0x1f, RZ ;  /* 0x0000001f04427824 */ /* 0x000fc600078e02ff */
[----:B------:R-:W3:Y:S04]  /*125f0*/  LDL.LU R13, [R1+0x1f9c] ;  /* 0x001f9c00010d7983 */ /* 0x000ee80000300800 */
[----:B------:R-:W3:Y:S04]  /*12600*/  LDL.LU R12, [R1+0x1f98] ;  /* 0x001f9800010c7983 */ /* 0x000ee80000300800 */
[----:B------:R-:W3:Y:S04]  /*12610*/  LDL.LU R11, [R1+0x1f94] ;  /* 0x001f9400010b7983 */ /* 0x000ee80000300800 */
[----:B------:R-:W-:Y:S04]  /*12620*/  STL [R1+0x1d28], R3 ;  /* 0x001d280301007387 */ /* 0x000fe80000100800 */
[----:B------:R-:W3:Y:S04]  /*12630*/  LDL.LU R10, [R1+0x1f90] ;  /* 0x001f9000010a7983 */ /* 0x000ee80000300800 */
[----:B------:R1:W-:Y:S04]  /*12640*/  STS.U16 [R62+UR4+0xb00], R64 ;  /* 0x000b00403e007988 */ /* 0x0003e80008000404 */
[----:B------:R-:W3:Y:S04]  /*12650*/  LDL.LU R2, [R1+0x1f8c] ;  /* 0x001f8c0001027983 */ /* 0x000ee80000300800 */
[----:B------:R-:W-:Y:S01]  /*12660*/  STS.U16 [R62+UR4+0x8b00], R63 ;  /* 0x008b003f3e007988 */ /* 0x000fe20008000404 */
[----:B-1----:R-:W-:-:S03]  /*12670*/  IMAD.WIDE R64, R66, 0x2, R6 ;  /* 0x0000000242407825 */ /* 0x002fc600078e0206 */
[----:B------:R-:W-:Y:S04]  /*12680*/  STL [R1+0x1554], R62 ;  /* 0x0015543e01007387 */ /* 0x000fe80000100800 */
[----:B------:R1:W-:Y:S01]  /*12690*/  STS.U16 [R62+UR4+0xf00], R55 ;  /* 0x000f00373e007988 */ /* 0x0003e20008000404 */
[----:B------:R-:W-:-:S03]  /*126a0*/  IMAD R67, R4, 0x26, RZ ;  /* 0x0000002604437824 */ /* 0x000fc600078e02ff */
[----:B------:R-:W3:Y:S04]  /*126b0*/  LDL.LU R87, [R1+0x1f88] ;  /* 0x001f880001577983 */ /* 0x000ee80000300800 */
[----:B------:R-:W3:Y:S01]  /*126c0*/  LDL.LU R5, [R1+0x1f84] ;  /* 0x001f840001057983 */ /* 0x000ee20000300800 */
[----:B-1----:R-:W-:-:S03]  /*126d0*/  IMAD.WIDE R62, R66, 0x2, R8 ;  /* 0x00000002423e7825 */ /* 0x002fc600078e0208 */
[----:B------:R-:W3:Y:S04]  /*126e0*/  LDL.LU R91, [R1+0x1f80] ;  /* 0x001f8000015b7983 */ /* 0x000ee80000300800 */
[----:B------:R-:W3:Y:S01]  /*126f0*/  LDL.LU R92, [R1+0x1f7c] ;  /* 0x001f7c00015c7983 */ /* 0x000ee20000300800 */
[----:B------:R-:W-:-:S03]  /*12700*/  PRMT R51, RZ, 0x7610, R51 ;  /* 0x00007610ff337816 */ /* 0x000fc60000000033 */
[----:B------:R0:W-:Y:S04]  /*12710*/  STL.64 [R1+0x4d0], R58 ;  /* 0x0004d03a01007387 */ /* 0x0001e80000100a00 */
[----:B------:R-:W3:Y:S04]  /*12720*/  @!P0 LDG.E.U16 R60, desc[UR20][R62.64] ;  /* 0x000000143e3c8981 */ /* 0x000ee8000c1e1500 */
[----:B------:R-:W-:Y:S04]  /*12730*/  STL.64 [R1+0x4c8], R64 ;  /* 0x0004c84001007387 */ /* 0x000fe80000100a00 */
[----:B------:R-:W3:Y:S01]  /*12740*/  @!P0 LDG.E.U16 R61, desc[UR20][R64.64] ;  /* 0x00000014403d8981 */ /* 0x000ee2000c1e1500 */
[----:B0-----:R-:W-:-:S05]  /*12750*/  IMAD.WIDE R58, R67, 0x2, R6 ;  /* 0x00000002433a7825 */ /* 0x001fca00078e0206 */
[----:B------:R0:W3:Y:S04]  /*12760*/  @!P3 LDG.E.U16 R51, desc[UR20][R58.64] ;  /* 0x000000143a33b981 */ /* 0x0000e8000c1e1500 */
[----:B--2---:R1:W-:Y:S02]  /*12770*/  STL [R1+0x820], R54 ;  /* 0x0008203601007387 */ /* 0x0043e40000100800 */
[----:B-1----:R-:W-:-:S05]  /*12780*/  IMAD.WIDE R54, R67, 0x2, R8 ;  /* 0x0000000243367825 */ /* 0x002fca00078e0208 */
[----:B------:R1:W2:Y:S01]  /*12790*/  @!P3 LDG.E.U16 R50, desc[UR20][R54.64] ;  /* 0x000000143632b981 */ /* 0x0002a2000c1e1500 */
[C---:B------:R-:W-:Y:S02]  /*127a0*/  VIADD R68, R49.reuse, 0xffffffd8 ;  /* 0xffffffd831447836 */ /* 0x040fe40000000000 */
[----:B------:R-:W-:-:S03]  /*127b0*/  VIADD R66, R49, 0xffffffd1 ;  /* 0xffffffd131427836 */ /* 0x000fc60000000000 */
[----:B------:R-:W-:Y:S01]  /*127c0*/  ISETP.GE.U32.AND P0, PT, R68, 0x7fffff59, PT ;  /* 0x7fffff594400780c */ /* 0x000fe20003f06070 */
[----:B------:R-:W-:Y:S01]  /*127d0*/  STL.64 [R1+0x4c0], R62 ;  /* 0x0004c03e01007387 */ /* 0x000fe20000100a00 */
[----:B------:R-:W-:Y:S01]  /*127e0*/  ISETP.GE.U32.AND P3, PT, R66, 0x7fffff52, PT ;  /* 0x7fffff524200780c */ /* 0x000fe20003f66070 */
[----:B------:R-:W-:Y:S02]  /*127f0*/  IMAD R66, R4, 0x27, RZ ;  /* 0x0000002704427824 */ /* 0x000fe400078e02ff */
[----:B------:R0:W-:Y:S01]  /*12800*/  STL.64 [R1+0x458], R58 ;  /* 0x0004583a01007387 */ /* 0x0001e20000100a00 */
[----:B------:R-:W-:-:S03]  /*12810*/  PRMT R56, RZ, 0x7610, R56 ;  /* 0x00007610ff387816 */ /* 0x000fc60000000038 */
[----:B------:R1:W-:Y:S01]  /*12820*/  STL.64 [R1+0x450], R54 ;  /* 0x0004503601007387 */ /* 0x0003e20000100a00 */
[----:B------:R-:W-:Y:S01]  /*12830*/  PRMT R57, RZ, 0x7610, R57 ;  /* 0x00007610ff397816 */ /* 0x000fe20000000039 */
[----:B------:R-:W-:Y:S02]  /*12840*/  IMAD R67, R4, 0x2e, RZ ;  /* 0x0000002e04437824 */ /* 0x000fe400078e02ff */
[----:B0-----:R-:W-:Y:S01]  /*12850*/  IMAD.WIDE R58, R66, 0x2, R8 ;  /* 0x00000002423a7825 */ /* 0x001fe200078e0208 */
[----:B----4-:R-:W-:-:S04]  /*12860*/  PRMT R44, RZ, 0x7610, R44 ;  /* 0x00007610ff2c7816 */ /* 0x010fc8000000002c */
[----:B------:R-:W4:Y:S01]  /*12870*/  @!P0 LDG.E.U16 R56, desc[UR20][R58.64] ;  /* 0x000000143a388981 */ /* 0x000f22000c1e1500 */
[----:B---3--:R-:W-:Y:S01]  /*12880*/  PRMT R45, RZ, 0x7610, R45 ;  /* 0x00007610ff2d7816 */ /* 0x008fe2000000002d */
[----:B-1----:R-:W-:-:S05]  /*12890*/  IMAD.WIDE R54, R67, 0x2, R6 ;  /* 0x0000000243367825 */ /* 0x002fca00078e0206 */
[----:B------:R0:W3:Y:S04]  /*128a0*/  @!P3 LDG.E.U16 R45, desc[UR20][R54.64] ;  /* 0x00000014362db981 */ /* 0x0000e8000c1e1500 */
[----:B------:R-:W-:Y:S04]  /*128b0*/  STL [R1+0xe4c], R60 ;  /* 0x000e4c3c01007387 */ /* 0x000fe80000100800 */
[----:B------:R1:W-:Y:S02]  /*128c0*/  STL [R1+0xe50], R61 ;  /* 0x000e503d01007387 */ /* 0x0003e40000100800 */
[----:B-1----:R-:W-:-:S05]  /*128d0*/  IMAD.WIDE R60, R66, 0x2, R6 ;  /* 0x00000002423c7825 */ /* 0x002fca00078e0206 */
[----:B------:R-:W-:Y:S04]  /*128e0*/  STL.64 [R1+0x448], R60 ;  /* 0x0004483c01007387 */ /* 0x000fe80000100a00 */
[----:B------:R-:W3:Y:S04]  /*128f0*/  @!P0 LDG.E.U16 R57, desc[UR20][R60.64] ;  /* 0x000000143c398981 */ /* 0x000ee8000c1e1500 */
[----:B--2---:R-:W-:Y:S04]  /*12900*/  STL [R1+0xe44], R50 ;  /* 0x000e443201007387 */ /* 0x004fe80000100800 */
[----:B------:R1:W-:Y:S02]  /*12910*/  STL [R1+0xe48], R51 ;  /* 0x000e483301007387 */ /* 0x0003e40000100800 */
        /* <DEDUP_REMOVED lines=11> */
[----:B------:R-:W-:-:S03]  /*129d0*/  PRMT R53, RZ, 0x7610, R53 ;  /* 0x00007610ff357816 */ /* 0x000fc60000000035 */
[----:B----4-:R-:W-:Y:S01]  /*129e0*/  STL [R1+0xe3c], R56 ;  /* 0x000e3c3801007387 */ /* 0x010fe20000100800 */
[----:B0-----:R-:W-:Y:S01]  /*129f0*/  IMAD.WIDE R54, R66, 0x2, R8 ;  /* 0x0000000242367825 */ /* 0x001fe200078e0208 */
[----:B------:R-:W-:-:S03]  /*12a00*/  PRMT R40, RZ, 0x7610, R40 ;  /* 0x00007610ff287816 */ /* 0x000fc60000000028 */
[----:B------:R-:W-:Y:S01]  /*12a10*/  IMAD R67, R4, 0x36, RZ ;  /* 0x0000003604437824 */ /* 0x000fe200078e02ff */
[----:B------:R-:W4:Y:S01]  /*12a20*/  @!P0 LDG.E.U16 R52, desc[UR20][R54.64] ;  /* 0x0000001436348981 */ /* 0x000f22000c1e1500 */
[----:B------:R-:W-:Y:S02]  /*12a30*/  PRMT R41, RZ, 0x7610, R41 ;  /* 0x00007610ff297816 */ /* 0x000fe40000000029 */
[----:B-1----:R-:W-:-:S05]  /*12a40*/  IMAD.WIDE R50, R67, 0x2, R6 ;  /* 0x0000000243327825 */ /* 0x002fca00078e0206 */
[----:B------:R-:W4:Y:S04]  /*12a50*/  @!P3 LDG.E.U16 R41, desc[UR20][R50.64] ;  /* 0x000000143229b981 */ /* 0x000f28000c1e1500 */
[----:B---3--:R0:W-:Y:S02]  /*12a60*/  STL [R1+0xe40], R57 ;  /* 0x000e403901007387 */ /* 0x0081e40000100800 */
[----:B0-----:R-:W-:-:S05]  /*12a70*/  IMAD.WIDE R56, R66, 0x2, R6 ;  /* 0x0000000242387825 */ /* 0x001fca00078e0206 */
[----:B------:R-:W-:Y:S04]  /*12a80*/  STL.64 [R1+0x3c8], R56 ;  /* 0x0003c83801007387 */ /* 0x000fe80000100a00 */
[----:B------:R-:W3:Y:S04]  /*12a90*/  @!P0 LDG.E.U16 R53, desc[UR20][R56.64] ;  /* 0x0000001438358981 */ /* 0x000ee8000c1e1500 */
[----:B--2---:R-:W-:Y:S04]  /*12aa0*/  STL [R1+0xe0c], R44 ;  /* 0x000e0c2c01007387 */ /* 0x004fe80000100800 */
[----:B------:R0:W-:Y:S02]  /*12ab0*/  STL [R1+0xe10], R45 ;  /* 0x000e102d01007387 */ /* 0x0001e40000100800 */
[----:B0-----:R-:W-:-:S05]  /*12ac0*/  IMAD.WIDE R44, R67, 0x2, R8 ;  /* 0x00000002432c7825 */ /* 0x001fca00078e0208 */
[----:B------:R0:W2:Y:S01]  /*12ad0*/  @!P3 LDG.E.U16 R40, desc[UR20][R44.64] ;  /* 0x000000142c28b981 */ /* 0x0000a2000c1e1500 */
[----:B------:R-:W-:-:S03]  /*12ae0*/  VIADD R66, R49, 0xffffffc1 ;  /* 0xffffffc131427836 */ /* 0x000fc60000000000 */
[----:B------:R-:W-:Y:S02]  /*12af0*/  STL.64 [R1+0x3c0], R54 ;  /* 0x0003c03601007387 */ /* 0x000fe40000100a00 */
[----:B------:R-:W-:Y:S01]  /*12b00*/  ISETP.GE.U32.AND P3, PT, R66, 0x7fffff42, PT ;  /* 0x7fffff424200780c */ /* 0x000fe20003f66070 */
[C---:B------:R-:W-:Y:S01]  /*12b10*/  IMAD R66, R4.reuse, 0x37, RZ ;  /* 0x0000003704427824 */ /* 0x040fe200078e02ff */
[----:B------:R-:W-:Y:S04]  /*12b20*/  STL.64 [R1+0x358], R50 ;  /* 0x0003583201007387 */ /* 0x000fe80000100a00 */
[----:B------:R0:W-:Y:S04]  /*12b30*/  STL.64 [R1+0x350], R44 ;  /* 0x0003502c01007387 */ /* 0x0001e80000100a00 */
[----:B----4-:R-:W-:Y:S01]  /*12b40*/  STL [R1+0xe04], R52 ;  /* 0x000e043401007387 */ /* 0x010fe20000100800 */
[----:B------:R-:W-:Y:S01]  /*12b50*/  IMAD R67, R4, 0x3e, RZ ;  /* 0x0000003e04437824 */ /* 0x000fe200078e02ff */
[----:B------:R-:W-:-:S02]  /*12b60*/  PRMT R36, RZ, 0x7610, R36 ;  /* 0x00007610ff247816 */ /* 0x000fc40000000024 */
[----:B------:R-:W-:Y:S01]  /*12b70*/  PRMT R37, RZ, 0x7610, R37 ;  /* 0x00007610ff257816 */ /* 0x000fe20000000025 */
[----:B0-----:R-:W-:-:S05]  /*12b80*/  IMAD.WIDE R44, R67, 0x2, R6 ;  /* 0x00000002432c7825 */ /* 0x001fca00078e0206 */
[----:B------:R-:W4:Y:S04]  /*12b90*/  @!P3 LDG.E.U16 R37, desc[UR20][R44.64] ;  /* 0x000000142c25b981 */ /* 0x000f28000c1e1500 */
[----:B---3--:R0:W-:Y:S02]  /*12ba0*/  STL [R1+0xe08], R53 ;  /* 0x000e083501007387 */ /* 0x0081e40000100800 */
[----:B0-----:R-:W-:-:S05]  /*12bb0*/  IMAD.WIDE R52, R66, 0x2, R6 ;  /* 0x0000000242347825 */ /* 0x001fca00078e0206 */
[----:B------:R-:W-:Y:S04]  /*12bc0*/  STL.64 [R1+0x348], R52 ;  /* 0x0003483401007387 */ /* 0x000fe80000100a00 */
[----:B--2---:R-:W-:Y:S04]  /*12bd0*/  STL [R1+0xdfc], R40 ;  /* 0x000dfc2801007387 */ /* 0x004fe80000100800 */
[----:B------:R0:W-:Y:S02]  /*12be0*/  STL [R1+0xe00], R41 ;  /* 0x000e002901007387 */ /* 0x0001e40000100800 */
[----:B0-----:R-:W-:-:S05]  /*12bf0*/  IMAD.WIDE R40, R67, 0x2, R8 ;  /* 0x0000000243287825 */ /* 0x001fca00078e0208 */
[----:B------:R-:W2:Y:S01]  /*12c00*/  @!P3 LDG.E.U16 R36, desc[UR20][R40.64] ;  /* 0x000000142824b981 */ /* 0x000ea2000c1e1500 */
[----:B------:R-:W-:Y:S02]  /*12c10*/  VIADD R68, R49, 0xffffffc8 ;  /* 0xffffffc831447836 */ /* 0x000fe40000000000 */
[----:B------:R-:W-:-:S03]  /*12c20*/  IMAD.WIDE R50, R66, 0x2, R8 ;  /* 0x0000000242327825 */ /* 0x000fc600078e0208 */
[----:B------:R-:W-:Y:S01]  /*12c30*/  ISETP.GE.U32.AND P0, PT, R68, 0x7fffff49, PT ;  /* 0x7fffff494400780c */ /* 0x000fe20003f06070 */
[----:B------:R-:W-:Y:S01]  /*12c40*/  VIADD R66, R49, 0xffffffb9 ;  /* 0xffffffb931427836 */ /* 0x000fe20000000000 */
[----:B------:R-:W-:-:S04]  /*12c50*/  PRMT R47, RZ, 0x7610, R47 ;  /* 0x00007610ff2f7816 */ /* 0x000fc8000000002f */
[----:B------:R-:W-:Y:S01]  /*12c60*/  ISETP.GE.U32.AND P3, PT, R66, 0x7fffff3a, PT ;  /* 0x7fffff3a4200780c */ /* 0x000fe20003f66070 */
[C---:B------:R-:W-:Y:S01]  /*12c70*/  IMAD R66, R4.reuse, 0x3f, RZ ;  /* 0x0000003f04427824 */ /* 0x040fe200078e02ff */
[----:B------:R0:W-:Y:S05]  /*12c80*/  STL.64 [R1+0x340], R50 ;  /* 0x0003403201007387 */ /* 0x0001ea0000100a00 */
[----:B------:R0:W3:Y:S01]  /*12c90*/  @!P0 LDG.E.U16 R47, desc[UR20][R50.64] ;  /* 0x00000014322f8981 */ /* 0x0000e2000c1e1500 */
[----:B------:R-:W-:Y:S01]  /*12ca0*/  PRMT R48, RZ, 0x7610, R48 ;  /* 0x00007610ff307816 */ /* 0x000fe20000000030 */
[----:B------:R-:W-:Y:S02]  /*12cb0*/  IMAD R67, R4, 0x46, RZ ;  /* 0x0000004604437824 */ /* 0x000fe400078e02ff */
[----:B------:R-:W-:Y:S01]  /*12cc0*/  STL.64 [R1+0x2d8], R44 ;  /* 0x0002d82c01007387 */ /* 0x000fe20000100a00 */
[----:B0-----:R-:W-:-:S03]  /*12cd0*/  IMAD.WIDE R50, R66, 0x2, R6 ;  /* 0x0000000242327825 */ /* 0x001fc600078e0206 */
[----:B------:R0:W-:Y:S01]  /*12ce0*/  STL.64 [R1+0x2d0], R40 ;  /* 0x0002d02801007387 */ /* 0x0001e20000100a00 */
[----:B------:R-:W-:-:S03]  /*12cf0*/  PRMT R32, RZ, 0x7610, R32 ;  /* 0x00007610ff207816 */ /* 0x000fc60000000020 */
[----:B------:R-:W-:Y:S01]  /*12d00*/  STL.64 [R1+0x2c8], R50 ;  /* 0x0002c83201007387 */ /* 0x000fe20000100a00 */
[----:B------:R-:W-:-:S03]  /*12d10*/  PRMT R33, RZ, 0x7610, R33 ;  /* 0x00007610ff217816 */ /* 0x000fc60000000021 */
[----:B------:R-:W3:Y:S01]  /*12d20*/  @!P0 LDG.E.U16 R48, desc[UR20][R52.64] ;  /* 0x0000001434308981 */ /* 0x000ee2000c1e1500 */
[----:B0-----:R-:W-:-:S05]  /*12d30*/  IMAD.WIDE R40, R67, 0x2, R6 ;  /* 0x0000000243287825 */ /* 0x001fca00078e0206 */
[----:B------:R-:W3:Y:S04]  /*12d40*/  @!P3 LDG.E.U16 R33, desc[UR20][R40.64] ;  /* 0x000000142821b981 */ /* 0x000ee8000c1e1500 */
[----:B--2---:R-:W-:Y:S04]  /*12d50*/  STL [R1+0xcfc], R36 ;  /* 0x000cfc2401007387 */ /* 0x004fe80000100800 */
[----:B----4-:R0:W-:Y:S02]  /*12d60*/  STL [R1+0xd00], R37 ;  /* 0x000d002501007387 */ /* 0x0101e40000100800 */
        /* <DEDUP_REMOVED lines=8> */
[----:B------:R-:W-:Y:S01]  /*12df0*/  IMAD R66, R4, 0x47, RZ ;  /* 0x0000004704427824 */ /* 0x000fe200078e02ff */
[----:B------:R0:W-:Y:S05]  /*12e00*/  STL.64 [R1+0x2c0], R44 ;  /* 0x0002c02c01007387 */ /* 0x0001ea0000100a00 */
[----:B------:R0:W4:Y:S01]  /*12e10*/  @!P0 LDG.E.U16 R43, desc[UR20][R44.64] ;  /* 0x000000142c2b8981 */ /* 0x000122000c1e1500 */
[----:B------:R-:W-:-:S03]  /*12e20*/  PRMT R46, RZ, 0x7610, R46 ;  /* 0x00007610ff2e7816 */ /* 0x000fc6000000002e */
[----:B------:R-:W-:Y:S01]  /*12e30*/  STL.64 [R1+0x258], R40 ;  /* 0x0002582801007387 */ /* 0x000fe20000100a00 */
[----:B------:R-:W-:-:S03]  /*12e40*/  IMAD R67, R4, 0x4e, RZ ;  /* 0x0000004e04437824 */ /* 0x000fc600078e02ff */
[----:B------:R1:W-:Y:S01]  /*12e50*/  STL.64 [R1+0x250], R36 ;  /* 0x0002502401007387 */ /* 0x0003e20000100a00 */
[----:B0-----:R-:W-:-:S03]  /*12e60*/  IMAD.WIDE R44, R66, 0x2, R6 ;  /* 0x00000002422c7825 */ /* 0x001fc600078e0206 */
[----:B---3--:R-:W-:Y:S01]  /*12e70*/  STL [R1+0xdd0], R48 ;  /* 0x000dd03001007387 */ /* 0x008fe20000100800 */
[----:B------:R-:W-:-:S03]  /*12e80*/  PRMT R28, RZ, 0x7610, R28 ;  /* 0x00007610ff1c7816 */ /* 0x000fc6000000001c */
[----:B------:R-:W-:Y:S01]  /*12e90*/  STL [R1+0xdcc], R47 ;  /* 0x000dcc2f01007387 */ /* 0x000fe20000100800 */
[----:B------:R-:W-:-:S03]  /*12ea0*/  PRMT R29, RZ, 0x7610, R29 ;  /* 0x00007610ff1d7816 */ /* 0x000fc6000000001d */
[----:B------:R-:W-:Y:S01]  /*12eb0*/  STL.64 [R1+0x248], R44 ;  /* 0x0002482c01007387 */ /* 0x000fe20000100a00 */
[----:B-1----:R-:W-:-:S03]  /*12ec0*/  IMAD.WIDE R36, R67, 0x2, R6 ;  /* 0x0000000243247825 */ /* 0x002fc600078e0206 */
[----:B------:R-:W3:Y:S04]  /*12ed0*/  @!P0 LDG.E.U16 R46, desc[UR20][R50.64] ;  /* 0x00000014322e8981 */ /* 0x000ee8000c1e1500 */
[----:B------:R-:W3:Y:S04]  /*12ee0*/  @!P3 LDG.E.U16 R29, desc[UR20][R36.64] ;  /* 0x00000014241db981 */ /* 0x000ee8000c1e1500 */
        /* <DEDUP_REMOVED lines=12> */
[----:B------:R0:W2:Y:S01]  /*12fb0*/  @!P0 LDG.E.U16 R39, desc[UR20][R40.64] ;  /* 0x0000001428278981 */ /* 0x0000a2000c1e1500 */
[----:B------:R-:W-:-:S03]  /*12fc0*/  PRMT R42, RZ, 0x7610, R42 ;  /* 0x00007610ff2a7816 */ /* 0x000fc6000000002a */
[----:B------:R-:W-:Y:S01]  /*12fd0*/  STL.64 [R1+0x1d8], R36 ;  /* 0x0001d82401007387 */ /* 0x000fe20000100a00 */
[----:B------:R-:W-:-:S03]  /*12fe0*/  IMAD R67, R4, 0x56, RZ ;  /* 0x0000005604437824 */ /* 0x000fc600078e02ff */
[----:B------:R1:W-:Y:S01]  /*12ff0*/  STL.64 [R1+0x1d0], R32 ;  /* 0x0001d02001007387 */ /* 0x0003e20000100a00 */
[----:B0-----:R-:W-:-:S03]  /*13000*/  IMAD.WIDE R40, R66, 0x2, R6 ;  /* 0x0000000242287825 */ /* 0x001fc600078e0206 */
[----:B---3--:R-:W-:Y:S01]  /*13010*/  STL [R1+0xdc8], R46 ;  /* 0x000dc82e01007387 */ /* 0x008fe20000100800 */
[----:B------:R-:W-:-:S03]  /*13020*/  PRMT R26, RZ, 0x7610, R26 ;  /* 0x00007610ff1a7816 */ /* 0x000fc6000000001a */
[----:B----4-:R-:W-:Y:S01]  /*13030*/  STL [R1+0xdc4], R43 ;  /* 0x000dc42b01007387 */ /* 0x010fe20000100800 */
[----:B------:R-:W-:-:S03]  /*13040*/  PRMT R27, RZ, 0x7610, R27 ;  /* 0x00007610ff1b7816 */ /* 0x000fc6000000001b */
[----:B------:R-:W-:Y:S01]  /*13050*/  STL.64 [R1+0x1c8], R40 ;  /* 0x0001c82801007387 */ /* 0x000fe20000100a00 */
[----:B-1----:R-:W-:-:S03]  /*13060*/  IMAD.WIDE R32, R67, 0x2, R6 ;  /* 0x0000000243207825 */ /* 0x002fc600078e0206 */
[----:B------:R-:W3:Y:S04]  /*13070*/  @!P0 LDG.E.U16 R42, desc[UR20][R44.64] ;  /* 0x000000142c2a8981 */ /* 0x000ee8000c1e1500 */
[----:B------:R-:W4:Y:S04]  /*13080*/  @!P3 LDG.E.U16 R27, desc[UR20][R32.64] ;  /* 0x00000014201bb981 */ /* 0x000f28000c1e1500 */
        /* <DEDUP_REMOVED lines=38> */
[----:B------:R0:W4:Y:S01]  /*132f0*/  @!P0 LDG.E.U16 R31, desc[UR20][R32.64] ;  /* 0x00000014201f8981 */ /* 0x000122000c1e1500 */
[----:B------:R-:W-:-:S03]  /*13300*/  IMAD R67, R4, 0x66, RZ ;  /* 0x0000006604437824 */ /* 0x000fc600078e02ff */
[----:B------:R-:W-:Y:S01]  /*13310*/  STL.64 [R1+0xd8], R28 ;  /* 0x0000d81c01007387 */ /* 0x000fe20000100a00 */
[----:B------:R-:W-:-:S03]  /*13320*/  PRMT R34, RZ, 0x7610, R34 ;  /* 0x00007610ff227816 */ /* 0x000fc60000000022 */
        /* <DEDUP_REMOVED lines=13> */
[----:B------:R0:W2:Y:S01]  /*13400*/  @!P3 LDG.E.U16 R20, desc[UR20][R24.64] ;  /* 0x000000141814b981 */ /* 0x0000a2000c1e1500 */
[----:B------:R-:W-:-:S05]  /*13410*/  VIADD R68, R49, 0xffffffa0 ;  /* 0xffffffa031447836 */ /* 0x000fca0000000000 */
[----:B------:R-:W-:Y:S01]  /*13420*/  ISETP.GE.U32.AND P0, PT, R68, 0x7fffff21, PT ;  /* 0x7fffff214400780c */ /* 0x000fe20003f06070 */
[----:B------:R-:W-:Y:S01]  /*13430*/  IMAD.WIDE R28, R66, 0x2, R8 ;  /* 0x00000002421c7825 */ /* 0x000fe200078e0208 */
[----:B------:R-:W-:Y:S02]  /*13440*/  PRMT R30, RZ, 0x7610, R30 ;  /* 0x00007610ff1e7816 */ /* 0x000fe4000000001e */
[----:B------:R-:W-:Y:S02]  /*13450*/  PRMT R23, RZ, 0x7610, R23 ;  /* 0x00007610ff177816 */ /* 0x000fe40000000017 */
[C---:B------:R-:W-:Y:S01]  /*13460*/  IADD3 R68, PT, PT, R49.reuse, -0x68, RZ ;  /* 0xffffff9831447810 */ /* 0x040fe20007ffe0ff */
[----:B------:R-:W-:Y:S01]  /*13470*/  VIADD R66, R49, 0xffffff91 ;  /* 0xffffff9131427836 */ /* 0x000fe20000000000 */
[----:B------:R-:W-:Y:S05]  /*13480*/  STL.64 [R1+0xc0], R28 ;  /* 0x0000c01c01007387 */ /* 0x000fea0000100a00 */
[----:B------:R-:W2:Y:S04]  /*13490*/  @!P0 LDG.E.U16 R30, desc[UR20][R32.64] ;  /* 0x00000014201e8981 */ /* 0x000ea8000c1e1500 */
[----:B------:R-:W2:Y:S01]  /*134a0*/  @!P0 LDG.E.U16 R23, desc[UR20][R28.64] ;  /* 0x000000141c178981 */ /* 0x000ea2000c1e1500 */
[----:B------:R-:W-:-:S02]  /*134b0*/  ISETP.GE.U32.AND P0, PT, R68, 0x7fffff19, PT ;  /* 0x7fffff194400780c */ /* 0x000fc40003f06070 */
[----:B------:R-:W-:Y:S01]  /*134c0*/  ISETP.GE.U32.AND P3, PT, R66, 0x7fffff12, PT ;  /* 0x7fffff124200780c */ /* 0x000fe20003f66070 */
[----:B------:R-:W-:Y:S01]  /*134d0*/  STL.64 [R1+0x58], R26 ;  /* 0x0000581a01007387 */ /* 0x000fe20000100a00 */
[----:B------:R-:W-:-:S03]  /*134e0*/  IMAD R66, R4, 0x67, RZ ;  /* 0x0000006704427824 */ /* 0x000fc600078e02ff */
[----:B------:R0:W-:Y:S01]  /*134f0*/  STL.64 [R1+0x50], R24 ;  /* 0x0000501801007387 */ /* 0x0001e20000100a00 */
[----:B------:R-:W-:-:S03]  /*13500*/  PRMT R22, RZ, 0x7610, R22 ;  /* 0x00007610ff167816 */ /* 0x000fc60000000016 */
[----:B---3--:R-:W-:Y:S01]  /*13510*/  STL [R1+0xd88], R34 ;  /* 0x000d882201007387 */ /* 0x008fe20000100800 */
[----:B------:R-:W-:-:S03]  /*13520*/  PRMT R19, RZ, 0x7610, R19 ;  /* 0x00007610ff137816 */ /* 0x000fc60000000013 */
[----:B----4-:R-:W-:Y:S01]  /*13530*/  STL [R1+0xd84], R31 ;  /* 0x000d841f01007387 */ /* 0x010fe20000100800 */
[----:B------:R-:W-:Y:S02]  /*13540*/  VIADD R71, R49, 0xffffff90 ;  /* 0xffffff9031477836 */ /* 0x000fe40000000000 */
[----:B0-----:R-:W-:-:S04]  /*13550*/  IMAD.WIDE R24, R66, 0x2, R6 ;  /* 0x0000000242187825 */ /* 0x001fc800078e0206 */
[C---:B------:R-:W-:Y:S01]  /*13560*/  IMAD R68, R4.reuse, 0x6e, RZ ;  /* 0x0000006e04447824 */ /* 0x040fe200078e02ff */
[----:B------:R-:W3:Y:S01]  /*13570*/  @!P0 LDG.E.U16 R22, desc[UR20][R24.64] ;  /* 0x0000001418168981 */ /* 0x000ee2000c1e1500 */
[----:B------:R-:W-:Y:S02]  /*13580*/  PRMT R18, RZ, 0x7610, R18 ;  /* 0x00007610ff127816 */ /* 0x000fe40000000012 */
[----:B------:R-:W-:Y:S01]  /*13590*/  PRMT R17, RZ, 0x7610, R17 ;  /* 0x00007610ff117816 */ /* 0x000fe20000000011 */
[----:B------:R-:W-:Y:S02]  /*135a0*/  VIADD R70, R49, 0xffffff89 ;  /* 0xffffff8931467836 */ /* 0x000fe40000000000 */
[----:B------:R-:W-:Y:S01]  /*135b0*/  IMAD R72, R4, 0x6f, RZ ;  /* 0x0000006f04487824 */ /* 0x000fe200078e02ff */
[----:B------:R-:W-:Y:S01]  /*135c0*/  PRMT R2, RZ, 0x7610, R2 ;  /* 0x00007610ff027816 */ /* 0x000fe20000000002 */
[----:B--2---:R-:W-:Y:S04]  /*135d0*/  STL [R1+0xc84], R20 ;  /* 0x000c841401007387 */ /* 0x004fe80000100800 */
[----:B------:R0:W-:Y:S02]  /*135e0*/  STL [R1+0xc88], R21 ;  /* 0x000c881501007387 */ /* 0x0001e40000100800 */
[----:B0-----:R-:W-:-:S04]  /*135f0*/  IMAD.WIDE R20, R66, 0x2, R8 ;  /* 0x0000000242147825 */ /* 0x001fc800078e0208 */
[C---:B------:R-:W-:Y:S01]  /*13600*/  IMAD.WIDE R66, R68.reuse, 0x2, R6 ;  /* 0x0000000244427825 */ /* 0x040fe200078e0206 */
[----:B------:R-:W2:Y:S01]  /*13610*/  @!P0 LDG.E.U16 R19, desc[UR20][R20.64] ;  /* 0x0000001414138981 */ /* 0x000ea2000c1e1500 */
[----:B------:R-:W-:Y:S02]  /*13620*/  ISETP.GE.U32.AND P0, PT, R71, 0x7fffff11, PT ;  /* 0x7fffff114700780c */ /* 0x000fe40003f06070 */
[----:B------:R-:W-:Y:S01]  /*13630*/  IMAD.WIDE R68, R68, 0x2, R8 ;  /* 0x0000000244447825 */ /* 0x000fe200078e0208 */
[----:B------:R-:W4:Y:S04]  /*13640*/  @!P3 LDG.E.U16 R18, desc[UR20][R66.64] ;  /* 0x000000144212b981 */ /* 0x000f28000c1e1500 */
[----:B------:R-:W2:Y:S01]  /*13650*/  @!P3 LDG.E.U16 R17, desc[UR20][R68.64] ;  /* 0x000000144411b981 */ /* 0x000ea2000c1e1500 */
[----:B------:R-:W-:Y:S01]  /*13660*/  ISETP.GE.U32.AND P3, PT, R70, 0x7fffff0a, PT ;  /* 0x7fffff0a4600780c */ /* 0x000fe20003f66070 */
[----:B------:R-:W-:-:S05]  /*13670*/  IMAD.WIDE R70, R72, 0x2, R6 ;  /* 0x0000000248467825 */ /* 0x000fca00078e0206 */
[----:B------:R-:W2:Y:S01]  /*13680*/  @!P0 LDG.E.U16 R2, desc[UR20][R70.64] ;  /* 0x0000001446028981 */ /* 0x000ea2000c1e1500 */
[----:B------:R-:W-:Y:S01]  /*13690*/  PRMT R16, RZ, 0x7610, R16 ;  /* 0x00007610ff107816 */ /* 0x000fe20000000010 */
[----:B------:R-:W-:Y:S02]  /*136a0*/  IMAD.WIDE R72, R72, 0x2, R8 ;  /* 0x0000000248487825 */ /* 0x000fe400078e0208 */
[----:B------:R-:W-:Y:S02]  /*136b0*/  STL.64 [R1+0x48], R24 ;  /* 0x0000481801007387 */ /* 0x000fe40000100a00 */
[----:B------:R-:W-:Y:S02]  /*136c0*/  VIADD R78, R49, 0xffffff88 ;  /* 0xffffff88314e7836 */ /* 0x000fe40000000000 */
[----:B------:R-:W-:Y:S01]  /*136d0*/  IMAD R76, R4, 0x76, RZ ;  /* 0x00000076044c7824 */ /* 0x000fe200078e02ff */
[----:B------:R-:W-:Y:S01]  /*136e0*/  STL.64 [R1+0x40], R20 ;  /* 0x0000401401007387 */ /* 0x000fe20000100a00 */
[----:B------:R-:W-:-:S02]  /*136f0*/  PRMT R15, RZ, 0x7610, R15 ;  /* 0x00007610ff0f7816 */ /* 0x000fc4000000000f */
[----:B------:R-:W-:Y:S01]  /*13700*/  PRMT R14, RZ, 0x7610, R14 ;  /* 0x00007610ff0e7816 */ /* 0x000fe2000000000e */
[----:B------:R-:W-:Y:S01]  /*13710*/  STL [R1+0x19e0], R66 ;  /* 0x0019e04201007387 */ /* 0x000fe20000100800 */
[----:B------:R-:W-:-:S03]  /*13720*/  IMAD.WIDE R74, R76, 0x2, R6 ;  /* 0x000000024c4a7825 */ /* 0x000fc600078e0206 */
[----:B------:R-:W3:Y:S01]  /*13730*/  @!P0 LDG.E.U16 R16, desc[UR20][R72.64] ;  /* 0x0000001448108981 */ /* 0x000ee2000c1e1500 */
[----:B------:R-:W-:Y:S01]  /*13740*/  ISETP.GE.U32.AND P0, PT, R78, 0x7fffff09, PT ;  /* 0x7fffff094e00780c */ /* 0x000fe20003f06070 */
[----:B------:R-:W-:Y:S02]  /*13750*/  IMAD.WIDE R76, R76, 0x2, R8 ;  /* 0x000000024c4c7825 */ /* 0x000fe400078e0208 */
[----:B------:R-:W-:Y:S02]  /*13760*/  STL [R1+0x1c1c], R66 ;  /* 0x001c1c4201007387 */ /* 0x000fe40000100800 */
[----:B------:R-:W-:Y:S02]  /*13770*/  VIADD R78, R49, 0xffffff81 ;  /* 0xffffff81314e7836 */ /* 0x000fe40000000000 */
[----:B------:R-:W-:Y:S01]  /*13780*/  STL [R1+0x1d98], R66 ;  /* 0x001d984201007387 */ /* 0x000fe20000100800 */
[----:B------:R-:W-:-:S03]  /*13790*/  IMAD R80, R4, 0x77, RZ ;  /* 0x0000007704507824 */ /* 0x000fc600078e02ff */
[----:B------:R-:W-:Y:S04]  /*137a0*/  STL [R1+0x19dc], R67 ;  /* 0x0019dc4301007387 */ /* 0x000fe80000100800 */
[----:B------:R-:W-:Y:S01]  /*137b0*/  STL [R1+0xd80], R30 ;  /* 0x000d801e01007387 */ /* 0x000fe20000100800 */
[----:B------:R-:W-:-:S03]  /*137c0*/  PRMT R13, RZ, 0x7610, R13 ;  /* 0x00007610ff0d7816 */ /* 0x000fc6000000000d */
[----:B------:R-:W-:Y:S04]  /*137d0*/  STL [R1+0x1c20], R67 ;  /* 0x001c204301007387 */ /* 0x000fe80000100800 */
[----:B------:R-:W-:Y:S04]  /*137e0*/  STL [R1+0xd7c], R23 ;  /* 0x000d7c1701007387 */ /* 0x000fe80000100800 */
[----:B------:R-:W-:Y:S04]  /*137f0*/  STL [R1+0x1d9c], R67 ;  /* 0x001d9c4301007387 */ /* 0x000fe80000100800 */
[----:B------:R-:W4:Y:S04]  /*13800*/  @!P3 LDG.E.U16 R15, desc[UR20][R74.64] ;  /* 0x000000144a0fb981 */ /* 0x000f28000c1e1500 */
[----:B------:R-:W4:Y:S01]  /*13810*/  @!P3 LDG.E.U16 R14, desc[UR20][R76.64] ;  /* 0x000000144c0eb981 */ /* 0x000f22000c1e1500 */
[----:B------:R-:W-:Y:S01]  /*13820*/  ISETP.GE.U32.AND P3, PT, R78, 0x7fffff02, PT ;  /* 0x7fffff024e00780c */ /* 0x000fe20003f66070 */
[----:B------:R-:W-:-:S02]  /*13830*/  IMAD.WIDE R78, R80, 0x2, R6 ;  /* 0x00000002504e7825 */ /* 0x000fc400078e0206 */
[----:B------:R-:W-:Y:S02]  /*13840*/  STL [R1+0x19e8], R68 ;  /* 0x0019e84401007387 */ /* 0x000fe40000100800 */
[----:B------:R-:W-:Y:S02]  /*13850*/  IMAD R84, R4, 0x7e, RZ ;  /* 0x0000007e04547824 */ /* 0x000fe400078e02ff */
[----:B------:R-:W-:Y:S04]  /*13860*/  STL [R1+0x1c24], R68 ;  /* 0x001c244401007387 */ /* 0x000fe80000100800 */
[----:B------:R-:W-:Y:S04]  /*13870*/  STL [R1+0x1da0], R68 ;  /* 0x001da04401007387 */ /* 0x000fe80000100800 */
[----:B------:R-:W-:Y:S01]  /*13880*/  STL [R1+0x19e4], R69 ;  /* 0x0019e44501007387 */ /* 0x000fe20000100800 */
[----:B------:R-:W-:-:S03]  /*13890*/  IMAD.WIDE R82, R84, 0x2, R6 ;  /* 0x0000000254527825 */ /* 0x000fc600078e0206 */
[----:B------:R-:W-:Y:S01]  /*138a0*/  STL [R1+0x1c28], R69 ;  /* 0x001c284501007387 */ /* 0x000fe20000100800 */
[----:B------:R-:W-:-:S03]  /*138b0*/  IMAD.WIDE R84, R84, 0x2, R8 ;  /* 0x0000000254547825 */ /* 0x000fc600078e0208 */
[----:B------:R-:W-:Y:S04]  /*138c0*/  STL [R1+0x1da4], R69 ;  /* 0x001da44501007387 */ /* 0x000fe80000100800 */
[----:B------:R-:W4:Y:S01]  /*138d0*/  @!P0 LDG.E.U16 R13, desc[UR20][R78.64] ;  /* 0x000000144e0d8981 */ /* 0x000f22000c1e1500 */
[----:B------:R-:W-:Y:S01]  /*138e0*/  PRMT R12, RZ, 0x7610, R12 ;  /* 0x00007610ff0c7816 */ /* 0x000fe2000000000c */
[----:B------:R-:W-:-:S05]  /*138f0*/  IMAD.WIDE R80, R80, 0x2, R8 ;  /* 0x0000000250507825 */ /* 0x000fca00078e0208 */
[----:B------:R-:W4:Y:S04]  /*13900*/  @!P0 LDG.E.U16 R12, desc[UR20][R80.64] ;  /* 0x00000014500c8981 */ /* 0x000f28000c1e1500 */
[----:B--2---:R0:W-:Y:S02]  /*13910*/  STL [R1+0x1cfc], R2 ;  /* 0x001cfc0201007387 */ /* 0x0041e40000100800 */
[----:B0-----:R-:W-:-:S06]  /*13920*/  PRMT R2, RZ, 0x7610, R2 ;  /* 0x00007610ff027816 */ /* 0x001fcc0000000002 */
[----:B------:R-:W2:Y:S04]  /*13930*/  @!P3 LDG.E.U16 R2, desc[UR20][R84.64] ;  /* 0x000000145402b981 */ /* 0x000ea8000c1e1500 */
[----:B---3--:R-:W-:Y:S04]  /*13940*/  STL [R1+0xd50], R22 ;  /* 0x000d501601007387 */ /* 0x008fe80000100800 */
[----:B------:R-:W-:Y:S04]  /*13950*/  STL [R1+0x19f0], R70 ;  /* 0x0019f04601007387 */ /* 0x000fe80000100800 */
[----:B------:R-:W-:Y:S04]  /*13960*/  STL [R1+0xd4c], R19 ;  /* 0x000d4c1301007387 */ /* 0x000fe80000100800 */
[----:B------:R-:W-:Y:S04]  /*13970*/  STL [R1+0x1c2c], R70 ;  /* 0x001c2c4601007387 */ /* 0x000fe80000100800 */
[----:B------:R-:W-:Y:S04]  /*13980*/  STL [R1+0x1da8], R70 ;  /* 0x001da84601007387 */ /* 0x000fe80000100800 */
[----:B----4-:R-:W-:Y:S04]  /*13990*/  STL [R1+0xc80], R18 ;  /* 0x000c801201007387 */ /* 0x010fe80000100800 */
        /* <DEDUP_REMOVED lines=27> */
[----:B------:R0:W-:Y:S04]  /*13b50*/  STL [R1+0xd10], R13 ;  /* 0x000d100d01007387 */ /* 0x0001e80000100800 */
[----:B------:R-:W-:Y:S01]  /*13b60*/  STL [R1+0xd3c], R14 ;  /* 0x000d3c0e01007387 */ /* 0x000fe20000100800 */
[----:B------:R-:W-:-:S03]  /*13b70*/  PRMT R3, RZ, 0x7610, R3 ;  /* 0x00007610ff037816 */ /* 0x000fc60000000003 */
[----:B0-----:R-:W3:Y:S04]  /*13b80*/  LDL.LU R13, [R1+0x7bc] ;  /* 0x0007bc00010d7983 */ /* 0x001ee80000300800 */
[----:B------:R-:W4:Y:S04]  /*13b90*/  LDL.LU R15, [R1+0x7c0] ;  /* 0x0007c000010f7983 */ /* 0x000f280000300800 */
[----:B------:R-:W-:Y:S01]  /*13ba0*/  STL [R1+0x1a20], R82 ;  /* 0x001a205201007387 */ /* 0x000fe20000100800 */
[----:B------:R-:W-:-:S03]  /*13bb0*/  ISETP.GE.U32.AND P0, PT, R86, 0x7fffff01, PT ;  /* 0x7fffff015600780c */ /* 0x000fc60003f06070 */
[----:B------:R-:W-:Y:S04]  /*13bc0*/  STL [R1+0x1a1c], R83 ;  /* 0x001a1c5301007387 */ /* 0x000fe80000100800 */
[----:B------:R-:W-:Y:S01]  /*13bd0*/  STL [R1+0x1b50], R83 ;  /* 0x001b505301007387 */ /* 0x000fe20000100800 */
[----:B------:R-:W-:-:S03]  /*13be0*/  IMAD R88, R4, 0x7f, RZ ;  /* 0x0000007f04587824 */ /* 0x000fc600078e02ff */
[----:B------:R-:W3:Y:S01]  /*13bf0*/  @!P3 LDG.E.U16 R3, desc[UR20][R82.64] ;  /* 0x000000145203b981 */ /* 0x000ee2000c1e1500 */
[----:B------:R-:W-:Y:S02]  /*13c00*/  ISETP.NE.AND P3, PT, R87, RZ, PT ;  /* 0x000000ff5700720c */ /* 0x000fe40003f65270 */
[----:B------:R-:W-:Y:S02]  /*13c10*/  PRMT R11, RZ, 0x7610, R11 ;  /* 0x00007610ff0b7816 */ /* 0x000fe4000000000b */
[----:B------:R-:W-:Y:S01]  /*13c20*/  PRMT R10, RZ, 0x7610, R10 ;  /* 0x00007610ff0a7816 */ /* 0x000fe2000000000a */
[----:B--2---:R-:W-:Y:S04]  /*13c30*/  STL [R1+0x1d30], R2 ;  /* 0x001d300201007387 */ /* 0x004fe80000100800 */
[----:B------:R-:W-:Y:S04]  /*13c40*/  STL [R1+0x1a28], R84 ;  /* 0x001a285401007387 */ /* 0x000fe80000100800 */
[----:B------:R-:W-:Y:S04]  /*13c50*/  STL [R1+0x1c34], R84 ;  /* 0x001c345401007387 */ /* 0x000fe80000100800 */
[----:B------:R-:W-:Y:S04]  /*13c60*/  STL [R1+0x1db0], R84 ;  /* 0x001db05401007387 */ /* 0x000fe80000100800 */
[----:B------:R-:W-:Y:S04]  /*13c70*/  STL [R1+0x1a24], R85 ;  /* 0x001a245501007387 */ /* 0x000fe80000100800 */
[----:B------:R-:W-:Y:S04]  /*13c80*/  STL [R1+0x1c38], R85 ;  /* 0x001c385501007387 */ /* 0x000fe80000100800 */
[----:B------:R-:W-:Y:S04]  /*13c90*/  STL [R1+0x1db4], R85 ;  /* 0x001db45501007387 */ /* 0x000fe80000100800 */
[----:B------:R0:W-:Y:S02]  /*13ca0*/  STL [R1+0xd0c], R12 ;  /* 0x000d0c0c01007387 */ /* 0x0001e40000100800 */
[----:B0-----:R-:W-:Y:S01]  /*13cb0*/  LOP3.LUT R12, RZ, R87, RZ, 0x33, !PT ;  /* 0x00000057ff0c7212 */ /* 0x001fe200078e33ff */
[----:B------:R-:W-:-:S05]  /*13cc0*/  IMAD.WIDE R86, R88, 0x2, R6 ;  /* 0x0000000258567825 */ /* 0x000fca00078e0206 */
[----:B------:R-:W2:Y:S01]  /*13cd0*/  @!P0 LDG.E.U16 R11, desc[UR20][R86.64] ;  /* 0x00000014560b8981 */ /* 0x000ea2000c1e1500 */
[----:B------:R-:W-:-:S05]  /*13ce0*/  IMAD.WIDE R88, R88, 0x2, R8 ;  /* 0x0000000258587825 */ /* 0x000fca00078e0208 */
        /* <DEDUP_REMOVED lines=20> */
[----:B--2---:R0:W-:Y:S04]  /*13e30*/  STL [R1+0xc50], R11 ;  /* 0x000c500b01007387 */ /* 0x0041e80000100800 */
[----:B0-----:R-:W2:Y:S04]  /*13e40*/  LDL.LU R11, [R1+0x7c4] ;  /* 0x0007c400010b7983 */ /* 0x001ea80000300800 */
[----:B------:R-:W-:Y:S04]  /*13e50*/  STL [R1+0x1a48], R86 ;  /* 0x001a485601007387 */ /* 0x000fe80000100800 */
[----:B------:R-:W-:Y:S04]  /*13e60*/  STL [R1+0x1c54], R86 ;  /* 0x001c545601007387 */ /* 0x000fe80000100800 */
[----:B------:R-:W-:Y:S04]  /*13e70*/  STL [R1+0x1a44], R87 ;  /* 0x001a445701007387 */ /* 0x000fe80000100800 */
[----:B------:R-:W-:Y:S04]  /*13e80*/  STL [R1+0x1c58], R87 ;  /* 0x001c585701007387 */ /* 0x000fe80000100800 */
[----:B------:R-:W-:Y:S04]  /*13e90*/  STL.64 [R1+0x1dc8], R86 ;  /* 0x001dc85601007387 */ /* 0x000fe80000100a00 */
[----:B----4-:R0:W-:Y:S04]  /*13ea0*/  STL [R1+0xc4c], R10 ;  /* 0x000c4c0a01007387 */ /* 0x0101e80000100800 */
[----:B0-----:R-:W3:Y:S01]  /*13eb0*/  LDL.LU R10, [R1+0x7cc] ;  /* 0x0007cc00010a7983 */ /* 0x001ee20000300800 */
[----:B------:R-:W0:Y:S01]  /*13ec0*/  S2R R19, SR_TID.X ;  /* 0x0000000000137919 */ /* 0x000e220000002100 */
[----:B------:R-:W-:-:S02]  /*13ed0*/  SEL R16, R12, R91, !P3 ;  /* 0x0000005b0c107207 */ /* 0x000fc40005800000 */
[----:B------:R-:W4:Y:S04]  /*13ee0*/  LDL.LU R14, [R1+0x7d0] ;  /* 0x0007d000010e7983 */ /* 0x000f280000300800 */
[----:B------:R-:W-:Y:S01]  /*13ef0*/  STL [R1+0x1a50], R88 ;  /* 0x001a505801007387 */ /* 0x000fe20000100800 */
[----:B------:R-:W-:-:S03]  /*13f00*/  IMAD R4, R16, UR7, RZ ;  /* 0x0000000710047c24 */ /* 0x000fc6000f8e02ff */
[----:B------:R-:W-:Y:S01]  /*13f10*/  STL [R1+0x1c5c], R88 ;  /* 0x001c5c5801007387 */ /* 0x000fe20000100800 */
[----:B------:R-:W-:-:S03]  /*13f20*/  SEL R2, R12, R92, !P3 ;  /* 0x0000005c0c027207 */ /* 0x000fc60005800000 */
[----:B------:R-:W-:Y:S04]  /*13f30*/  STL [R1+0x1a4c], R89 ;  /* 0x001a4c5901007387 */ /* 0x000fe80000100800 */
[----:B------:R-:W-:Y:S01]  /*13f40*/  STL [R1+0x1c60], R89 ;  /* 0x001c605901007387 */ /* 0x000fe20000100800 */
[----:B0-----:R-:W-:-:S05]  /*13f50*/  LOP3.LUT R19, R19, 0x7f, RZ, 0xc0, !PT ;  /* 0x0000007f13137812 */ /* 0x001fca00078ec0ff */
[----:B------:R-:W-:Y:S01]  /*13f60*/  IMAD R3, R19, R5, RZ ;  /* 0x0000000513037224 */ /* 0x000fe200078e02ff */
[----:B------:R-:W-:Y:S04]  /*13f70*/  STL.64 [R1+0x1df0], R88 ;  /* 0x001df05801007387 */ /* 0x000fe80000100a00 */
[C---:B------:R-:W-:Y:S01]  /*13f80*/  LEA R91, P0, R3.reuse, UR14, 0x1 ;  /* 0x0000000e035b7c11 */ /* 0x040fe2000f8008ff */
[----:B------:R-:W4:Y:S01]  /*13f90*/  LDL.LU R16, [R1+0x7d4] ;  /* 0x0007d40001107983 */ /* 0x000f220000300800 */
[----:B------:R-:W-:Y:S01]  /*13fa0*/  SEL R5, R12, R13, !P3 ;  /* 0x0000000d0c057207 */ /* 0x000fe20005800000 */
[----:B------:R-:W-:Y:S01]  /*13fb0*/  IMAD R2, R2, UR7, RZ ;  /* 0x0000000702027c24 */ /* 0x000fe2000f8e02ff */
[----:B------:R-:W-:Y:S01]  /*13fc0*/  LEA.HI.X.SX32 R92, R3, UR15, 0x1, P0 ;  /* 0x0000000f035c7c11 */ /* 0x000fe200080f0eff */
[----:B------:R-:W4:Y:S01]  /*13fd0*/  LDL.LU R13, [R1+0x7d8] ;  /* 0x0007d800010d7983 */ /* 0x000f220000300800 */
[CC--:B------:R-:W-:Y:S01]  /*13fe0*/  LEA R3, P0, R4.reuse, R91.reuse, 0x1 ;  /* 0x0000005b04037211 */ /* 0x0c0fe200078008ff */
[----:B------:R-:W-:Y:S01]  /*13ff0*/  IMAD R5, R5, UR9, RZ ;  /* 0x0000000905057c24 */ /* 0x000fe2000f8e02ff */
[----:B------:R-:W0:Y:S02]  /*14000*/  LDCU UR14, c[0x0][0x3b0] ;  /* 0x00007600ff0e77ac */ /* 0x000e240008000800 */
[----:B------:R-:W-:Y:S01]  /*14010*/  LEA.HI.X.SX32 R6, R4, R92, 0x1, P0 ;  /* 0x0000005c04067211 */ /* 0x000fe200000f0eff */
[----:B------:R1:W-:Y:S01]  /*14020*/  STL [R1+0xad8], R3 ;  /* 0x000ad80301007387 */ /* 0x0003e20000100800 */
[----:B------:R-:W-:Y:S01]  /*14030*/  LEA R4, P0, R2, R91, 0x1 ;  /* 0x0000005b02047211 */ /* 0x000fe200078008ff */
[----:B------:R-:W0:Y:S01]  /*14040*/  LDCU UR15, c[0x0][0x3b0] ;  /* 0x00007600ff0f77ac */ /* 0x000e220008000800 */
[----:B------:R-:W0:Y:S01]  /*14050*/  LDCU UR9, c[0x0][0x3b0] ;  /* 0x00007600ff0977ac */ /* 0x000e220008000800 */
[----:B-1----:R-:W-:-:S02]  /*14060*/  SEL R3, R12, R15, !P3 ;  /* 0x0000000f0c037207 */ /* 0x002fc40005800000 */
[----:B------:R-:W4:Y:S04]  /*14070*/  LDL.LU R15, [R1+0x7dc] ;  /* 0x0007dc00010f7983 */ /* 0x000f280000300800 */
[----:B------:R1:W-:Y:S04]  /*14080*/  STL [R1+0xad4], R6 ;  /* 0x000ad40601007387 */ /* 0x0003e80000100800 */
[----:B------:R2:W-:Y:S01]  /*14090*/  STL [R1+0xb18], R4 ;  /* 0x000b180401007387 */ /* 0x0005e20000100800 */
[----:B-1----:R-:W-:Y:S02]  /*140a0*/  LEA.HI.X.SX32 R6, R2, R92, 0x1, P0 ;  /* 0x0000005c02067211 */ /* 0x002fe400000f0eff */
[----:B------:R-:W-:-:S02]  /*140b0*/  LEA R2, P0, R5, R91, 0x1 ;  /* 0x0000005b05027211 */ /* 0x000fc400078008ff */
[C---:B--2---:R-:W-:Y:S02]  /*140c0*/  SEL R4, R12.reuse, R11, !P3 ;  /* 0x0000000b0c047207 */ /* 0x044fe40005800000 */
[----:B------:R-:W2:Y:S04]  /*140d0*/  LDL.LU R11, [R1+0x7e0] ;  /* 0x0007e000010b7983 */ /* 0x000ea80000300800 */
[----:B------:R-:W-:Y:S04]  /*140e0*/  STL [R1+0xb14], R6 ;  /* 0x000b140601007387 */ /* 0x000fe80000100800 */
[----:B------:R3:W-:Y:S02]  /*140f0*/  STL [R1+0xb58], R2 ;  /* 0x000b580201007387 */ /* 0x0007e40000100800 */
[----:B---3--:R-:W-:-:S02]  /*14100*/  SEL R2, R12, R10, !P3 ;  /* 0x0000000a0c027207 */ /* 0x008fc40005800000 */
[----:B------:R-:W3:Y:S01]  /*14110*/  LDL.LU R10, [R1+0x7e4] ;  /* 0x0007e400010a7983 */ /* 0x000ee20000300800 */
[----:B------:R-:W-:Y:S01]  /*14120*/  IMAD R3, R3, UR10, RZ ;  /* 0x0000000a03037c24 */ /* 0x000fe2000f8e02ff */
[-C--:B------:R-:W-:Y:S01]  /*14130*/  LEA.HI.X.SX32 R6, R5, R92.reuse, 0x1, P0 ;  /* 0x0000005c05067211 */ /* 0x080fe200000f0eff */
[----:B------:R-:W-:Y:S01]  /*14140*/  IMAD R4, R4, UR11, RZ ;  /* 0x0000000b04047c24 */ /* 0x000fe2000f8e02ff */
[----:B------:R-:W1:Y:S02]  /*14150*/  LDCU UR10, c[0x0][0x3b0] ;  /* 0x00007600ff0a77ac */ /* 0x000e640008000800 */
[C---:B------:R-:W-:Y:S01]  /*14160*/  LEA R5, P0, R3.reuse, R91, 0x1 ;  /* 0x0000005b03057211 */ /* 0x040fe200078008ff */
[----:B------:R0:W-:Y:S01]  /*14170*/  STL [R1+0xb54], R6 ;  /* 0x000b540601007387 */ /* 0x0001e20000100800 */
[----:B------:R-:W-:Y:S01]  /*14180*/  IMAD R2, R2, UR12, RZ ;  /* 0x0000000c02027c24 */ /* 0x000fe2000f8e02ff */
[----:B------:R-:W1:Y:S02]  /*14190*/  LDCU UR11, c[0x0][0x3b0] ;  /* 0x00007600ff0b77ac */ /* 0x000e640008000800 */
[----:B------:R4:W-:Y:S01]  /*141a0*/  STL [R1+0xb98], R5 ;  /* 0x000b980501007387 */ /* 0x0009e20000100800 */
[----:B------:R-:W1:Y:S01]  /*141b0*/  LDCU UR12, c[0x0][0x3b0] ;  /* 0x00007600ff0c77ac */ /* 0x000e620008000800 */
[----:B0-----:R-:W-:-:S02]  /*141c0*/  LEA.HI.X.SX32 R6, R3, R92, 0x1, P0 ;  /* 0x0000005c03067211 */ /* 0x001fc400000f0eff */
[----:B------:R-:W-:Y:S02]  /*141d0*/  LEA R3, P0, R4, R91, 0x1 ;  /* 0x0000005b04037211 */ /* 0x000fe400078008ff */
[----:B----4-:R-:W-:Y:S02]  /*141e0*/  SEL R5, R12, R14, !P3 ;  /* 0x0000000e0c057207 */ /* 0x010fe40005800000 */
[----:B------:R-:W4:Y:S04]  /*141f0*/  LDL.LU R14, [R1+0x7e8] ;  /* 0x0007e800010e7983 */ /* 0x000f280000300800 */
[----:B------:R0:W-:Y:S01]  /*14200*/  STL [R1+0xb94], R6 ;  /* 0x000b940601007387 */ /* 0x0001e20000100800 */
[----:B------:R-:W-:Y:S01]  /*14210*/  IMAD R5, R5, UR13, RZ ;  /* 0x0000000d05057c24 */ /* 0x000fe2000f8e02ff */
[----:B------:R-:W1:Y:S02]  /*14220*/  LDCU UR13, c[0x0][0x3b0] ;  /* 0x00007600ff0d77ac */ /* 0x000e640008000800 */
[----:B------:R0:W-:Y:S02]  /*14230*/  STL [R1+0xbd8], R3 ;  /* 0x000bd80301007387 */ /* 0x0001e40000100800 */
[----:B0-----:R-:W-:-:S02]  /*14240*/  LEA.HI.X.SX32 R6, R4, R92, 0x1, P0 ;  /* 0x0000005c04067211 */ /* 0x001fc400000f0eff */
[----:B------:R-:W-:Y:S02]  /*14250*/  LEA R4, P0, R2, R91, 0x1 ;  /* 0x0000005b02047211 */ /* 0x000fe400078008ff */
[----:B------:R-:W-:Y:S02]  /*14260*/  SEL R3, R12, R16, !P3 ;  /* 0x000000100c037207 */ /* 0x000fe40005800000 */
[----:B------:R-:W4:Y:S04]  /*14270*/  LDL.LU R16, [R1+0x7ec] ;  /* 0x0007ec0001107983 */ /* 0x000f280000300800 */
[----:B------:R0:W-:Y:S01]  /*14280*/  STL [R1+0xbd4], R6 ;  /* 0x000bd40601007387 */ /* 0x0001e20000100800 */
[----:B------:R-:W-:Y:S01]  /*14290*/  IMAD R3, R3, UR14, RZ ;  /* 0x0000000e03037c24 */ /* 0x000fe2000f8e02ff */
[----:B------:R-:W1:Y:S02]  /*142a0*/  LDCU UR14, c[0x0][0x3b0] ;  /* 0x00007600ff0e77ac */ /* 0x000e640008000800 */
[----:B------:R0:W-:Y:S02]  /*142b0*/  STL [R1+0xc18], R4 ;  /* 0x000c180401007387 */ /* 0x0001e40000100800 */
[----:B0-----:R-:W-:-:S02]  /*142c0*/  LEA.HI.X.SX32 R6, R2, R92, 0x1, P0 ;  /* 0x0000005c02067211 */ /* 0x001fc400000f0eff */
[C---:B------:R-:W-:Y:S02]  /*142d0*/  LEA R2, P0, R5.reuse, R91, 0x1 ;  /* 0x0000005b05027211 */ /* 0x040fe400078008ff */
        /* <DEDUP_REMOVED lines=10> */
[----:B------:R0:W-:Y:S04]  /*14380*/  STL [R1+0xc54], R6 ;  /* 0x000c540601007387 */ /* 0x0001e80000100800 */
[----:B------:R2:W-:Y:S01]  /*14390*/  STL [R1+0xc98], R5 ;  /* 0x000c980501007387 */ /* 0x0005e20000100800 */
[----:B0-----:R-:W-:-:S02]  /*143a0*/  LEA.HI.X.SX32 R6, R3, R92, 0x1, P0 ;  /* 0x0000005c03067211 */ /* 0x001fc400000f0eff */
[----:B------:R-:W-:Y:S02]  /*143b0*/  LEA R3, P0, R4, R91, 0x1 ;  /* 0x0000005b04037211 */ /* 0x000fe400078008ff */
        /* <DEDUP_REMOVED lines=9> */
[----:B------:R-:W0:Y:S02]  /*14450*/  LDCU UR16, c[0x0][0x3b0] ;  /* 0x00007600ff1077ac */ /* 0x000e240008000800 */
[C---:B------:R-:W-:Y:S01]  /*14460*/  LEA R4, P0, R2.reuse, R91, 0x1 ;  /* 0x0000005b02047211 */ /* 0x040fe200078008ff */
[----:B------:R4:W-:Y:S01]  /*14470*/  STL [R1+0xcd4], R6 ;  /* 0x000cd40601007387 */ /* 0x0009e20000100800 */
[----:B-1----:R-:W-:Y:S01]  /*14480*/  IMAD R3, R3, UR10, RZ ;  /* 0x0000000a03037c24 */ /* 0x002fe2000f8e02ff */
[----:B------:R-:W1:Y:S02]  /*14490*/  LDCU UR9, c[0x0][0x3b0] ;  /* 0x00007600ff0977ac */ /* 0x000e640008000800 */
[----:B------:R4:W-:Y:S01]  /*144a0*/  STL [R1+0xd18], R4 ;  /* 0x000d180401007387 */ /* 0x0009e20000100800 */
[----:B------:R-:W0:Y:S01]  /*144b0*/  LDCU UR10, c[0x0][0x3b0] ;  /* 0x00007600ff0a77ac */ /* 0x000e220008000800 */
[----:B----4-:R-:W-:-:S02]  /*144c0*/  LEA.HI.X.SX32 R6, R2, R92, 0x1, P0 ;  /* 0x0000005c02067211 */ /* 0x010fc400000f0eff */
        /* <DEDUP_REMOVED lines=43> */
[----:B------:R-:W-:Y:S01]  /*14780*/  IMAD R2, R2, UR16, RZ ;  /* 0x0000001002027c24 */ /* 0x000fe2000f8e02ff */
[----:B------:R-:W0:Y:S02]  /*14790*/  LDCU UR15, c[0x0][0x3b0] ;  /* 0x00007600ff0f77ac */ /* 0x000e240008000800 */
[----:B------:R4:W-:Y:S01]  /*147a0*/  STL [R1+0xe98], R5 ;  /* 0x000e980501007387 */ /* 0x0009e20000100800 */
[----:B------:R-:W0:Y:S01]  /*147b0*/  LDCU UR16, c[0x0][0x3b0] ;  /* 0x00007600ff1077ac */ /* 0x000e220008000800 */
[----:B-1----:R-:W-:-:S02]  /*147c0*/  LEA.HI.X.SX32 R6, R3, R92, 0x1, P0 ;  /* 0x0000005c03067211 */ /* 0x002fc400000f0eff */
[----:B------:R-:W-:Y:S02]  /*147d0*/  LEA R3, P0, R4, R91, 0x1 ;  /* 0x0000005b04037211 */ /* 0x000fe400078008ff */
[----:B----4-:R-:W-:Y:S02]  /*147e0*/  SEL R5, R12, R14, !P3 ;  /* 0x0000000e0c057207 */ /* 0x010fe40005800000 */
[----:B------:R-:W4:Y:S04]  /*147f0*/  LDL.LU R14, [R1+0x818] ;  /* 0x00081800010e7983 */ /* 0x000f280000300800 */
[----:B------:R1:W-:Y:S01]  /*14800*/  STL [R1+0xe94], R6 ;  /* 0x000e940601007387 */ /* 0x0003e20000100800 */
[----:B------:R-:W-:Y:S01]  /*14810*/  IMAD R5, R5, UR9, RZ ;  /* 0x0000000905057c24 */ /* 0x000fe2000f8e02ff */
[----:B------:R-:W0:Y:S02]  /*14820*/  LDCU UR9, c[0x0][0x3b0] ;  /* 0x00007600ff0977ac */ /* 0x000e240008000800 */
[----:B------:R1:W-:Y:S02]  /*14830*/  STL [R1+0xed8], R3 ;  /* 0x000ed80301007387 */ /* 0x0003e40000100800 */
[----:B-1----:R-:W-:-:S02]  /*14840*/  LEA.HI.X.SX32 R6, R4, R92, 0x1, P0 ;  /* 0x0000005c04067211 */ /* 0x002fc400000f0eff */
[----:B------:R-:W-:Y:S02]  /*14850*/  LEA R4, P0, R2, R91, 0x1 ;  /* 0x0000005b02047211 */ /* 0x000fe400078008ff */
[----:B------:R-:W-:Y:S02]  /*14860*/  SEL R3, R12, R16, !P3 ;  /* 0x000000100c037207 */ /* 0x000fe40005800000 */
[----:B------:R-:W4:Y:S04]  /*14870*/  LDL.LU R16, [R1+0x81c] ;  /* 0x00081c0001107983 */ /* 0x000f280000300800 */
[----:B------:R1:W-:Y:S01]  /*14880*/  STL [R1+0xed4], R6 ;  /* 0x000ed40601007387 */ /* 0x0003e20000100800 */
[----:B------:R-:W-:Y:S01]  /*14890*/  IMAD R3, R3, UR10, RZ ;  /* 0x0000000a03037c24 */ /* 0x000fe2000f8e02ff */
[----:B------:R-:W0:Y:S02]  /*148a0*/  LDCU UR10, c[0x0][0x3b0] ;  /* 0x00007600ff0a77ac */ /* 0x000e240008000800 */
[----:B------:R1:W-:Y:S02]  /*148b0*/  STL [R1+0xf18], R4 ;  /* 0x000f180401007387 */ /* 0x0003e40000100800 */
[----:B-1----:R-:W-:-:S02]  /*148c0*/  LEA.HI.X.SX32 R6, R2, R92, 0x1, P0 ;  /* 0x0000005c02067211 */ /* 0x002fc400000f0eff */
[C---:B------:R-:W-:Y:S02]  /*148d0*/  LEA R2, P0, R5.reuse, R91, 0x1 ;  /* 0x0000005b05027211 */ /* 0x040fe400078008ff */
        /* <DEDUP_REMOVED lines=10> */
[----:B------:R1:W-:Y:S04]  /*14980*/  STL [R1+0xf54], R6 ;  /* 0x000f540601007387 */ /* 0x0003e80000100800 */
[----:B------:R2:W-:Y:S01]  /*14990*/  STL [R1+0xf98], R5 ;  /* 0x000f980501007387 */ /* 0x0005e20000100800 */
[----:B-1----:R-:W-:-:S02]  /*149a0*/  LEA.HI.X.SX32 R6, R3, R92, 0x1, P0 ;  /* 0x0000005c03067211 */ /* 0x002fc400000f0eff */
        /* <DEDUP_REMOVED lines=13> */
[----:B0-----:R-:W-:Y:S01]  /*14a80*/  IMAD R3, R3, UR14, RZ ;  /* 0x0000000e03037c24 */ /* 0x001fe2000f8e02ff */
[----:B------:R-:W0:Y:S02]  /*14a90*/  LDCU UR13, c[0x0][0x3b0] ;  /* 0x00007600ff0d77ac */ /* 0x000e240008000800 */
        /* <DEDUP_REMOVED lines=44> */
[----:B------:R-:W-:Y:S01]  /*14d60*/  LEA R5, P0, R3, R91, 0x1 ;  /* 0x0000005b03057211 */ /* 0x000fe200078008ff */
[----:B------:R1:W-:Y:S01]  /*14d70*/  STL [R1+0x1154], R6 ;  /* 0x0011540601007387 */ /* 0x0003e20000100800 */
[----:B------:R-:W-:Y:S01]  /*14d80*/  IMAD R2, R2, UR22, RZ ;  /* 0x0000001602027c24 */ /* 0x000fe2000f8e02ff */
[----:B------:R-:W0:Y:S02]  /*14d90*/  LDCU UR19, c[0x0][0x3b0] ;  /* 0x00007600ff1377ac */ /* 0x000e240008000800 */
[----:B------:R4:W-:Y:S01]  /*14da0*/  STL [R1+0x1198], R5 ;  /* 0x0011980501007387 */ /* 0x0009e20000100800 */
[----:B------:R-:W-:Y:S01]  /*14db0*/  VIADD R83, R93, 0xae ;  /* 0x000000ae5d537836 */ /* 0x000fe20000000000 */
        /* <DEDUP_REMOVED lines=22> */
[----:B------:R-:W-:-:S03]  /*14f20*/  IMAD R4, R4, UR7, RZ ;  /* 0x0000000704047c24 */ /* 0x000fc6000f8e02ff */
[----:B------:R0:W-:Y:S01]  /*14f30*/  STL [R1+0x1250], R2 ;  /* 0x0012500201007387 */ /* 0x0001e20000100800 */
[-C--:B-1----:R-:W-:Y:S02]  /*14f40*/  LEA.HI.X.SX32 R6, R5, R92.reuse, 0x1, P0 ;  /* 0x0000005c05067211 */ /* 0x082fe400000f0eff */
[C---:B------:R-:W-:Y:S02]  /*14f50*/  LEA R5, P0, R3.reuse, R91, 0x1 ;  /* 0x0000005b03057211 */ /* 0x040fe400078008ff */
[----:B0-----:R-:W-:Y:S02]  /*14f60*/  SEL R2, R12, R15, !P3 ;  /* 0x0000000f0c027207 */ /* 0x001fe40005800000 */
        /* <DEDUP_REMOVED lines=20> */
[----:B-1----:R-:W-:-:S02]  /*150b0*/  LEA.HI.X.SX32 R6, R2, R92, 0x1, P0 ;  /* 0x0000005c02067211 */ /* 0x002fc400000f0eff */
[C---:B------:R-:W-:Y:S02]  /*150c0*/  LEA R2, P0, R5.reuse, R91, 0x1 ;  /* 0x0000005b05027211 */ /* 0x040fe400078008ff */
[----:B----4-:R-:W-:Y:S02]  /*150d0*/  SEL R4, R12, R14, !P3 ;  /* 0x0000000e0c047207 */ /* 0x010fe40005800000 */
        /* <DEDUP_REMOVED lines=142> */
[-C--:B------:R-:W-:Y:S02]  /*159c0*/  LEA R3, P0, R4, R91.reuse, 0x1 ;  /* 0x0000005b04037211 */ /* 0x080fe400078008ff */
[----:B----4-:R-:W-:Y:S02]  /*159d0*/  SEL R5, R12, R14, !P3 ;  /* 0x0000000e0c057207 */ /* 0x010fe40005800000 */
[----:B------:R-:W4:Y:S04]  /*159e0*/  LDL.LU R14, [R1+0xa00] ;  /* 0x000a0000010e7983 */ /* 0x000f280000300800 */
[----:B------:R0:W-:Y:S04]  /*159f0*/  STL [R1+0xf9c], R6 ;  /* 0x000f9c0601007387 */ /* 0x0001e80000100800 */
[----:B------:R1:W-:Y:S01]  /*15a00*/  STL [R1+0xfe0], R3 ;  /* 0x000fe00301007387 */ /* 0x0003e20000100800 */
[----:B0-----:R-:W-:Y:S01]  /*15a10*/  IMAD R6, R5, UR9, RZ ;  /* 0x0000000905067c24 */ /* 0x001fe2000f8e02ff */
[----:B------:R-:W-:Y:S01]  /*15a20*/  LEA.HI.X.SX32 R5, R4, R92, 0x1, P0 ;  /* 0x0000005c04057211 */ /* 0x000fe200000f0eff */
[----:B------:R-:W0:Y:S01]  /*15a30*/  LDCU UR9, c[0x0][0x3b0] ;  /* 0x00007600ff0977ac */ /* 0x000e220008000800 */
[----:B------:R-:W-:-:S02]  /*15a40*/  LEA R4, P0, R2, R91, 0x1 ;  /* 0x0000005b02047211 */ /* 0x000fc400078008ff */
[----:B-1----:R-:W-:Y:S01]  /*15a50*/  SEL R3, R12, R16, !P3 ;  /* 0x000000100c037207 */ /* 0x002fe20005800000 */
[----:B------:R1:W-:Y:S01]  /*15a60*/  STL [R1+0xfdc], R5 ;  /* 0x000fdc0501007387 */ /* 0x0003e20000100800 */
[-C--:B------:R-:W-:Y:S02]  /*15a70*/  LEA.HI.X.SX32 R2, R2, R92.reuse, 0x1, P0 ;  /* 0x0000005c02027211 */ /* 0x080fe400000f0eff */
[C---:B------:R-:W-:Y:S01]  /*15a80*/  LEA R7, P0, R6.reuse, R91, 0x1 ;  /* 0x0000005b06077211 */ /* 0x040fe200078008ff */
[----:B------:R-:W-:Y:S01]  /*15a90*/  STL [R1+0x1020], R4 ;  /* 0x0010200401007387 */ /* 0x000fe20000100800 */
[----:B------:R-:W-:Y:S01]  /*15aa0*/  IMAD R3, R3, UR10, RZ ;  /* 0x0000000a03037c24 */ /* 0x000fe2000f8e02ff */
[----:B------:R-:W0:Y:S01]  /*15ab0*/  LDCU UR10, c[0x0][0x3b0] ;  /* 0x00007600ff0a77ac */ /* 0x000e220008000800 */
[----:B------:R-:W-:Y:S02]  /*15ac0*/  LEA.HI.X.SX32 R6, R6, R92, 0x1, P0 ;  /* 0x0000005c06067211 */ /* 0x000fe400000f0eff */
[----:B-1----:R-:W-:-:S02]  /*15ad0*/  SEL R5, R12, R13, !P3 ;  /* 0x0000000d0c057207 */ /* 0x002fc40005800000 */
[----:B------:R-:W4:Y:S04]  /*15ae0*/  LDL.LU R13, [R1+0x9f4] ;  /* 0x0009f400010d7983 */ /* 0x000f280000300800 */
[----:B------:R-:W-:Y:S01]  /*15af0*/  STL [R1+0x1614], R83 ;  /* 0x0016145301007387 */ /* 0x000fe20000100800 */
[----:B------:R-:W-:Y:S01]  /*15b00*/  IMAD R5, R5, UR11, RZ ;  /* 0x0000000b05057c24 */ /* 0x000fe2000f8e02ff */
[----:B------:R-:W1:Y:S02]  /*15b10*/  LDCU UR11, c[0x0][0x3b0] ;  /* 0x00007600ff0b77ac */ /* 0x000e640008000800 */
[----:B------:R0:W-:Y:S04]  /*15b20*/  STL [R1+0x101c], R2 ;  /* 0x00101c0201007387 */ /* 0x0001e80000100800 */
[----:B------:R1:W-:Y:S01]  /*15b30*/  STL [R1+0x1060], R7 ;  /* 0x0010600701007387 */ /* 0x0003e20000100800 */
[----:B0-----:R-:W-:-:S02]  /*15b40*/  IABS R2, R83 ;  /* 0x0000005300027213 */ /* 0x001fc40000000000 */
[----:B------:R-:W-:Y:S02]  /*15b50*/  SEL R4, R12, R15, !P3 ;  /* 0x0000000f0c047207 */ /* 0x000fe40005800000 */
[CC--:B-1----:R-:W-:Y:S01]  /*15b60*/  LEA R7, P0, R3.reuse, R91.reuse, 0x1 ;  /* 0x0000005b03077211 */ /* 0x0c2fe200078008ff */
[----:B------:R-:W4:Y:S03]  /*15b70*/  LDL.LU R15, [R1+0x9dc] ;  /* 0x0009dc00010f7983 */ /* 0x000f260000300800 */
[----:B------:R-:W-:Y:S01]  /*15b80*/  LEA.HI.X.SX32 R3, R3, R92, 0x1, P0 ;  /* 0x0000005c03037211 */ /* 0x000fe200000f0eff */
[----:B------:R0:W-:Y:S01]  /*15b90*/  STL [R1+0x105c], R6 ;  /* 0x00105c0601007387 */ /* 0x0001e20000100800 */
[----:B------:R-:W-:-:S03]  /*15ba0*/  LEA R8, P0, R5, R91, 0x1 ;  /* 0x0000005b05087211 */ /* 0x000fc600078008ff */
[----:B------:R-:W-:Y:S01]  /*15bb0*/  STL [R1+0x10a0], R7 ;  /* 0x0010a00701007387 */ /* 0x000fe20000100800 */
[----:B0-----:R-:W-:Y:S01]  /*15bc0*/  IMAD.MOV.U32 R6, RZ, RZ, R2 ;  /* 0x000000ffff067224 */ /* 0x001fe200078e0002 */
[C---:B--2---:R-:W-:Y:S02]  /*15bd0*/  SEL R2, R12.reuse, R11, !P3 ;  /* 0x0000000b0c027207 */ /* 0x044fe40005800000 */
[----:B------:R-:W2:Y:S04]  /*15be0*/  LDL.LU R11, [R1+0x9c0] ;  /* 0x0009c000010b7983 */ /* 0x000ea80000300800 */
[----:B------:R3:W-:Y:S04]  /*15bf0*/  STL [R1+0x109c], R3 ;  /* 0x00109c0301007387 */ /* 0x0007e80000100800 */
[----:B------:R0:W-:Y:S01]  /*15c00*/  STL [R1+0x10e0], R8 ;  /* 0x0010e00801007387 */ /* 0x0001e20000100800 */
[----:B---3--:R-:W-:-:S03]  /*15c10*/  SEL R3, R12, R10, !P3 ;  /* 0x0000000a0c037207 */ /* 0x008fc60005800000 */
[----:B------:R-:W3:Y:S01]  /*15c20*/  LDL.LU R10, [R1+0xa8c] ;  /* 0x000a8c00010a7983 */ /* 0x000ee20000300800 */
[----:B------:R-:W-:Y:S01]  /*15c30*/  IMAD R7, R4, UR12, RZ ;  /* 0x0000000c04077c24 */ /* 0x000fe2000f8e02ff */
[----:B------:R-:W-:Y:S01]  /*15c40*/  LEA.HI.X.SX32 R5, R5, R92, 0x1, P0 ;  /* 0x0000005c05057211 */ /* 0x000fe200000f0eff */
[----:B------:R-:W-:Y:S01]  /*15c50*/  IMAD.HI.U32 R4, R0, R6, RZ ;  /* 0x0000000600047227 */ /* 0x000fe200078e00ff */
[----:B------:R-:W1:Y:S02]  /*15c60*/  LDCU UR12, c[0x0][0x3b0] ;  /* 0x00007600ff0c77ac */ /* 0x000e640008000800 */
[----:B0-----:R-:W-:Y:S01]  /*15c70*/  LEA R8, P0, R7, R91, 0x1 ;  /* 0x0000005b07087211 */ /* 0x001fe200078008ff */
[----:B------:R-:W-:Y:S01]  /*15c80*/  IMAD R2, R2, UR13, RZ ;  /* 0x0000000d02027c24 */ /* 0x000fe2000f8e02ff */
[----:B------:R4:W-:Y:S01]  /*15c90*/  STL [R1+0x10dc], R5 ;  /* 0x0010dc0501007387 */ /* 0x0009e20000100800 */
[----:B------:R-:W-:Y:S01]  /*15ca0*/  IMAD.MOV R4, RZ, RZ, -R4 ;  /* 0x000000ffff047224 */ /* 0x000fe200078e0a04 */
[----:B------:R-:W0:Y:S02]  /*15cb0*/  LDCU UR13, c[0x0][0x3b0] ;  /* 0x00007600ff0d77ac */ /* 0x000e240008000800 */
[----:B------:R1:W-:Y:S01]  /*15cc0*/  STL [R1+0x1120], R8 ;  /* 0x0011200801007387 */ /* 0x0003e20000100800 */
[----:B------:R-:W-:-:S02]  /*15cd0*/  IMAD R4, R90, R4, R6 ;  /* 0x000000045a047224 */ /* 0x000fc400078e0206 */
[----:B------:R-:W-:Y:S01]  /*15ce0*/  IMAD R3, R3, UR14, RZ ;  /* 0x0000000e03037c24 */ /* 0x000fe2000f8e02ff */
[----:B------:R-:W0:Y:S01]  /*15cf0*/  LDCU UR14, c[0x0][0x3b0] ;  /* 0x00007600ff0e77ac */ /* 0x000e220008000800 */
[----:B----4-:R-:W-:Y:S02]  /*15d00*/  SEL R5, R12, R14, !P3 ;  /* 0x0000000e0c057207 */ /* 0x010fe40005800000 */
[----:B-1----:R-:W-:Y:S01]  /*15d10*/  LEA.HI.X.SX32 R8, R7, R92, 0x1, P0 ;  /* 0x0000005c07087211 */ /* 0x002fe200000f0eff */
[----:B------:R-:W4:Y:S01]  /*15d20*/  LDL.LU R14, [R1+0xa90] ;  /* 0x000a9000010e7983 */ /* 0x000f220000300800 */
[----:B------:R-:W-:-:S03]  /*15d30*/  LEA R7, P0, R2, R91, 0x1 ;  /* 0x0000005b02077211 */ /* 0x000fc600078008ff */
[----:B------:R-:W-:Y:S01]  /*15d40*/  STL [R1+0x111c], R8 ;  /* 0x00111c0801007387 */ /* 0x000fe20000100800 */
[----:B------:R-:W-:-:S03]  /*15d50*/  LEA.HI.X.SX32 R6, R2, R92, 0x1, P0 ;  /* 0x0000005c02067211 */ /* 0x000fc600000f0eff */
[----:B------:R-:W4:Y:S01]  /*15d60*/  LDL.LU R16, [R1+0xa9c] ;  /* 0x000a9c0001107983 */ /* 0x000f220000300800 */
[----:B------:R-:W-:-:S03]  /*15d70*/  LEA R2, P0, R3, R91, 0x1 ;  /* 0x0000005b03027211 */ /* 0x000fc600078008ff */
[----:B------:R-:W-:Y:S01]  /*15d80*/  STL [R1+0x1160], R7 ;  /* 0x0011600701007387 */ /* 0x000fe20000100800 */
[----:B------:R-:W-:Y:S01]  /*15d90*/  IMAD R5, R5, UR15, RZ ;  /* 0x0000000f05057c24 */ /* 0x000fe2000f8e02ff */
[----:B------:R-:W1:Y:S02]  /*15da0*/  LDCU UR15, c[0x0][0x3b0] ;  /* 0x00007600ff0f77ac */ /* 0x000e640008000800 */
[----:B------:R-:W-:Y:S04]  /*15db0*/  STL.64 [R1+0x1b60], R82 ;  /* 0x001b605201007387 */ /* 0x000fe80000100a00 */
[----:B------:R0:W-:Y:S04]  /*15dc0*/  STL [R1+0x7c0], R4 ;  /* 0x0007c00401007387 */ /* 0x0001e80000100800 */
[----:B------:R-:W-:Y:S04]  /*15dd0*/  STL [R1+0x1d40], R82 ;  /* 0x001d405201007387 */ /* 0x000fe80000100800 */
[----:B------:R-:W-:Y:S01]  /*15de0*/  STL [R1+0x1d38], R83 ;  /* 0x001d385301007387 */ /* 0x000fe20000100800 */
[----:B0-----:R-:W-:-:S03]  /*15df0*/  SEL R4, R12, R13, !P3 ;  /* 0x0000000d0c047207 */ /* 0x001fc60005800000 */
        /* <DEDUP_REMOVED lines=29> */
[----:B------:R-:W-:Y:S02]  /*15fd0*/  LEA R2, P0, R3, R91, 0x1 ;  /* 0x0000005b03027211 */ /* 0x000fe400078008ff */
[----:B----4-:R-:W-:Y:S02]  /*15fe0*/  SEL R4, R12, R14, !P3 ;  /* 0x0000000e0c047207 */ /* 0x010fe40005800000 */
[----:B------:R-:W4:Y:S04]  /*15ff0*/  LDL.LU R14, [R1+0xab4] ;  /* 0x000ab400010e7983 */ /* 0x000f280000300800 */
[----:B------:R1:W-:Y:S01]  /*16000*/  STL [R1+0x1254], R6 ;  /* 0x0012540601007387 */ /* 0x0003e20000100800 */
[----:B------:R-:W-:-:S03]  /*16010*/  IMAD R4, R4, UR7, RZ ;  /* 0x0000000704047c24 */ /* 0x000fc6000f8e02ff */
[----:B------:R0:W-:Y:S01]  /*16020*/  STL [R1+0x1290], R2 ;  /* 0x0012900201007387 */ /* 0x0001e20000100800 */
[----:B-1----:R-:W-:Y:S02]  /*16030*/  LEA.HI.X.SX32 R6, R3, R92, 0x1, P0 ;  /* 0x0000005c03067211 */ /* 0x002fe400000f0eff */
[C---:B------:R-:W-:Y:S02]  /*16040*/  LEA R3, P0, R5.reuse, R91, 0x1 ;  /* 0x0000005b05037211 */ /* 0x040fe400078008ff */
[----:B0-----:R-:W-:Y:S02]  /*16050*/  SEL R2, R12, R16, !P3 ;  /* 0x000000100c027207 */ /* 0x001fe40005800000 */
        /* <DEDUP_REMOVED lines=60> */
[----:B------:R0:W-:Y:S01]  /*16420*/  STL [R1+0xca8], R2 ;  /* 0x000ca80201007387 */ /* 0x0001e20000100800 */
[----:B-1----:R-:W-:-:S02]  /*16430*/  LEA.HI.X.SX32 R6, R3, R92, 0x1, P0 ;  /* 0x0000005c03067211 */ /* 0x002fc400000f0eff */
        /* <DEDUP_REMOVED lines=46> */
[----:B------:R0:W-:Y:S01]  /*16720*/  STL [R1+0xe28], R5 ;  /* 0x000e280501007387 */ /* 0x0001e20000100800 */
[----:B-1----:R-:W-:-:S02]  /*16730*/  LEA.HI.X.SX32 R6, R4, R92, 0x1, P0 ;  /* 0x0000005c04067211 */ /* 0x002fc400000f0eff */
[----:B------:R-:W-:Y:S02]  /*16740*/  LEA R4, P0, R2, R91, 0x1 ;  /* 0x0000005b02047211 */ /* 0x000fe400078008ff */
        /* <DEDUP_REMOVED lines=25> */
[----:B------:R-:W4:Y:S01]  /*168e0*/  LDL.LU R14, [R1+0xa74] ;  /* 0x000a7400010e7983 */ /* 0x000f220000300800 */
[----:B------:R-:W-:-:S03]  /*168f0*/  LEA.HI.X.SX32 R4, R4, R92, 0x1, P0 ;  /* 0x0000005c04047211 */ /* 0x000fc600000f0eff */
[----:B------:R1:W-:Y:S01]  /*16900*/  STL [R1+0xee4], R6 ;  /* 0x000ee40601007387 */ /* 0x0003e20000100800 */
[----:B------:R-:W-:Y:S01]  /*16910*/  IMAD R3, R3, UR14, RZ ;  /* 0x0000000e03037c24 */ /* 0x000fe2000f8e02ff */
[----:B------:R-:W0:Y:S02]  /*16920*/  LDCU UR14, c[0x0][0x3b0] ;  /* 0x00007600ff0e77ac */ /* 0x000e240008000800 */
[----:B------:R1:W-:Y:S02]  /*16930*/  STL [R1+0xf28], R5 ;  /* 0x000f280501007387 */ /* 0x0003e40000100800 */
[----:B-1----:R-:W-:Y:S02]  /*16940*/  LEA R6, P0, R2, R91, 0x1 ;  /* 0x0000005b02067211 */ /* 0x002fe400078008ff */
[----:B------:R-:W-:Y:S01]  /*16950*/  STL [R1+0xf24], R4 ;  /* 0x000f240401007387 */ /* 0x000fe20000100800 */
[----:B------:R-:W-:-:S03]  /*16960*/  SEL R5, R12, R16, !P3 ;  /* 0x000000100c057207 */ /* 0x000fc60005800000 */
[----:B------:R1:W-:Y:S01]  /*16970*/  STL [R1+0xf68], R6 ;  /* 0x000f680601007387 */ /* 0x0003e20000100800 */
[----:B------:R-:W-:Y:S01]  /*16980*/  LEA.HI.X.SX32 R2, R2, R92, 0x1, P0 ;  /* 0x0000005c02027211 */ /* 0x000fe200000f0eff */
[----:B------:R-:W-:Y:S01]  /*16990*/  IMAD R5, R5, UR9, RZ ;  /* 0x0000000905057c24 */ /* 0x000fe2000f8e02ff */
[----:B------:R-:W0:Y:S01]  /*169a0*/  LDCU UR9, c[0x0][0x3b0] ;  /* 0x00007600ff0977ac */ /* 0x000e220008000800 */
[----:B-1----:R-:W-:-:S04]  /*169b0*/  LEA R6, P0, R3, R91, 0x1 ;  /* 0x0000005b03067211 */ /* 0x002fc800078008ff */
[----:B------:R-:W-:Y:S02]  /*169c0*/  LEA.HI.X.SX32 R3, R3, R92, 0x1, P0 ;  /* 0x0000005c03037211 */ /* 0x000fe400000f0eff */
[----:B------:R-:W-:Y:S02]  /*169d0*/  SEL R4, R12, R13, !P3 ;  /* 0x0000000d0c047207 */ /* 0x000fe40005800000 */
[----:B------:R-:W4:Y:S04]  /*169e0*/  LDL.LU R13, [R1+0xa54] ;  /* 0x000a5400010d7983 */ /* 0x000f280000300800 */
[----:B------:R-:W-:Y:S01]  /*169f0*/  STL [R1+0xf64], R2 ;  /* 0x000f640201007387 */ /* 0x000fe20000100800 */
[----:B------:R-:W-:Y:S01]  /*16a00*/  IMAD R4, R4, UR10, RZ ;  /* 0x0000000a04047c24 */ /* 0x000fe2000f8e02ff */
[----:B------:R-:W1:Y:S02]  /*16a10*/  LDCU UR10, c[0x0][0x3b0] ;  /* 0x00007600ff0a77ac */ /* 0x000e640008000800 */
[----:B------:R0:W-:Y:S02]  /*16a20*/  STL [R1+0xfa8], R6 ;  /* 0x000fa80601007387 */ /* 0x0001e40000100800 */
[----:B0-----:R-:W-:-:S02]  /*16a30*/  LEA R6, P0, R5, R91, 0x1 ;  /* 0x0000005b05067211 */ /* 0x001fc400078008ff */
[----:B------:R-:W-:Y:S02]  /*16a40*/  SEL R2, R12, R15, !P3 ;  /* 0x0000000f0c027207 */ /* 0x000fe40005800000 */
[----:B------:R-:W4:Y:S01]  /*16a50*/  LDL.LU R15, [R1+0xa48] ;  /* 0x000a4800010f7983 */ /* 0x000f220000300800 */
[----:B------:R-:W-:Y:S02]  /*16a60*/  LEA.HI.X.SX32 R5, R5, R92, 0x1, P0 ;  /* 0x0000005c05057211 */ /* 0x000fe400000f0eff */
[----:B------:R-:W-:Y:S01]  /*16a70*/  LEA R32, P0, R4, R91, 0x1 ;  /* 0x0000005b04207211 */ /* 0x000fe200078008ff */
[----:B------:R2:W-:Y:S04]  /*16a80*/  STL [R1+0xfa4], R3 ;  /* 0x000fa40301007387 */ /* 0x0005e80000100800 */
[----:B------:R-:W-:Y:S01]  /*16a90*/  STL [R1+0xfe8], R6 ;  /* 0x000fe80601007387 */ /* 0x000fe20000100800 */
[----:B--2---:R-:W-:-:S03]  /*16aa0*/  SEL R3, R12, R11, !P3 ;  /* 0x0000000b0c037207 */ /* 0x004fc60005800000 */
[----:B------:R-:W2:Y:S04]  /*16ab0*/  LDL.LU R11, [R1+0xa38] ;  /* 0x000a3800010b7983 */ /* 0x000ea80000300800 */
[----:B------:R3:W-:Y:S04]  /*16ac0*/  STL [R1+0xfe4], R5 ;  /* 0x000fe40501007387 */ /* 0x0007e80000100800 */
[----:B------:R-:W-:Y:S01]  /*16ad0*/  STL [R1+0x1028], R32 ;  /* 0x0010282001007387 */ /* 0x000fe20000100800 */
[----:B---3--:R-:W-:-:S03]  /*16ae0*/  SEL R5, R12, R10, !P3 ;  /* 0x0000000a0c057207 */ /* 0x008fc60005800000 */
        /* <DEDUP_REMOVED lines=8> */
[----:B------:R-:W0:Y:S01]  /*16b70*/  LDCU UR12, c[0x0][0x3b0] ;  /* 0x00007600ff0c77ac */ /* 0x000e220008000800 */
[----:B------:R-:W-:-:S02]  /*16b80*/  LEA.HI.X.SX32 R89, R2, R92, 0x1, P0 ;  /* 0x0000005c02597211 */ /* 0x000fc400000f0eff */
[CC--:B------:R-:W-:Y:S01]  /*16b90*/  LEA R6, P0, R3.reuse, R91.reuse, 0x1 ;  /* 0x0000005b03067211 */ /* 0x0c0fe200078008ff */
[----:B------:R-:W-:Y:S01]  /*16ba0*/  STL [R1+0x1068], R88 ;  /* 0x0010685801007387 */ /* 0x000fe20000100800 */
[----:B------:R-:W0:Y:S02]  /*16bb0*/  LDCU UR13, c[0x0][0x3b0] ;  /* 0x00007600ff0d77ac */ /* 0x000e240008000800 */
[----:B------:R-:W-:Y:S02]  /*16bc0*/  LEA.HI.X.SX32 R3, R3, R92, 0x1, P0 ;  /* 0x0000005c03037211 */ /* 0x000fe400000f0eff */
[----:B----4-:R-:W-:Y:S02]  /*16bd0*/  SEL R4, R12, R14, !P3 ;  /* 0x0000000e0c047207 */ /* 0x010fe40005800000 */
[C---:B------:R-:W-:Y:S01]  /*16be0*/  LEA R54, P0, R5.reuse, R91, 0x1 ;  /* 0x0000005b05367211 */ /* 0x040fe200078008ff */
[----:B------:R-:W4:Y:S02]  /*16bf0*/  LDL.LU R14, [R1+0xa04] ;  /* 0x000a0400010e7983 */ /* 0x000f240000300800 */
[----:B------:R-:W-:Y:S01]  /*16c00*/  IMAD R4, R4, UR14, RZ ;  /* 0x0000000e04047c24 */ /* 0x000fe2000f8e02ff */
[----:B------:R-:W0:Y:S01]  /*16c10*/  LDCU UR14, c[0x0][0x3b0] ;  /* 0x00007600ff0e77ac */ /* 0x000e220008000800 */
[----:B------:R1:W-:Y:S04]  /*16c20*/  STL [R1+0x10a8], R6 ;  /* 0x0010a80601007387 */ /* 0x0003e80000100800 */
[----:B------:R-:W-:Y:S04]  /*16c30*/  STL [R1+0x1064], R89 ;  /* 0x0010645901007387 */ /* 0x000fe80000100800 */
[----:B------:R-:W-:Y:S01]  /*16c40*/  STL.64 [R1+0x1df8], R88 ;  /* 0x001df85801007387 */ /* 0x000fe20000100a00 */
[----:B-1----:R-:W-:-:S02]  /*16c50*/  LEA.HI.X.SX32 R6, R5, R92, 0x1, P0 ;  /* 0x0000005c05067211 */ /* 0x002fc400000f0eff */
[----:B------:R-:W-:-:S04]  /*16c60*/  LEA R5, P0, R4, R91, 0x1 ;  /* 0x0000005b04057211 */ /* 0x000fc800078008ff */
[----:B------:R-:W-:Y:S02]  /*16c70*/  LEA.HI.X.SX32 R4, R4, R92, 0x1, P0 ;  /* 0x0000005c04047211 */ /* 0x000fe400000f0eff */
[C---:B------:R-:W-:Y:S02]  /*16c80*/  SEL R2, R12.reuse, R13, !P3 ;  /* 0x0000000d0c027207 */ /* 0x040fe40005800000 */
[----:B------:R-:W4:Y:S04]  /*16c90*/  LDL.LU R13, [R1+0x9ec] ;  /* 0x0009ec00010d7983 */ /* 0x000f280000300800 */
[----:B------:R-:W-:Y:S04]  /*16ca0*/  STL [R1+0x10a4], R3 ;  /* 0x0010a40301007387 */ /* 0x000fe80000100800 */
[----:B------:R-:W-:Y:S04]  /*16cb0*/  STL [R1+0x10e8], R54 ;  /* 0x0010e83601007387 */ /* 0x000fe80000100800 */
[----:B------:R2:W-:Y:S02]  /*16cc0*/  STL [R1+0x10e4], R6 ;  /* 0x0010e40601007387 */ /* 0x0005e40000100800 */
[----:B--2---:R-:W-:-:S02]  /*16cd0*/  SEL R6, R12, R11, !P3 ;  /* 0x0000000b0c067207 */ /* 0x004fc40005800000 */
[----:B------:R-:W2:Y:S04]  /*16ce0*/  LDL.LU R11, [R1+0xb2c] ;  /* 0x000b2c00010b7983 */ /* 0x000ea80000300800 */
[----:B------:R-:W-:Y:S04]  /*16cf0*/  STL [R1+0x1128], R5 ;  /* 0x0011280501007387 */ /* 0x000fe80000100800 */
[----:B------:R3:W-:Y:S02]  /*16d00*/  STL [R1+0x1124], R4 ;  /* 0x0011240401007387 */ /* 0x0007e40000100800 */
[----:B---3--:R-:W-:-:S02]  /*16d10*/  SEL R4, R12, R10, !P3 ;  /* 0x0000000a0c047207 */ /* 0x008fc40005800000 */
[----:B------:R-:W3:Y:S01]  /*16d20*/  LDL.LU R10, [R1+0xb30] ;  /* 0x000b3000010a7983 */ /* 0x000ee20000300800 */
[----:B------:R-:W-:Y:S01]  /*16d30*/  SEL R3, R12, R15, !P3 ;  /* 0x0000000f0c037207 */ /* 0x000fe20005800000 */
[----:B------:R-:W-:Y:S01]  /*16d40*/  IMAD R2, R2, UR9, RZ ;  /* 0x0000000902027c24 */ /* 0x000fe2000f8e02ff */
[----:B------:R-:W1:Y:S03]  /*16d50*/  LDCU UR9, c[0x0][0x3b0] ;  /* 0x00007600ff0977ac */ /* 0x000e660008000800 */
[----:B------:R-:W-:Y:S01]  /*16d60*/  IMAD R3, R3, UR10, RZ ;  /* 0x0000000a03037c24 */ /* 0x000fe2000f8e02ff */
[----:B------:R-:W-:Y:S01]  /*16d70*/  LEA R86, P0, R2, R91, 0x1 ;  /* 0x0000005b02567211 */ /* 0x000fe200078008ff */
[----:B0-----:R-:W-:Y:S01]  /*16d80*/  IMAD R6, R6, UR11, RZ ;  /* 0x0000000b06067c24 */ /* 0x001fe2000f8e02ff */
[----:B------:R-:W0:Y:S02]  /*16d90*/  LDCU UR10, c[0x0][0x3b0] ;  /* 0x00007600ff0a77ac */ /* 0x000e240008000800 */
[----:B------:R-:W-:-:S02]  /*16da0*/  LEA.HI.X.SX32 R87, R2, R92, 0x1, P0 ;  /* 0x0000005c02577211 */ /* 0x000fc400000f0eff */
[CC--:B------:R-:W-:Y:S01]  /*16db0*/  LEA R7, P0, R3.reuse, R91.reuse, 0x1 ;  /* 0x0000005b03077211 */ /* 0x0c0fe200078008ff */
[----:B------:R-:W-:Y:S01]  /*16dc0*/  STL [R1+0x1168], R86 ;  /* 0x0011685601007387 */ /* 0x000fe20000100800 */
[----:B------:R-:W-:Y:S01]  /*16dd0*/  IMAD R4, R4, UR12, RZ ;  /* 0x0000000c04047c24 */ /* 0x000fe2000f8e02ff */
[----:B------:R-:W0:Y:S01]  /*16de0*/  LDCU UR11, c[0x0][0x3b0] ;  /* 0x00007600ff0b77ac */ /* 0x000e220008000800 */
[-C--:B------:R-:W-:Y:S01]  /*16df0*/  LEA.HI.X.SX32 R3, R3, R92.reuse, 0x1, P0 ;  /* 0x0000005c03037211 */ /* 0x080fe200000f0eff */
[----:B------:R1:W-:Y:S01]  /*16e00*/  STL [R1+0x11a8], R7 ;  /* 0x0011a80701007387 */ /* 0x0003e20000100800 */
[C---:B------:R-:W-:Y:S01]  /*16e10*/  LEA R8, P0, R6.reuse, R91, 0x1 ;  /* 0x0000005b06087211 */ /* 0x040fe200078008ff */
[----:B------:R-:W0:Y:S02]  /*16e20*/  LDCU UR12, c[0x0][0x3b0] ;  /* 0x00007600ff0c77ac */ /* 0x000e240008000800 */
[----:B------:R-:W-:Y:S04]  /*16e30*/  STL [R1+0x1164], R87 ;  /* 0x0011645701007387 */ /* 0x000fe80000100800 */
[----:B------:R-:W-:Y:S04]  /*16e40*/  STL.64 [R1+0x1dd0], R86 ;  /* 0x001dd05601007387 */ /* 0x000fe80000100a00 */
[----:B------:R-:W-:Y:S01]  /*16e50*/  STL [R1+0x11a4], R3 ;  /* 0x0011a40301007387 */ /* 0x000fe20000100800 */
[----:B-1----:R-:W-:-:S03]  /*16e60*/  LEA.HI.X.SX32 R7, R6, R92, 0x1, P0 ;  /* 0x0000005c06077211 */ /* 0x002fc600000f0eff */
[----:B------:R-:W-:Y:S01]  /*16e70*/  STL [R1+0x11e8], R8 ;  /* 0x0011e80801007387 */ /* 0x000fe20000100800 */
[----:B------:R-:W-:-:S03]  /*16e80*/  LEA R6, P0, R4, R91, 0x1 ;  /* 0x0000005b04067211 */ /* 0x000fc600078008ff */
[----:B------:R-:W-:Y:S04]  /*16e90*/  STL.64 [R1+0x1e88], R8 ;  /* 0x001e880801007387 */ /* 0x000fe80000100a00 */
[----:B------:R-:W-:Y:S04]  /*16ea0*/  STL.64 [R1+0x1ed8], R8 ;  /* 0x001ed80801007387 */ /* 0x000fe80000100a00 */
[----:B------:R-:W-:Y:S04]  /*16eb0*/  STL.64 [R1+0x1f00], R8 ;  /* 0x001f000801007387 */ /* 0x000fe80000100a00 */
[----:B------:R-:W-:Y:S01]  /*16ec0*/  STL.64 [R1+0x1f28], R8 ;  /* 0x001f280801007387 */ /* 0x000fe20000100a00 */
[----:B----4-:R-:W-:-:S03]  /*16ed0*/  SEL R2, R12, R14, !P3 ;  /* 0x0000000e0c027207 */ /* 0x010fc60005800000 */
[----:B------:R-:W-:Y:S04]  /*16ee0*/  STL.64 [R1+0x1f70], R8 ;  /* 0x001f700801007387 */ /* 0x000fe80000100a00 */
[----:B------:R-:W4:Y:S04]  /*16ef0*/  LDL.LU R16, [R1+0xb3c] ;  /* 0x000b3c0001107983 */ /* 0x000f280000300800 */
[----:B------:R1:W-:Y:S04]  /*16f00*/  STL [R1+0x11e4], R7 ;  /* 0x0011e40701007387 */ /* 0x0003e80000100800 */
[----:B------:R-:W-:Y:S04]  /*16f10*/  STL [R1+0x1228], R6 ;  /* 0x0012280601007387 */ /* 0x000fe80000100800 */
[----:B------:R-:W4:Y:S01]  /*16f20*/  LDL.LU R14, [R1+0xb40] ;  /* 0x000b4000010e7983 */ /* 0x000f220000300800 */
[----:B---3--:R-:W-:-:S03]  /*16f30*/  SEL R15, R12, R10, !P3 ;  /* 0x0000000a0c0f7207 */ /* 0x008fc60005800000 */
[----:B------:R-:W3:Y:S01]  /*16f40*/  LDL.LU R10, [R1+0xb48] ;  /* 0x000b4800010a7983 */ /* 0x000ee20000300800 */
[----:B-1----:R-:W-:Y:S01]  /*16f50*/  LEA.HI.X.SX32 R7, R4, R92, 0x1, P0 ;  /* 0x0000005c04077211 */ /* 0x002fe200000f0eff */
[----:B------:R-:W-:Y:S01]  /*16f60*/  IMAD R2, R2, UR13, RZ ;  /* 0x0000000d02027c24 */ /* 0x000fe2000f8e02ff */
[----:B------:R-:W-:Y:S01]  /*16f70*/  SEL R3, R12, R13, !P3 ;  /* 0x0000000d0c037207 */ /* 0x000fe20005800000 */
[----:B------:R-:W1:Y:S02]  /*16f80*/  LDCU UR13, c[0x0][0x3b0] ;  /* 0x00007600ff0d77ac */ /* 0x000e640008000800 */
[----:B------:R-:W-:Y:S01]  /*16f90*/  STL [R1+0x1224], R7 ;  /* 0x0012240701007387 */ /* 0x000fe20000100800 */
[----:B------:R-:W-:-:S03]  /*16fa0*/  LEA R4, P0, R2, R91, 0x1 ;  /* 0x0000005b02047211 */ /* 0x000fc600078008ff */
[----:B------:R-:W-:Y:S04]  /*16fb0*/  STL.64 [R1+0x1de0], R6 ;  /* 0x001de00601007387 */ /* 0x000fe80000100a00 */
[----:B------:R-:W-:Y:S01]  /*16fc0*/  STL.64 [R1+0x1e70], R6 ;  /* 0x001e700601007387 */ /* 0x000fe20000100a00 */
[----:B--2---:R-:W-:-:S03]  /*16fd0*/  SEL R9, R12, R11, !P3 ;  /* 0x0000000b0c097207 */ /* 0x004fc60005800000 */
[----:B------:R-:W-:Y:S01]  /*16fe0*/  STL.64 [R1+0x1e98], R6 ;  /* 0x001e980601007387 */ /* 0x000fe20000100a00 */
[----:B------:R-:W-:Y:S01]  /*16ff0*/  IMAD R3, R3, UR14, RZ ;  /* 0x0000000e03037c24 */ /* 0x000fe2000f8e02ff */
[----:B------:R-:W-:Y:S01]  /*17000*/  LEA.HI.X.SX32 R2, R2, R92, 0x1, P0 ;  /* 0x0000005c02027211 */ /* 0x000fe200000f0eff */
[----:B------:R-:W-:Y:S01]  /*17010*/  IMAD R9, R9, UR7, RZ ;  /* 0x0000000709097c24 */ /* 0x000fe2000f8e02ff */
[----:B------:R-:W-:Y:S01]  /*17020*/  STL.64 [R1+0x1ee0], R6 ;  /* 0x001ee00601007387 */ /* 0x000fe20000100a00 */
[----:B------:R-:W2:Y:S03]  /*17030*/  LDCU UR14, c[0x0][0x3b0] ;  /* 0x00007600ff0e77ac */ /* 0x000ea60008000800 */
[----:B------:R-:W-:Y:S04]  /*17040*/  STL.64 [R1+0x1f20], R6 ;  /* 0x001f200601007387 */ /* 0x000fe80000100a00 */
[----:B------:R-:W-:Y:S04]  /*17050*/  STL.64 [R1+0x1f60], R6 ;  /* 0x001f600601007387 */ /* 0x000fe80000100a00 */
[----:B------:R-:W2:Y:S01]  /*17060*/  LDL.LU R13, [R1+0xb4c] ;  /* 0x000b4c00010d7983 */ /* 0x000ea20000300800 */
[----:B------:R-:W-:-:S03]  /*17070*/  LEA R85, P0, R3, R91, 0x1 ;  /* 0x0000005b03557211 */ /* 0x000fc600078008ff */
[----:B------:R-:W2:Y:S04]  /*17080*/  LDL.LU R11, [R1+0xb50] ;  /* 0x000b5000010b7983 */ /* 0x000ea80000300800 */
[----:B------:R-:W-:Y:S04]  /*17090*/  STL [R1+0x1260], R4 ;  /* 0x0012600401007387 */ /* 0x000fe80000100800 */
[----:B------:R-:W-:Y:S04]  /*170a0*/  STL.64 [R1+0x1e08], R4 ;  /* 0x001e080401007387 */ /* 0x000fe80000100a00 */
[----:B------:R-:W-:Y:S01]  /*170b0*/  STL.64 [R1+0x1e60], R4 ;  /* 0x001e600401007387 */ /* 0x000fe20000100a00 */
[----:B------:R-:W-:-:S03]  /*170c0*/  LEA.HI.X.SX32 R3, R3, R92, 0x1, P0 ;  /* 0x0000005c03037211 */ /* 0x000fc600000f0eff */
[----:B------:R-:W-:Y:S04]  /*170d0*/  STL.64 [R1+0x1ee8], R4 ;  /* 0x001ee80401007387 */ /* 0x000fe80000100a00 */
[----:B------:R-:W-:Y:S04]  /*170e0*/  STL.64 [R1+0x1f08], R4 ;  /* 0x001f080401007387 */ /* 0x000fe80000100a00 */
[----:B------:R-:W-:Y:S04]  /*170f0*/  STL.64 [R1+0x1f38], R4 ;  /* 0x001f380401007387 */ /* 0x000fe80000100a00 */
[----:B------:R0:W-:Y:S04]  /*17100*/  STL.64 [R1+0x1f68], R4 ;  /* 0x001f680401007387 */ /* 0x0001e80000100a00 */
[----:B------:R-:W-:Y:S04]  /*17110*/  STL [R1+0x125c], R2 ;  /* 0x00125c0201007387 */ /* 0x000fe80000100800 */
[----:B------:R-:W-:Y:S01]  /*17120*/  STL [R1+0x1298], R85 ;  /* 0x0012985501007387 */ /* 0x000fe20000100800 */
[----:B0-----:R-:W-:-:S03]  /*17130*/  LEA R4, P0, R9, R91, 0x1 ;  /* 0x0000005b09047211 */ /* 0x001fc600078008ff */
[----:B------:R4:W-:Y:S04]  /*17140*/  STL [R1+0x1294], R3 ;  /* 0x0012940301007387 */ /* 0x0009e80000100800 */
[----:B------:R0:W-:Y:S01]  /*17150*/  STL [R1+0xaf0], R4 ;  /* 0x000af00401007387 */ /* 0x0001e20000100800 */
[----:B----4-:R-:W-:-:S03]  /*17160*/  SEL R3, R12, R14, !P3 ;  /* 0x0000000e0c037207 */ /* 0x010fc60005800000 */
[----:B------:R-:W4:Y:S01]  /*17170*/  LDL.LU R14, [R1+0xb78] ;  /* 0x000b7800010e7983 */ /* 0x000f220000300800 */
[----:B0-----:R-:W-:-:S05]  /*17180*/  LEA.HI.X.SX32 R4, R9, R92, 0x1, P0 ;  /* 0x0000005c09047211 */ /* 0x001fca00000f0eff */
[----:B------:R3:W-:Y:S02]  /*17190*/  STL [R1+0xaec], R4 ;  /* 0x000aec0401007387 */ /* 0x0007e40000100800 */
[C---:B---3--:R-:W-:Y:S02]  /*171a0*/  SEL R4, R12.reuse, R10, !P3 ;  /* 0x0000000a0c047207 */ /* 0x048fe40005800000 */
[----:B------:R-:W3:Y:S01]  /*171b0*/  LDL.LU R10, [R1+0xb7c] ;  /* 0x000b7c00010a7983 */ /* 0x000ee20000300800 */
[----:B------:R-:W-:Y:S01]  /*171c0*/  SEL R2, R12, R16, !P3 ;  /* 0x000000100c027207 */ /* 0x000fe20005800000 */
[----:B------:R-:W-:-:S04]  /*171d0*/  IMAD R5, R15, UR7, RZ ;  /* 0x000000070f057c24 */ /* 0x000fc8000f8e02ff */
[----:B------:R-:W-:Y:S01]  /*171e0*/  IMAD R2, R2, UR9, RZ ;  /* 0x0000000902027c24 */ /* 0x000fe2000f8e02ff */
[-C--:B------:R-:W-:Y:S01]  /*171f0*/  LEA R84, P0, R5, R91.reuse, 0x1 ;  /* 0x0000005b05547211 */ /* 0x080fe200078008ff */
[----:B------:R-:W-:Y:S01]  /*17200*/  IMAD R3, R3, UR10, RZ ;  /* 0x0000000a03037c24 */ /* 0x000fe2000f8e02ff */
[----:B------:R-:W0:Y:S02]  /*17210*/  LDCU UR9, c[0x0][0x3b0] ;  /* 0x00007600ff0977ac */ /* 0x000e240008000800 */
[-C--:B------:R-:W-:Y:S02]  /*17220*/  LEA.HI.X.SX32 R5, R5, R92.reuse, 0x1, P0 ;  /* 0x0000005c05057211 */ /* 0x080fe400000f0eff */
[-C--:B------:R-:W-:Y:S01]  /*17230*/  LEA R70, P0, R2, R91.reuse, 0x1 ;  /* 0x0000005b02467211 */ /* 0x080fe200078008ff */
[----:B------:R-:W-:Y:S01]  /*17240*/  STL [R1+0xb30], R84 ;  /* 0x000b305401007387 */ /* 0x000fe20000100800 */
[----:B------:R-:W-:Y:S01]  /*17250*/  IMAD R4, R4, UR11, RZ ;  /* 0x0000000b04047c24 */ /* 0x000fe2000f8e02ff */
[----:B------:R-:W0:Y:S02]  /*17260*/  LDCU UR10, c[0x0][0x3b0] ;  /* 0x00007600ff0a77ac */ /* 0x000e240008000800 */
[----:B------:R-:W-:Y:S01]  /*17270*/  STL.64 [R1+0x1e10], R84 ;  /* 0x001e105401007387 */ /* 0x000fe20000100a00 */
[----:B------:R-:W-:Y:S01]  /*17280*/  LEA.HI.X.SX32 R71, R2, R92, 0x1, P0 ;  /* 0x0000005c02477211 */ /* 0x000fe200000f0eff */
[----:B------:R-:W0:Y:S02]  /*17290*/  LDCU UR11, c[0x0][0x3b0] ;  /* 0x00007600ff0b77ac */ /* 0x000e240008000800 */
[----:B------:R2:W-:Y:S04]  /*172a0*/  STL [R1+0xb2c], R5 ;  /* 0x000b2c0501007387 */ /* 0x0005e80000100800 */
[----:B------:R-:W-:Y:S01]  /*172b0*/  STL [R1+0xb70], R70 ;  /* 0x000b704601007387 */ /* 0x000fe20000100800 */
[----:B------:R-:W-:-:S02]  /*172c0*/  LEA R69, P0, R3, R91, 0x1 ;  /* 0x0000005b03457211 */ /* 0x000fc400078008ff */
[C---:B--2---:R-:W-:Y:S02]  /*172d0*/  SEL R5, R12.reuse, R13, !P3 ;  /* 0x0000000d0c057207 */ /* 0x044fe40005800000 */
[----:B------:R-:W2:Y:S01]  /*172e0*/  LDL.LU R13, [R1+0xb84] ;  /* 0x000b8400010d7983 */ /* 0x000ea20000300800 */
[----:B------:R-:W-:Y:S02]  /*172f0*/  LEA.HI.X.SX32 R3, R3, R92, 0x1, P0 ;  /* 0x0000005c03037211 */ /* 0x000fe400000f0eff */
[----:B------:R-:W-:Y:S02]  /*17300*/  SEL R2, R12, R11, !P3 ;  /* 0x0000000b0c027207 */ /* 0x000fe40005800000 */
[----:B------:R-:W2:Y:S01]  /*17310*/  LDL.LU R11, [R1+0xb8c] ;  /* 0x000b8c00010b7983 */ /* 0x000ea20000300800 */
[----:B------:R-:W-:-:S03]  /*17320*/  LEA R7, P0, R4, R91, 0x1 ;  /* 0x0000005b04077211 */ /* 0x000fc600078008ff */
[----:B------:R-:W-:Y:S01]  /*17330*/  STL [R1+0xb6c], R71 ;  /* 0x000b6c4701007387 */ /* 0x000fe20000100800 */
[----:B------:R-:W-:-:S03]  /*17340*/  LEA.HI.X.SX32 R4, R4, R92, 0x1, P0 ;  /* 0x0000005c04047211 */ /* 0x000fc600000f0eff */
[----:B------:R-:W-:Y:S04]  /*17350*/  STL.64 [R1+0x1e18], R70 ;  /* 0x001e184601007387 */ /* 0x000fe80000100a00 */
[----:B------:R-:W-:Y:S04]  /*17360*/  STL [R1+0x1e48], R70 ;  /* 0x001e484601007387 */ /* 0x000fe80000100800 */
[----:B------:R-:W-:Y:S04]  /*17370*/  STL [R1+0x1ef0], R71 ;  /* 0x001ef04701007387 */ /* 0x000fe80000100800 */
[----:B------:R-:W-:Y:S04]  /*17380*/  STL [R1+0x1f30], R70 ;  /* 0x001f304601007387 */ /* 0x000fe80000100800 */
[----:B------:R-:W-:Y:S04]  /*17390*/  STL [R1+0xbb0], R69 ;  /* 0x000bb04501007387 */ /* 0x000fe80000100800 */
[----:B------:R-:W-:Y:S04]  /*173a0*/  STL [R1+0xbac], R3 ;  /* 0x000bac0301007387 */ /* 0x000fe80000100800 */
[----:B------:R-:W-:Y:S04]  /*173b0*/  STL [R1+0xbf0], R7 ;  /* 0x000bf00701007387 */ /* 0x000fe80000100800 */
[----:B------:R3:W-:Y:S02]  /*173c0*/  STL [R1+0xbec], R4 ;  /* 0x000bec0401007387 */ /* 0x0007e40000100800 */
[----:B---3--:R-:W-:-:S02]  /*173d0*/  SEL R4, R12, R10, !P3 ;  /* 0x0000000a0c047207 */ /* 0x008fc40005800000 */
[----:B------:R-:W3:Y:S01]  /*173e0*/  LDL.LU R10, [R1+0xb90] ;  /* 0x000b9000010a7983 */ /* 0x000ee20000300800 */
[----:B------:R-:W-:Y:S02]  /*173f0*/  IMAD R5, R5, UR12, RZ ;  /* 0x0000000c05057c24 */ /* 0x000fe4000f8e02ff */
[----:B-1----:R-:W-:Y:S01]  /*17400*/  IMAD R2, R2, UR13, RZ ;  /* 0x0000000d02027c24 */ /* 0x002fe2000f8e02ff */
[----:B----4-:R-:W-:Y:S01]  /*17410*/  SEL R3, R12, R14, !P3 ;  /* 0x0000000e0c037207 */ /* 0x010fe20005800000 */
[----:B------:R-:W-:Y:S01]  /*17420*/  IMAD R4, R4, UR15, RZ ;  /* 0x0000000f04047c24 */ /* 0x000fe2000f8e02ff */
[CC--:B------:R-:W-:Y:S01]  /*17430*/  LEA R68, P0, R5.reuse, R91.reuse, 0x1 ;  /* 0x0000005b05447211 */ /* 0x0c0fe200078008ff */
[----:B------:R-:W1:Y:S03]  /*17440*/  LDCU UR12, c[0x0][0x3b0] ;  /* 0x00007600ff0c77ac */ /* 0x000e660008000800 */
[-C--:B------:R-:W-:Y:S01]  /*17450*/  LEA.HI.X.SX32 R5, R5, R92.reuse, 0x1, P0 ;  /* 0x0000005c05057211 */ /* 0x080fe200000f0eff */
[----:B------:R-:W-:Y:S01]  /*17460*/  STL [R1+0xc30], R68 ;  /* 0x000c304401007387 */ /* 0x000fe20000100800 */
[C---:B------:R-:W-:Y:S01]  /*17470*/  LEA R66, P0, R2.reuse, R91, 0x1 ;  /* 0x0000005b02427211 */ /* 0x040fe200078008ff */
[----:B------:R-:W-:Y:S01]  /*17480*/  IMAD R3, R3, UR14, RZ ;  /* 0x0000000e03037c24 */ /* 0x000fe2000f8e02ff */
[----:B------:R-:W4:Y:S01]  /*17490*/  LDCU UR13, c[0x0][0x3b0] ;  /* 0x00007600ff0d77ac */ /* 0x000f220008000800 */
[----:B------:R-:W-:Y:S01]  /*174a0*/  STL.64 [R1+0x1e20], R68 ;  /* 0x001e204401007387 */ /* 0x000fe20000100a00 */
[----:B------:R-:W-:Y:S01]  /*174b0*/  LEA.HI.X.SX32 R67, R2, R92, 0x1, P0 ;  /* 0x0000005c02437211 */ /* 0x000fe200000f0eff */
[----:B------:R-:W0:Y:S02]  /*174c0*/  LDCU UR14, c[0x0][0x3b0] ;  /* 0x00007600ff0e77ac */ /* 0x000e240008000800 */
[----:B------:R-:W-:Y:S01]  /*174d0*/  STL [R1+0x1e4c], R68 ;  /* 0x001e4c4401007387 */ /* 0x000fe20000100800 */
[----:B------:R-:W0:Y:S03]  /*174e0*/  LDCU UR15, c[0x0][0x3b0] ;  /* 0x00007600ff0f77ac */ /* 0x000e260008000800 */
[----:B------:R-:W-:Y:S04]  /*174f0*/  STL.64 [R1+0x1f40], R68 ;  /* 0x001f404401007387 */ /* 0x000fe80000100a00 */
[----:B------:R-:W4:Y:S04]  /*17500*/  LDL.LU R14, [R1+0xbb4] ;  /* 0x000bb400010e7983 */ /* 0x000f280000300800 */
[----:B------:R2:W-:Y:S04]  /*17510*/  STL [R1+0xc2c], R5 ;  /* 0x000c2c0501007387 */ /* 0x0005e80000100800 */
[----:B------:R-:W-:Y:S01]  /*17520*/  STL [R1+0xc70], R66 ;  /* 0x000c704201007387 */ /* 0x000fe20000100800 */
[----:B--2---:R-:W-:-:S03]  /*17530*/  SEL R5, R12, R13, !P3 ;  /* 0x0000000d0c057207 */ /* 0x004fc60005800000 */
[----:B------:R-:W2:Y:S04]  /*17540*/  LDL.LU R13, [R1+0xbb8] ;  /* 0x000bb800010d7983 */ /* 0x000ea80000300800 */
[----:B------:R-:W-:Y:S01]  /*17550*/  STL [R1+0xc6c], R67 ;  /* 0x000c6c4301007387 */ /* 0x000fe20000100800 */
[----:B------:R-:W-:-:S03]  /*17560*/  LEA R21, P0, R3, R91, 0x1 ;  /* 0x0000005b03157211 */ /* 0x000fc600078008ff */
[----:B------:R-:W-:Y:S04]  /*17570*/  STL.64 [R1+0x1e28], R66 ;  /* 0x001e284201007387 */ /* 0x000fe80000100a00 */
[----:B------:R-:W-:Y:S04]  /*17580*/  STL [R1+0x1e50], R66 ;  /* 0x001e504201007387 */ /* 0x000fe80000100800 */
[----:B------:R-:W-:Y:S04]  /*17590*/  STL [R1+0x1e78], R66 ;  /* 0x001e784201007387 */ /* 0x000fe80000100800 */
[----:B------:R-:W-:Y:S04]  /*175a0*/  STL [R1+0x1e90], R66 ;  /* 0x001e904201007387 */ /* 0x000fe80000100800 */
[----:B------:R-:W-:Y:S01]  /*175b0*/  STL.64 [R1+0x1eb0], R66 ;  /* 0x001eb04201007387 */ /* 0x000fe20000100a00 */
[----:B------:R-:W-:-:S03]  /*175c0*/  SEL R2, R12, R11, !P3 ;  /* 0x0000000b0c027207 */ /* 0x000fc60005800000 */
[----:B------:R-:W-:Y:S04]  /*175d0*/  STL [R1+0x1ef4], R66 ;  /* 0x001ef44201007387 */ /* 0x000fe80000100800 */
[----:B------:R-:W-:Y:S01]  /*175e0*/  STL [R1+0x1f48], R66 ;  /* 0x001f484201007387 */ /* 0x000fe20000100800 */
[----:B------:R-:W-:-:S03]  /*175f0*/  LEA.HI.X.SX32 R3, R3, R92, 0x1, P0 ;  /* 0x0000005c03037211 */ /* 0x000fc600000f0eff */
[----:B------:R-:W-:Y:S01]  /*17600*/  STL [R1+0x1f78], R66 ;  /* 0x001f784201007387 */ /* 0x000fe20000100800 */
[----:B------:R-:W-:-:S03]  /*17610*/  LEA R50, P0, R4, R91, 0x1 ;  /* 0x0000005b04327211 */ /* 0x000fc600078008ff */
[----:B------:R-:W-:Y:S04]  /*17620*/  STL [R1+0xcb0], R21 ;  /* 0x000cb01501007387 */ /* 0x000fe80000100800 */
[----:B------:R-:W2:Y:S04]  /*17630*/  LDL.LU R11, [R1+0xbbc] ;  /* 0x000bbc00010b7983 */ /* 0x000ea80000300800 */
[----:B------:R3:W-:Y:S04]  /*17640*/  STL [R1+0xcac], R3 ;  /* 0x000cac0301007387 */ /* 0x0007e80000100800 */
[----:B------:R-:W-:Y:S01]  /*17650*/  STL [R1+0xcf0], R50 ;  /* 0x000cf03201007387 */ /* 0x000fe20000100800 */
[----:B---3--:R-:W-:-:S03]  /*17660*/  SEL R3, R12, R10, !P3 ;  /* 0x0000000a0c037207 */ /* 0x008fc60005800000 */
[----:B------:R-:W3:Y:S01]  /*17670*/  LDL.LU R10, [R1+0xbc0] ;  /* 0x000bc000010a7983 */ /* 0x000ee20000300800 */
[----:B------:R-:W-:Y:S01]  /*17680*/  IMAD R5, R5, UR16, RZ ;  /* 0x0000001005057c24 */ /* 0x000fe2000f8e02ff */
[-C--:B------:R-:W-:Y:S01]  /*17690*/  LEA.HI.X.SX32 R7, R4, R92.reuse, 0x1, P0 ;  /* 0x0000005c04077211 */ /* 0x080fe200000f0eff */
[----:B0-----:R-:W-:Y:S01]  /*176a0*/  IMAD R2, R2, UR9, RZ ;  /* 0x0000000902027c24 */ /* 0x001fe2000f8e02ff */
[----:B------:R-:W0:Y:S02]  /*176b0*/  LDCU UR16, c[0x0][0x3b0] ;  /* 0x00007600ff1077ac */ /* 0x000e240008000800 */
[-C--:B------:R-:W-:Y:S01]  /*176c0*/  LEA R4, P0, R5, R91.reuse, 0x1 ;  /* 0x0000005b05047211 */ /* 0x080fe200078008ff */
[----:B------:R-:W-:Y:S01]  /*176d0*/  STL [R1+0xcec], R7 ;  /* 0x000cec0701007387 */ /* 0x000fe20000100800 */
[----:B------:R-:W-:Y:S01]  /*176e0*/  IMAD R3, R3, UR10, RZ ;  /* 0x0000000a03037c24 */ /* 0x000fe2000f8e02ff */
[----:B------:R-:W0:Y:S01]  /*176f0*/  LDCU UR9, c[0x0][0x3b0] ;  /* 0x00007600ff0977ac */ /* 0x000e220008000800 */
[----:B------:R-:W-:Y:S01]  /*17700*/  LEA.HI.X.SX32 R5, R5, R92, 0x1, P0 ;  /* 0x0000005c05057211 */ /* 0x000fe200000f0eff */
[----:B------:R4:W-:Y:S01]  /*17710*/  STL [R1+0xd30], R4 ;  /* 0x000d300401007387 */ /* 0x0009e20000100800 */
[----:B------:R-:W-:Y:S01]  /*17720*/  LEA R20, P0, R2, R91, 0x1 ;  /* 0x0000005b02147211 */ /* 0x000fe200078008ff */
[----:B------:R-:W0:Y:S02]  /*17730*/  LDCU UR10, c[0x0][0x3b0] ;  /* 0x00007600ff0a77ac */ /* 0x000e240008000800 */
[----:B------:R-:W-:Y:S04]  /*17740*/  STL [R1+0xd2c], R5 ;  /* 0x000d2c0501007387 */ /* 0x000fe80000100800 */
[----:B------:R-:W3:Y:S01]  /*17750*/  LDL.LU R15, [R1+0xb88] ;  /* 0x000b8800010f7983 */ /* 0x000ee20000300800 */
[----:B----4-:R-:W-:-:S03]  /*17760*/  SEL R4, R12, R14, !P3 ;  /* 0x0000000e0c047207 */ /* 0x010fc60005800000 */
[----:B------:R-:W4:Y:S04]  /*17770*/  LDL.LU R14, [R1+0xb80] ;  /* 0x000b8000010e7983 */ /* 0x000f280000300800 */
[----:B------:R-:W-:Y:S04]  /*17780*/  STL [R1+0xd70], R20 ;  /* 0x000d701401007387 */ /* 0x000fe80000100800 */
[----:B------:R-:W-:Y:S01]  /*17790*/  STL.64 [R1+0x1e30], R20 ;  /* 0x001e301401007387 */ /* 0x000fe20000100a00 */
[----:B------:R-:W-:-:S03]  /*177a0*/  LEA.HI.X.SX32 R2, R2, R92, 0x1, P0 ;  /* 0x0000005c02027211 */ /* 0x000fc600000f0eff */
[----:B------:R-:W-:Y:S04]  /*177b0*/  STL.64 [R1+0x1e58], R20 ;  /* 0x001e581401007387 */ /* 0x000fe80000100a00 */
[----:B------:R-:W-:Y:S04]  /*177c0*/  STL.64 [R1+0x1e68], R20 ;  /* 0x001e681401007387 */ /* 0x000fe80000100a00 */
[----:B------:R-:W-:Y:S04]  /*177d0*/  STL.64 [R1+0x1e80], R20 ;  /* 0x001e801401007387 */ /* 0x000fe80000100a00 */
[----:B------:R-:W-:Y:S04]  /*177e0*/  STL.64 [R1+0x1ea0], R20 ;  /* 0x001ea01401007387 */ /* 0x000fe80000100a00 */
[----:B------:R-:W-:Y:S04]  /*177f0*/  STL.64 [R1+0x1eb8], R20 ;  /* 0x001eb81401007387 */ /* 0x000fe80000100a00 */
[----:B------:R-:W-:Y:S04]  /*17800*/  STL.64 [R1+0x1ec8], R20 ;  /* 0x001ec81401007387 */ /* 0x000fe80000100a00 */
[----:B------:R-:W-:Y:S01]  /*17810*/  STL.64 [R1+0x1ef8], R20 ;  /* 0x001ef81401007387 */ /* 0x000fe20000100a00 */
[----:B------:R-:W-:-:S03]  /*17820*/  LEA R52, P0, R3, R91, 0x1 ;  /* 0x0000005b03347211 */ /* 0x000fc600078008ff */
[----:B------:R-:W-:Y:S04]  /*17830*/  STL.64 [R1+0x1f50], R20 ;  /* 0x001f501401007387 */ /* 0x000fe80000100a00 */
[----:B------:R2:W-:Y:S01]  /*17840*/  STL [R1+0xd6c], R2 ;  /* 0x000d6c0201007387 */ /* 0x0005e20000100800 */
[----:B------:R-:W-:Y:S02]  /*17850*/  LEA.HI.X.SX32 R53, R3, R92, 0x1, P0 ;  /* 0x0000005c03357211 */ /* 0x000fe400000f0eff */
[C---:B--2---:R-:W-:Y:S02]  /*17860*/  SEL R2, R12.reuse, R11, !P3 ;  /* 0x0000000b0c027207 */ /* 0x044fe40005800000 */
[----:B------:R-:W2:Y:S04]  /*17870*/  LDL.LU R11, [R1+0xb74] ;  /* 0x000b7400010b7983 */ /* 0x000ea80000300800 */
[----:B------:R-:W-:Y:S01]  /*17880*/  STL [R1+0xdb0], R52 ;  /* 0x000db03401007387 */ /* 0x000fe20000100800 */
[----:B------:R-:W-:-:S02]  /*17890*/  SEL R5, R12, R13, !P3 ;  /* 0x0000000d0c057207 */ /* 0x000fc40005800000 */
[----:B---3--:R-:W-:Y:S02]  /*178a0*/  SEL R3, R12, R10, !P3 ;  /* 0x0000000a0c037207 */ /* 0x008fe40005800000 */
[----:B------:R-:W3:Y:S04]  /*178b0*/  LDL.LU R10, [R1+0xb44] ;  /* 0x000b4400010a7983 */ /* 0x000ee80000300800 */
[----:B------:R-:W-:Y:S04]  /*178c0*/  STL [R1+0xdac], R53 ;  /* 0x000dac3501007387 */ /* 0x000fe80000100800 */
[----:B------:R-:W-:Y:S04]  /*178d0*/  STL.64 [R1+0x1e38], R52 ;  /* 0x001e383401007387 */ /* 0x000fe80000100a00 */
[----:B------:R-:W-:Y:S04]  /*178e0*/  STL.64 [R1+0x1ea8], R52 ;  /* 0x001ea83401007387 */ /* 0x000fe80000100a00 */
[----:B------:R-:W-:Y:S04]  /*178f0*/  STL.64 [R1+0x1ec0], R52 ;  /* 0x001ec03401007387 */ /* 0x000fe80000100a00 */
[----:B------:R-:W-:Y:S04]  /*17900*/  STL.64 [R1+0x1f10], R52 ;  /* 0x001f103401007387 */ /* 0x000fe80000100a00 */
[----:B------:R-:W-:Y:S04]  /*17910*/  STL.64 [R1+0x1f58], R52 ;  /* 0x001f583401007387 */ /* 0x000fe80000100a00 */
[----:B------:R-:W4:Y:S01]  /*17920*/  LDL.LU R13, [R1+0xb38] ;  /* 0x000b3800010d7983 */ /* 0x000f220000300800 */
[----:B------:R-:W-:Y:S01]  /*17930*/  IMAD R4, R4, UR11, RZ ;  /* 0x0000000b04047c24 */ /* 0x000fe2000f8e02ff */
[----:B------:R-:W0:Y:S01]  /*17940*/  LDCU UR11, c[0x0][0x3b0] ;  /* 0x00007600ff0b77ac */ /* 0x000e220008000800 */
[----:B-1----:R-:W-:-:S03]  /*17950*/  IMAD R5, R5, UR12, RZ ;  /* 0x0000000c05057c24 */ /* 0x002fc6000f8e02ff */
[-C--:B------:R-:W-:Y:S01]  /*17960*/  LEA R23, P0, R4, R91.reuse, 0x1 ;  /* 0x0000005b04177211 */ /* 0x080fe200078008ff */
[----:B------:R-:W-:Y:S01]  /*17970*/  IMAD R2, R2, UR13, RZ ;  /* 0x0000000d02027c24 */ /* 0x000fe2000f8e02ff */
[----:B------:R-:W1:Y:S02]  /*17980*/  LDCU UR12, c[0x0][0x3b0] ;  /* 0x00007600ff0c77ac */ /* 0x000e640008000800 */
[-C--:B------:R-:W-:Y:S02]  /*17990*/  LEA.HI.X.SX32 R4, R4, R92.reuse, 0x1, P0 ;  /* 0x0000005c04047211 */ /* 0x080fe400000f0eff */
[----:B------:R-:W-:Y:S01]  /*179a0*/  LEA R7, P0, R5, R91, 0x1 ;  /* 0x0000005b05077211 */ /* 0x000fe200078008ff */
[----:B------:R-:W-:Y:S01]  /*179b0*/  STL [R1+0xdf0], R23 ;  /* 0x000df01701007387 */ /* 0x000fe20000100800 */
[----:B------:R-:W-:Y:S01]  /*179c0*/  IMAD R3, R3, UR14, RZ ;  /* 0x0000000e03037c24 */ /* 0x000fe2000f8e02ff */
[----:B------:R-:W0:Y:S01]  /*179d0*/  LDCU UR13, c[0x0][0x3b0] ;  /* 0x00007600ff0d77ac */ /* 0x000e220008000800 */
[----:B------:R-:W-:-:S02]  /*179e0*/  LEA.HI.X.SX32 R5, R5, R92, 0x1, P0 ;  /* 0x0000005c05057211 */ /* 0x000fc400000f0eff */
[C---:B------:R-:W-:Y:S01]  /*179f0*/  LEA R24, P0, R2.reuse, R91, 0x1 ;  /* 0x0000005b02187211 */ /* 0x040fe200078008ff */
[----:B------:R1:W-:Y:S01]  /*17a00*/  STL [R1+0xdec], R4 ;  /* 0x000dec0401007387 */ /* 0x0003e20000100800 */
[----:B------:R-:W0:Y:S02]  /*17a10*/  LDCU UR14, c[0x0][0x3b0] ;  /* 0x00007600ff0e77ac */ /* 0x000e240008000800 */
[----:B------:R-:W-:Y:S01]  /*17a20*/  LEA.HI.X.SX32 R2, R2, R92, 0x1, P0 ;  /* 0x0000005c02027211 */ /* 0x000fe200000f0eff */
[----:B------:R-:W-:Y:S04]  /*17a30*/  STL [R1+0xe30], R7 ;  /* 0x000e300701007387 */ /* 0x000fe80000100800 */
[----:B------:R-:W-:Y:S01]  /*17a40*/  STL [R1+0xe2c], R5 ;  /* 0x000e2c0501007387 */ /* 0x000fe20000100800 */
[----:B-1----:R-:W-:-:S03]  /*17a50*/  SEL R4, R12, R15, !P3 ;  /* 0x0000000f0c047207 */ /* 0x002fc60005800000 */
[----:B------:R-:W4:Y:S04]  /*17a60*/  LDL.LU R15, [R1+0xb34] ;  /* 0x000b3400010f7983 */ /* 0x000f280000300800 */
[----:B------:R-:W-:Y:S04]  /*17a70*/  STL [R1+0xe70], R24 ;  /* 0x000e701801007387 */ /* 0x000fe80000100800 */
[----:B------:R2:W-:Y:S01]  /*17a80*/  STL [R1+0xe6c], R2 ;  /* 0x000e6c0201007387 */ /* 0x0005e20000100800 */
[----:B------:R-:W-:Y:S01]  /*17a90*/  IMAD R4, R4, UR15, RZ ;  /* 0x0000000f04047c24 */ /* 0x000fe2000f8e02ff */
[C---:B------:R-:W-:Y:S01]  /*17aa0*/  LEA R29, P0, R3.reuse, R91, 0x1 ;  /* 0x0000005b031d7211 */ /* 0x040fe200078008ff */
[----:B------:R-:W1:Y:S03]  /*17ab0*/  LDCU UR15, c[0x0][0x3b0] ;  /* 0x00007600ff0f77ac */ /* 0x000e660008000800 */
[----:B------:R-:W-:-:S02]  /*17ac0*/  LEA.HI.X.SX32 R65, R3, R92, 0x1, P0 ;  /* 0x0000005c03417211 */ /* 0x000fc400000f0eff */
[----:B------:R-:W-:Y:S02]  /*17ad0*/  LEA R63, P0, R4, R91, 0x1 ;  /* 0x0000005b043f7211 */ /* 0x000fe400078008ff */
[----:B--2---:R-:W-:Y:S02]  /*17ae0*/  SEL R2, R12, R11, !P3 ;  /* 0x0000000b0c027207 */ /* 0x004fe40005800000 */
[----:B------:R-:W2:Y:S04]  /*17af0*/  LDL.LU R11, [R1+0xb10] ;  /* 0x000b1000010b7983 */ /* 0x000ea80000300800 */
[----:B------:R-:W-:Y:S01]  /*17b00*/  STL [R1+0xeb0], R29 ;  /* 0x000eb01d01007387 */ /* 0x000fe20000100800 */
[----:B------:R-:W-:Y:S02]  /*17b10*/  LEA.HI.X.SX32 R64, R4, R92, 0x1, P0 ;  /* 0x0000005c04407211 */ /* 0x000fe400000f0eff */
[----:B---3--:R-:W-:-:S02]  /*17b20*/  SEL R3, R12, R10, !P3 ;  /* 0x0000000a0c037207 */ /* 0x008fc40005800000 */
[----:B------:R-:W3:Y:S04]  /*17b30*/  LDL.LU R10, [R1+0xafc] ;  /* 0x000afc00010a7983 */ /* 0x000ee80000300800 */
[----:B------:R-:W-:Y:S04]  /*17b40*/  STL [R1+0xeac], R65 ;  /* 0x000eac4101007387 */ /* 0x000fe80000100800 */
[----:B------:R-:W-:Y:S01]  /*17b50*/  STL [R1+0xef0], R63 ;  /* 0x000ef03f01007387 */ /* 0x000fe20000100800 */
[----:B----4-:R-:W-:-:S03]  /*17b60*/  SEL R4, R12, R13, !P3 ;  /* 0x0000000d0c047207 */ /* 0x010fc60005800000 */
[----:B------:R-:W4:Y:S01]  /*17b70*/  LDL.LU R13, [R1+0xac0] ;  /* 0x000ac000010d7983 */ /* 0x000f220000300800 */
[----:B------:R-:W-:-:S05]  /*17b80*/  SEL R5, R12, R14, !P3 ;  /* 0x0000000e0c057207 */ /* 0x000fca0005800000 */
[----:B0-----:R-:W-:Y:S02]  /*17b90*/  IMAD R5, R5, UR16, RZ ;  /* 0x0000001005057c24 */ /* 0x001fe4000f8e02ff */
[----:B------:R-:W-:Y:S01]  /*17ba0*/  IMAD R2, R2, UR9, RZ ;  /* 0x0000000902027c24 */ /* 0x000fe2000f8e02ff */
[----:B------:R-:W-:Y:S01]  /*17bb0*/  STL [R1+0xeec], R64 ;  /* 0x000eec4001007387 */ /* 0x000fe20000100800 */
[----:B------:R-:W-:Y:S01]  /*17bc0*/  IMAD R3, R3, UR10, RZ ;  /* 0x0000000a03037c24 */ /* 0x000fe2000f8e02ff */
[CC--:B------:R-:W-:Y:S01]  /*17bd0*/  LEA R62, P0, R5.reuse, R91.reuse, 0x1 ;  /* 0x0000005b053e7211 */ /* 0x0c0fe200078008ff */
[----:B------:R-:W-:Y:S01]  /*17be0*/  IMAD R4, R4, UR11, RZ ;  /* 0x0000000b04047c24 */ /* 0x000fe2000f8e02ff */
[----:B------:R-:W-:Y:S01]  /*17bf0*/  STL.64 [R1+0x1e40], R64 ;  /* 0x001e404001007387 */ /* 0x000fe20000100a00 */
[----:B------:R-:W0:Y:S01]  /*17c00*/  LDCU UR16, c[0x0][0x3b0] ;  /* 0x00007600ff1077ac */ /* 0x000e220008000800 */
[-C--:B------:R-:W-:Y:S02]  /*17c10*/  LEA.HI.X.SX32 R5, R5, R92.reuse, 0x1, P0 ;  /* 0x0000005c05057211 */ /* 0x080fe400000f0eff */
[CC--:B------:R-:W-:Y:S01]  /*17c20*/  LEA R30, P0, R2.reuse, R91.reuse, 0x1 ;  /* 0x0000005b021e7211 */ /* 0x0c0fe200078008ff */
[----:B------:R-:W-:Y:S01]  /*17c30*/  STL.64 [R1+0x1ed0], R64 ;  /* 0x001ed04001007387 */ /* 0x000fe20000100a00 */
[----:B------:R-:W0:Y:S03]  /*17c40*/  LDCU UR9, c[0x0][0x3b0] ;  /* 0x00007600ff0977ac */ /* 0x000e260008000800 */
[----:B------:R-:W-:Y:S01]  /*17c50*/  STL.64 [R1+0x1f18], R64 ;  /* 0x001f184001007387 */ /* 0x000fe20000100a00 */
[-C--:B------:R-:W-:Y:S01]  /*17c60*/  LEA.HI.X.SX32 R2, R2, R92.reuse, 0x1, P0 ;  /* 0x0000005c02027211 */ /* 0x080fe200000f0eff */
[----:B------:R-:W0:Y:S02]  /*17c70*/  LDCU UR10, c[0x0][0x3b0] ;  /* 0x00007600ff0a77ac */ /* 0x000e240008000800 */
[----:B------:R-:W4:Y:S01]  /*17c80*/  LDL.LU R14, [R1+0xa94] ;  /* 0x000a9400010e7983 */ /* 0x000f220000300800 */
[C---:B------:R-:W-:Y:S01]  /*17c90*/  LEA R7, P0, R3.reuse, R91, 0x1 ;  /* 0x0000005b03077211 */ /* 0x040fe200078008ff */
[----:B------:R-:W0:Y:S02]  /*17ca0*/  LDCU UR11, c[0x0][0x3b0] ;  /* 0x00007600ff0b77ac */ /* 0x000e240008000800 */
[----:B------:R-:W-:Y:S04]  /*17cb0*/  STL [R1+0xf30], R62 ;  /* 0x000f303e01007387 */ /* 0x000fe80000100800 */
[----:B------:R1:W-:Y:S01]  /*17cc0*/  STL [R1+0xf2c], R5 ;  /* 0x000f2c0501007387 */ /* 0x0003e20000100800 */
[----:B------:R-:W-:-:S02]  /*17cd0*/  LEA.HI.X.SX32 R3, R3, R92, 0x1, P0 ;  /* 0x0000005c03037211 */ /* 0x000fc400000f0eff */
[----:B-1----:R-:W-:Y:S02]  /*17ce0*/  SEL R5, R12, R15, !P3 ;  /* 0x0000000f0c057207 */ /* 0x002fe40005800000 */
[----:B------:R-:W4:Y:S04]  /*17cf0*/  LDL.LU R15, [R1+0xa84] ;  /* 0x000a8400010f7983 */ /* 0x000f280000300800 */
[----:B------:R-:W-:Y:S04]  /*17d00*/  STL [R1+0xf70], R30 ;  /* 0x000f701e01007387 */ /* 0x000fe80000100800 */
[----:B------:R2:W-:Y:S04]  /*17d10*/  STL [R1+0xf6c], R2 ;  /* 0x000f6c0201007387 */ /* 0x0005e80000100800 */
[----:B------:R-:W-:Y:S01]  /*17d20*/  STL [R1+0xfb0], R7 ;  /* 0x000fb00701007387 */ /* 0x000fe20000100800 */
[----:B------:R-:W-:Y:S01]  /*17d30*/  IMAD R5, R5, UR12, RZ ;  /* 0x0000000c05057c24 */ /* 0x000fe2000f8e02ff */
[----:B------:R-:W-:Y:S01]  /*17d40*/  LEA R61, P0, R4, R91, 0x1 ;  /* 0x0000005b043d7211 */ /* 0x000fe200078008ff */
[----:B------:R-:W1:Y:S01]  /*17d50*/  LDCU UR12, c[0x0][0x3b0] ;  /* 0x00007600ff0c77ac */ /* 0x000e620008000800 */
[----:B--2---:R-:W-:-:S02]  /*17d60*/  SEL R2, R12, R11, !P3 ;  /* 0x0000000b0c027207 */ /* 0x004fc40005800000 */
[----:B------:R-:W2:Y:S01]  /*17d70*/  LDL.LU R11, [R1+0xa78] ;  /* 0x000a7800010b7983 */ /* 0x000ea20000300800 */
[----:B------:R-:W-:Y:S02]  /*17d80*/  LEA.HI.X.SX32 R4, R4, R92, 0x1, P0 ;  /* 0x0000005c04047211 */ /* 0x000fe400000f0eff */
[----:B------:R-:W-:Y:S01]  /*17d90*/  LEA R60, P0, R5, R91, 0x1 ;  /* 0x0000005b053c7211 */ /* 0x000fe200078008ff */
[----:B------:R3:W-:Y:S04]  /*17da0*/  STL [R1+0xfac], R3 ;  /* 0x000fac0301007387 */ /* 0x0007e80000100800 */
[----:B------:R-:W-:Y:S01]  /*17db0*/  STL [R1+0xff0], R61 ;  /* 0x000ff03d01007387 */ /* 0x000fe20000100800 */
[----:B---3--:R-:W-:-:S03]  /*17dc0*/  SEL R3, R12, R10, !P3 ;  /* 0x0000000a0c037207 */ /* 0x008fc60005800000 */
[----:B------:R-:W3:Y:S04]  /*17dd0*/  LDL.LU R10, [R1+0xa58] ;  /* 0x000a5800010a7983 */ /* 0x000ee80000300800 */
[----:B------:R4:W-:Y:S04]  /*17de0*/  STL [R1+0xfec], R4 ;  /* 0x000fec0401007387 */ /* 0x0009e80000100800 */
[----:B------:R-:W-:Y:S01]  /*17df0*/  STL [R1+0x1030], R60 ;  /* 0x0010303c01007387 */ /* 0x000fe20000100800 */
[----:B----4-:R-:W-:-:S03]  /*17e00*/  SEL R4, R12, R13, !P3 ;  /* 0x0000000d0c047207 */ /* 0x010fc60005800000 */
[----:B------:R-:W4:Y:S01]  /*17e10*/  LDL.LU R13, [R1+0xa40] ;  /* 0x000a4000010d7983 */ /* 0x000f220000300800 */
[----:B------:R-:W-:Y:S01]  /*17e20*/  IMAD R2, R2, UR13, RZ ;  /* 0x0000000d02027c24 */ /* 0x000fe2000f8e02ff */
[-C--:B------:R-:W-:Y:S01]  /*17e30*/  LEA.HI.X.SX32 R5, R5, R92.reuse, 0x1, P0 ;  /* 0x0000005c05057211 */ /* 0x080fe200000f0eff */
[----:B------:R-:W-:Y:S01]  /*17e40*/  IMAD R3, R3, UR14, RZ ;  /* 0x0000000e03037c24 */ /* 0x000fe2000f8e02ff */
[----:B------:R-:W0:Y:S02]  /*17e50*/  LDCU UR13, c[0x0][0x3b0] ;  /* 0x00007600ff0d77ac */ /* 0x000e240008000800 */
[----:B------:R-:W-:Y:S01]  /*17e60*/  LEA R58, P0, R2, R91, 0x1 ;  /* 0x0000005b023a7211 */ /* 0x000fe200078008ff */
[----:B------:R0:W-:Y:S01]  /*17e70*/  STL [R1+0x102c], R5 ;  /* 0x00102c0501007387 */ /* 0x0001e20000100800 */
[----:B------:R-:W-:Y:S01]  /*17e80*/  IMAD R4, R4, UR15, RZ ;  /* 0x0000000f04047c24 */ /* 0x000fe2000f8e02ff */
[----:B------:R-:W1:Y:S01]  /*17e90*/  LDCU UR14, c[0x0][0x3b0] ;  /* 0x00007600ff0e77ac */ /* 0x000e620008000800 */
[----:B------:R-:W-:-:S02]  /*17ea0*/  LEA.HI.X.SX32 R59, R2, R92, 0x1, P0 ;  /* 0x0000005c023b7211 */ /* 0x000fc400000f0eff */
[-C--:B------:R-:W-:Y:S01]  /*17eb0*/  LEA R22, P0, R3, R91.reuse, 0x1 ;  /* 0x0000005b03167211 */ /* 0x080fe200078008ff */
[----:B------:R-:W-:Y:S01]  /*17ec0*/  STL [R1+0x1070], R58 ;  /* 0x0010703a01007387 */ /* 0x000fe20000100800 */
[----:B------:R-:W-:Y:S01]  /*17ed0*/  VIADD R51, R93, 0xaf ;  /* 0x000000af5d337836 */ /* 0x000fe20000000000 */
[----:B------:R-:W1:Y:S01]  /*17ee0*/  LDCU UR15, c[0x0][0x3b0] ;  /* 0x00007600ff0f77ac */ /* 0x000e620008000800 */
[----:B------:R-:W-:Y:S02]  /*17ef0*/  LEA.HI.X.SX32 R3, R3, R92, 0x1, P0 ;  /* 0x0000005c03037211 */ /* 0x000fe400000f0eff */
[----:B------:R-:W-:Y:S02]  /*17f00*/  LEA R57, P0, R4, R91, 0x1 ;  /* 0x0000005b04397211 */ /* 0x000fe400078008ff */
[----:B0-----:R-:W-:Y:S02]  /*17f10*/  SEL R5, R12, R14, !P3 ;  /* 0x0000000e0c057207 */ /* 0x001fe40005800000 */
[----:B------:R-:W4:Y:S04]  /*17f20*/  LDL.LU R14, [R1+0xa2c] ;  /* 0x000a2c00010e7983 */ /* 0x000f280000300800 */
[----:B------:R-:W-:Y:S01]  /*17f30*/  STL [R1+0x106c], R59 ;  /* 0x00106c3b01007387 */ /* 0x000fe20000100800 */
[----:B------:R-:W-:Y:S01]  /*17f40*/  IMAD R5, R5, UR16, RZ ;  /* 0x0000001005057c24 */ /* 0x000fe2000f8e02ff */
[----:B------:R-:W-:Y:S01]  /*17f50*/  LEA.HI.X.SX32 R4, R4, R92, 0x1, P0 ;  /* 0x0000005c04047211 */ /* 0x000fe200000f0eff */
[----:B------:R-:W0:Y:S01]  /*17f60*/  LDCU UR16, c[0x0][0x3b0] ;  /* 0x00007600ff1077ac */ /* 0x000e220008000800 */
[----:B------:R-:W-:-:S02]  /*17f70*/  SEL R2, R12, R15, !P3 ;  /* 0x0000000f0c027207 */ /* 0x000fc40005800000 */
[----:B------:R-:W4:Y:S04]  /*17f80*/  LDL.LU R15, [R1+0xa20] ;  /* 0x000a2000010f7983 */ /* 0x000f280000300800 */
[----:B------:R-:W-:Y:S04]  /*17f90*/  STL [R1+0x10b0], R22 ;  /* 0x0010b01601007387 */ /* 0x000fe80000100800 */
[----:B------:R2:W-:Y:S01]  /*17fa0*/  STL [R1+0x10ac], R3 ;  /* 0x0010ac0301007387 */ /* 0x0005e20000100800 */
[----:B------:R-:W-:Y:S01]  /*17fb0*/  IMAD R2, R2, UR17, RZ ;  /* 0x0000001102027c24 */ /* 0x000fe2000f8e02ff */
[----:B------:R-:W-:Y:S01]  /*17fc0*/  LEA R7, P0, R5, R91, 0x1 ;  /* 0x0000005b05077211 */ /* 0x000fe200078008ff */
[----:B------:R-:W0:Y:S01]  /*17fd0*/  LDCU UR17, c[0x0][0x3b0] ;  /* 0x00007600ff1177ac */ /* 0x000e220008000800 */
[----:B--2---:R-:W-:-:S02]  /*17fe0*/  SEL R3, R12, R11, !P3 ;  /* 0x0000000b0c037207 */ /* 0x004fc40005800000 */
[----:B------:R-:W2:Y:S01]  /*17ff0*/  LDL.LU R11, [R1+0xbc4] ;  /* 0x000bc400010b7983 */ /* 0x000ea20000300800 */
[----:B------:R-:W-:-:S03]  /*18000*/  LEA.HI.X.SX32 R5, R5, R92, 0x1, P0 ;  /* 0x0000005c05057211 */ /* 0x000fc600000f0eff */
[----:B------:R-:W-:Y:S01]  /*18010*/  STL [R1+0x10f0], R57 ;  /* 0x0010f03901007387 */ /* 0x000fe20000100800 */
[----:B------:R-:W-:-:S03]  /*18020*/  LEA R56, P0, R2, R91, 0x1 ;  /* 0x0000005b02387211 */ /* 0x000fc600078008ff */
        /* <DEDUP_REMOVED lines=12> */
[CC--:B------:R-:W-:Y:S01]  /*180f0*/  LEA R31, P0, R3.reuse, R91.reuse, 0x1 ;  /* 0x0000005b031f7211 */ /* 0x0c0fe200078008ff */
[----:B------:R0:W-:Y:S03]  /*18100*/  STL [R1+0x116c], R2 ;  /* 0x00116c0201007387 */ /* 0x0001e60000100800 */
[----:B------:R-:W-:Y:S01]  /*18110*/  LEA.HI.X.SX32 R3, R3, R92, 0x1, P0 ;  /* 0x0000005c03037211 */ /* 0x000fe200000f0eff */
[----:B------:R-:W-:Y:S01]  /*18120*/  STL [R1+0x11b0], R31 ;  /* 0x0011b01f01007387 */ /* 0x000fe20000100800 */
[----:B------:R-:W-:Y:S01]  /*18130*/  LEA R41, P0, R4, R91, 0x1 ;  /* 0x0000005b04297211 */ /* 0x000fe200078008ff */
[----:B------:R-:W-:-:S03]  /*18140*/  IMAD R5, R5, UR22, RZ ;  /* 0x0000001605057c24 */ /* 0x000fc6000f8e02ff */
[----:B------:R-:W-:Y:S02]  /*18150*/  LEA.HI.X.SX32 R82, R4, R92, 0x1, P0 ;  /* 0x0000005c04527211 */ /* 0x000fe400000f0eff */
[----:B0-----:R-:W-:Y:S02]  /*18160*/  SEL R2, R12, R14, !P3 ;  /* 0x0000000e0c027207 */ /* 0x001fe40005800000 */
[----:B------:R-:W4:Y:S04]  /*18170*/  LDL.LU R14, [R1+0xbd0] ;  /* 0x000bd000010e7983 */ /* 0x000f280000300800 */
[----:B------:R0:W-:Y:S04]  /*18180*/  STL [R1+0x11ac], R3 ;  /* 0x0011ac0301007387 */ /* 0x0001e80000100800 */
[----:B------:R-:W-:Y:S01]  /*18190*/  STL [R1+0x11f0], R41 ;  /* 0x0011f02901007387 */ /* 0x000fe20000100800 */
[----:B------:R-:W-:Y:S01]  /*181a0*/  IMAD R2, R2, UR23, RZ ;  /* 0x0000001702027c24 */ /* 0x000fe2000f8e02ff */
[----:B------:R-:W-:-:S04]  /*181b0*/  LEA R39, P0, R5, R91, 0x1 ;  /* 0x0000005b05277211 */ /* 0x000fc800078008ff */
[----:B------:R-:W-:Y:S02]  /*181c0*/  LEA.HI.X.SX32 R83, R5, R92, 0x1, P0 ;  /* 0x0000005c05537211 */ /* 0x000fe400000f0eff */
[----:B------:R-:W-:Y:S02]  /*181d0*/  LEA R55, P0, R2, R91, 0x1 ;  /* 0x0000005b02377211 */ /* 0x000fe400078008ff */
[----:B--2---:R-:W-:Y:S02]  /*181e0*/  SEL R4, R12, R11, !P3 ;  /* 0x0000000b0c047207 */ /* 0x004fe40005800000 */
[----:B------:R-:W2:Y:S04]  /*181f0*/  LDL.LU R11, [R1+0xbf4] ;  /* 0x000bf400010b7983 */ /* 0x000ea80000300800 */
[----:B------:R-:W-:Y:S04]  /*18200*/  STL [R1+0x11ec], R82 ;  /* 0x0011ec5201007387 */ /* 0x000fe80000100800 */
[----:B------:R-:W-:Y:S01]  /*18210*/  STL [R1+0x1230], R39 ;  /* 0x0012302701007387 */ /* 0x000fe20000100800 */
[----:B------:R-:W-:Y:S01]  /*18220*/  IMAD R7, R4, UR7, RZ ;  /* 0x0000000704077c24 */ /* 0x000fe2000f8e02ff */
[----:B---3--:R-:W-:-:S02]  /*18230*/  SEL R5, R12, R10, !P3 ;  /* 0x0000000a0c057207 */ /* 0x008fc40005800000 */
[----:B------:R-:W3:Y:S04]  /*18240*/  LDL.LU R10, [R1+0xbf8] ;  /* 0x000bf800010a7983 */ /* 0x000ee80000300800 */
[----:B------:R-:W-:Y:S04]  /*18250*/  STL [R1+0x122c], R83 ;  /* 0x00122c5301007387 */ /* 0x000fe80000100800 */
[----:B------:R-:W-:Y:S01]  /*18260*/  STL [R1+0x1268], R55 ;  /* 0x0012683701007387 */ /* 0x000fe20000100800 */
[----:B----4-:R-:W-:-:S03]  /*18270*/  SEL R4, R12, R13, !P3 ;  /* 0x0000000d0c047207 */ /* 0x010fc60005800000 */
[----:B------:R-:W4:Y:S01]  /*18280*/  LDL.LU R13, [R1+0xc00] ;  /* 0x000c0000010d7983 */ /* 0x000f220000300800 */
[----:B0-----:R-:W-:-:S05]  /*18290*/  SEL R3, R12, R15, !P3 ;  /* 0x0000000f0c037207 */ /* 0x001fca0005800000 */
[----:B------:R-:W-:Y:S01]  /*182a0*/  IMAD R3, R3, UR24, RZ ;  /* 0x0000001803037c24 */ /* 0x000fe2000f8e02ff */
[----:B------:R-:W-:-:S04]  /*182b0*/  LEA.HI.X.SX32 R2, R2, R92, 0x1, P0 ;  /* 0x0000005c02027211 */ /* 0x000fc800000f0eff */
[-C--:B------:R-:W-:Y:S01]  /*182c0*/  LEA R38, P0, R3, R91.reuse, 0x1 ;  /* 0x0000005b03267211 */ /* 0x080fe200078008ff */
[----:B------:R-:W-:Y:S01]  /*182d0*/  STL [R1+0x1264], R2 ;  /* 0x0012640201007387 */ /* 0x000fe20000100800 */
[----:B------:R-:W-:Y:S02]  /*182e0*/  IMAD R9, R5, UR7, RZ ;  /* 0x0000000705097c24 */ /* 0x000fe4000f8e02ff */
[----:B------:R-:W-:Y:S01]  /*182f0*/  LEA.HI.X.SX32 R3, R3, R92, 0x1, P0 ;  /* 0x0000005c03037211 */ /* 0x000fe200000f0eff */
[----:B------:R-:W-:Y:S01]  /*18300*/  STL [R1+0x12a0], R38 ;  /* 0x0012a02601007387 */ /* 0x000fe20000100800 */
[C---:B------:R-:W-:Y:S01]  /*18310*/  LEA R36, P0, R7.reuse, R91, 0x1 ;  /* 0x0000005b07247211 */ /* 0x040fe200078008ff */
[----:B------:R-:W-:Y:S01]  /*18320*/  IMAD R4, R4, UR9, RZ ;  /* 0x0000000904047c24 */ /* 0x000fe2000f8e02ff */
[----:B------:R-:W0:Y:S01]  /*18330*/  LDCU UR9, c[0x0][0x3b0] ;  /* 0x00007600ff0977ac */ /* 0x000e220008000800 */
[----:B------:R-:W-:Y:S02]  /*18340*/  SEL R5, R12, R14, !P3 ;  /* 0x0000000e0c057207 */ /* 0x000fe40005800000 */
[----:B------:R-:W4:Y:S01]  /*18350*/  LDL.LU R14, [R1+0xc04] ;  /* 0x000c0400010e7983 */ /* 0x000f220000300800 */
[----:B------:R-:W-:-:S03]  /*18360*/  LEA.HI.X.SX32 R37, R7, R92, 0x1, P0 ;  /* 0x0000005c07257211 */ /* 0x000fc600000f0eff */
[----:B------:R-:W-:Y:S01]  /*18370*/  STL [R1+0x129c], R3 ;  /* 0x00129c0301007387 */ /* 0x000fe20000100800 */
[----:B------:R-:W-:-:S03]  /*18380*/  LEA R25, P0, R9, R91, 0x1 ;  /* 0x0000005b09197211 */ /* 0x000fc600078008ff */
[----:B------:R-:W-:Y:S01]  /*18390*/  STL [R1+0xaf8], R36 ;  /* 0x000af82401007387 */ /* 0x000fe20000100800 */
[----:B------:R-:W-:Y:S02]  /*183a0*/  LEA.HI.X.SX32 R35, R9, R92, 0x1, P0 ;  /* 0x0000005c09237211 */ /* 0x000fe400000f0eff */
[----:B------:R-:W-:-:S04]  /*183b0*/  LEA R33, P0, R4, R91, 0x1 ;  /* 0x0000005b04217211 */ /* 0x000fc800078008ff */
[----:B------:R-:W-:Y:S02]  /*183c0*/  LEA.HI.X.SX32 R34, R4, R92, 0x1, P0 ;  /* 0x0000005c04227211 */ /* 0x000fe400000f0eff */
[C---:B--2---:R-:W-:Y:S02]  /*183d0*/  SEL R7, R12.reuse, R11, !P3 ;  /* 0x0000000b0c077207 */ /* 0x044fe40005800000 */
[----:B------:R-:W2:Y:S04]  /*183e0*/  LDL.LU R11, [R1+0xc08] ;  /* 0x000c0800010b7983 */ /* 0x000ea80000300800 */
[----:B------:R-:W-:Y:S04]  /*183f0*/  STL [R1+0xaf4], R37 ;  /* 0x000af42501007387 */ /* 0x000fe80000100800 */
[----:B------:R-:W-:Y:S01]  /*18400*/  STL [R1+0xb38], R25 ;  /* 0x000b381901007387 */ /* 0x000fe20000100800 */
[----:B---3--:R-:W-:-:S03]  /*18410*/  SEL R9, R12, R10, !P3 ;  /* 0x0000000a0c097207 */ /* 0x008fc60005800000 */
[----:B------:R-:W3:Y:S04]  /*18420*/  LDL.LU R10, [R1+0xc0c] ;  /* 0x000c0c00010a7983 */ /* 0x000ee80000300800 */
[----:B------:R-:W-:Y:S04]  /*18430*/  STL [R1+0xb34], R35 ;  /* 0x000b342301007387 */ /* 0x000fe80000100800 */
[----:B------:R-:W-:Y:S04]  /*18440*/  STL [R1+0xb78], R33 ;  /* 0x000b782101007387 */ /* 0x000fe80000100800 */
[----:B------:R-:W-:Y:S01]  /*18450*/  STL [R1+0xb74], R34 ;  /* 0x000b742201007387 */ /* 0x000fe20000100800 */
[----:B----4-:R-:W-:-:S03]  /*18460*/  SEL R4, R12, R13, !P3 ;  /* 0x0000000d0c047207 */ /* 0x010fc60005800000 */
[----:B------:R-:W4:Y:S01]  /*18470*/  LDL.LU R13, [R1+0xc3c] ;  /* 0x000c3c00010d7983 */ /* 0x000f220000300800 */
[----:B------:R-:W-:Y:S01]  /*18480*/  IMAD R5, R5, UR10, RZ ;  /* 0x0000000a05057c24 */ /* 0x000fe2000f8e02ff */
[----:B------:R-:W0:Y:S01]  /*18490*/  LDCU UR10, c[0x0][0x3b0] ;  /* 0x00007600ff0a77ac */ /* 0x000e220008000800 */
[----:B------:R-:W-:-:S03]  /*184a0*/  IMAD R7, R7, UR11, RZ ;  /* 0x0000000b07077c24 */ /* 0x000fc6000f8e02ff */
[-C--:B------:R-:W-:Y:S01]  /*184b0*/  LEA R27, P0, R5, R91.reuse, 0x1 ;  /* 0x0000005b051b7211 */ /* 0x080fe200078008ff */
[----:B-1----:R-:W-:Y:S01]  /*184c0*/  IMAD R9, R9, UR12, RZ ;  /* 0x0000000c09097c24 */ /* 0x002fe2000f8e02ff */
[----:B------:R-:W1:Y:S02]  /*184d0*/  LDCU UR11, c[0x0][0x3b0] ;  /* 0x00007600ff0b77ac */ /* 0x000e640008000800 */
[-C--:B------:R-:W-:Y:S02]  /*184e0*/  LEA.HI.X.SX32 R28, R5, R92.reuse, 0x1, P0 ;  /* 0x0000005c051c7211 */ /* 0x080fe400000f0eff */
[CC--:B------:R-:W-:Y:S01]  /*184f0*/  LEA R79, P0, R7.reuse, R91.reuse, 0x1 ;  /* 0x0000005b074f7211 */ /* 0x0c0fe200078008ff */
[----:B------:R-:W-:Y:S01]  /*18500*/  STL [R1+0xbb8], R27 ;  /* 0x000bb81b01007387 */ /* 0x000fe20000100800 */
[----:B------:R-:W-:Y:S01]  /*18510*/  IMAD R4, R4, UR13, RZ ;  /* 0x0000000d04047c24 */ /* 0x000fe2000f8e02ff */
[----:B------:R-:W0:Y:S01]  /*18520*/  LDCU UR12, c[0x0][0x3b0] ;  /* 0x00007600ff0c77ac */ /* 0x000e220008000800 */
[----:B------:R-:W-:Y:S01]  /*18530*/  LEA.HI.X.SX32 R26, R7, R92, 0x1, P0 ;  /* 0x0000005c071a7211 */ /* 0x000fe200000f0eff */
[----:B------:R-:W-:Y:S01]  /*18540*/  STL [R1+0xbb4], R28 ;  /* 0x000bb41c01007387 */ /* 0x000fe20000100800 */
[----:B------:R-:W-:-:S02]  /*18550*/  LEA R77, P0, R9, R91, 0x1 ;  /* 0x0000005b094d7211 */ /* 0x000fc400078008ff */
[----:B------:R-:W-:Y:S02]  /*18560*/  SEL R5, R12, R14, !P3 ;  /* 0x0000000e0c057207 */ /* 0x000fe40005800000 */
[----:B------:R-:W4:Y:S04]  /*18570*/  LDL.LU R14, [R1+0xc40] ;  /* 0x000c4000010e7983 */ /* 0x000f280000300800 */
[----:B------:R-:W-:Y:S01]  /*18580*/  STL [R1+0xbf8], R79 ;  /* 0x000bf84f01007387 */ /* 0x000fe20000100800 */
[----:B------:R-:W-:-:S03]  /*18590*/  LEA.HI.X.SX32 R78, R9, R92, 0x1, P0 ;  /* 0x0000005c094e7211 */ /* 0x000fc600000f0eff */
[----:B------:R-:W-:Y:S01]  /*185a0*/  STL [R1+0xbf4], R26 ;  /* 0x000bf41a01007387 */ /* 0x000fe20000100800 */
[----:B------:R-:W-:Y:S01]  /*185b0*/  LEA R75, P0, R4, R91, 0x1 ;  /* 0x0000005b044b7211 */ /* 0x000fe200078008ff */
[----:B------:R-:W-:-:S03]  /*185c0*/  IMAD R5, R5, UR14, RZ ;  /* 0x0000000e05057c24 */ /* 0x000fc6000f8e02ff */
[----:B------:R-:W-:Y:S01]  /*185d0*/  LEA.HI.X.SX32 R76, R4, R92, 0x1, P0 ;  /* 0x0000005c044c7211 */ /* 0x000fe200000f0eff */
[----:B------:R-:W-:Y:S01]  /*185e0*/  VIADD R4, R93, 0xb4 ;  /* 0x000000b45d047836 */ /* 0x000fe20000000000 */
[----:B------:R-:W-:Y:S02]  /*185f0*/  LEA R73, P0, R5, R91, 0x1 ;  /* 0x0000005b05497211 */ /* 0x000fe400078008ff */
[C---:B--2---:R-:W-:Y:S02]  /*18600*/  SEL R7, R12.reuse, R11, !P3 ;  /* 0x0000000b0c077207 */ /* 0x044fe40005800000 */
[----:B------:R-:W2:Y:S04]  /*18610*/  LDL.LU R11, [R1+0xc44] ;  /* 0x000c4400010b7983 */ /* 0x000ea80000300800 */
[----:B------:R-:W-:Y:S04]  /*18620*/  STL [R1+0xc38], R77 ;  /* 0x000c384d01007387 */ /* 0x000fe80000100800 */
[----:B------:R-:W2:Y:S04]  /*18630*/  LDL.LU R16, [R1+0xc48] ;  /* 0x000c480001107983 */ /* 0x000ea80000300800 */
[----:B------:R-:W-:Y:S04]  /*18640*/  STL [R1+0xc34], R78 ;  /* 0x000c344e01007387 */ /* 0x000fe80000100800 */
[----:B------:R-:W-:Y:S01]  /*18650*/  STL [R1+0xc78], R75 ;  /* 0x000c784b01007387 */ /* 0x000fe20000100800 */
[----:B---3--:R-:W-:-:S03]  /*18660*/  SEL R9, R12, R10, !P3 ;  /* 0x0000000a0c097207 */ /* 0x008fc60005800000 */
[----:B------:R-:W3:Y:S04]  /*18670*/  LDL.LU R10, [R1+0xc10] ;  /* 0x000c1000010a7983 */ /* 0x000ee80000300800 */
[----:B------:R-:W-:Y:S04]  /*18680*/  STL [R1+0x15f4], R51 ;  /* 0x0015f43301007387 */ /* 0x000fe80000100800 */
[----:B------:R-:W-:Y:S04]  /*18690*/  STL [R1+0xc74], R76 ;  /* 0x000c744c01007387 */ /* 0x000fe80000100800 */
[----:B------:R0:W-:Y:S04]  /*186a0*/  STL [R1+0x1600], R4 ;  /* 0x0016000401007387 */ /* 0x0001e80000100800 */
[----:B------:R-:W-:Y:S01]  /*186b0*/  STL [R1+0xcb8], R73 ;  /* 0x000cb84901007387 */ /* 0x000fe20000100800 */
[----:B----4-:R-:W-:-:S03]  /*186c0*/  SEL R15, R12, R13, !P3 ;  /* 0x0000000d0c0f7207 */ /* 0x010fc60005800000 */
[----:B------:R-:W4:Y:S01]  /*186d0*/  LDL.LU R13, [R1+0xbfc] ;  /* 0x000bfc00010d7983 */ /* 0x000f220000300800 */
[----:B------:R-:W-:Y:S01]  /*186e0*/  IMAD R7, R7, UR15, RZ ;  /* 0x0000000f07077c24 */ /* 0x000fe2000f8e02ff */
[----:B------:R-:W-:Y:S01]  /*186f0*/  LEA.HI.X.SX32 R74, R5, R92, 0x1, P0 ;  /* 0x0000005c054a7211 */ /* 0x000fe200000f0eff */
[----:B------:R-:W-:-:S03]  /*18700*/  IMAD R9, R9, UR16, RZ ;  /* 0x0000001009097c24 */ /* 0x000fc6000f8e02ff */
[----:B------:R-:W-:Y:S01]  /*18710*/  LEA R47, P0, R7, R91, 0x1 ;  /* 0x0000005b072f7211 */ /* 0x000fe200078008ff */
[----:B------:R-:W-:-:S03]  /*18720*/  IMAD R15, R15, UR17, RZ ;  /* 0x000000110f0f7c24 */ /* 0x000fc6000f8e02ff */
[----:B------:R-:W-:Y:S02]  /*18730*/  LEA.HI.X.SX32 R72, R7, R92, 0x1, P0 ;  /* 0x0000005c07487211 */ /* 0x000fe400000f0eff */
[----:B------:R-:W-:-:S04]  /*18740*/  LEA R45, P0, R9, R91, 0x1 ;  /* 0x0000005b092d7211 */ /* 0x000fc800078008ff */
[----:B------:R-:W-:Y:S02]  /*18750*/  LEA.HI.X.SX32 R46, R9, R92, 0x1, P0 ;  /* 0x0000005c092e7211 */ /* 0x000fe400000f0eff */
[----:B------:R-:W-:Y:S02]  /*18760*/  LEA R43, P0, R15, R91, 0x1 ;  /* 0x0000005b0f2b7211 */ /* 0x000fe400078008ff */
[----:B------:R-:W-:-:S05]  /*18770*/  SEL R14, R12, R14, !P3 ;  /* 0x0000000e0c0e7207 */ /* 0x000fca0005800000 */
[----:B------:R-:W-:Y:S01]  /*18780*/  IMAD R14, R14, UR18, RZ ;  /* 0x000000120e0e7c24 */ /* 0x000fe2000f8e02ff */
[----:B------:R-:W-:Y:S02]  /*18790*/  IABS R9, R4 ;  /* 0x0000000400097213 */ /* 0x000fe40000000000 */
[-C--:B------:R-:W-:Y:S02]  /*187a0*/  LEA.HI.X.SX32 R44, R15, R92.reuse, 0x1, P0 ;  /* 0x0000005c0f2c7211 */ /* 0x080fe400000f0eff */
[C---:B------:R-:W-:Y:S02]  /*187b0*/  LEA R40, P0, R14.reuse, R91, 0x1 ;  /* 0x0000005b0e287211 */ /* 0x040fe400078008ff */
[----:B------:R-:W-:Y:S02]  /*187c0*/  IABS R7, R51 ;  /* 0x0000003300077213 */ /* 0x000fe40000000000 */
[----:B------:R-:W-:Y:S01]  /*187d0*/  LEA.HI.X.SX32 R42, R14, R92, 0x1, P0 ;  /* 0x0000005c0e2a7211 */ /* 0x000fe200000f0eff */
[----:B------:R-:W-:Y:S01]  /*187e0*/  VIADD R5, R93, 0xb5 ;  /* 0x000000b55d057836 */ /* 0x000fe20000000000 */
[----:B------:R-:W-:Y:S01]  /*187f0*/  STL [R1+0xcb4], R74 ;  /* 0x000cb44a01007387 */ /* 0x000fe20000100800 */
[----:B------:R-:W-:-:S03]  /*18800*/  IMAD.MOV.U32 R48, RZ, RZ, R7 ;  /* 0x000000ffff307224 */ /* 0x000fc600078e0007 */
[----:B------:R0:W-:Y:S01]  /*18810*/  STL [R1+0x1604], R5 ;  /* 0x0016040501007387 */ /* 0x0001e20000100800 */
[----:B--2---:R-:W-:-:S05]  /*18820*/  SEL R11, R12, R11, !P3 ;  /* 0x0000000b0c0b7207 */ /* 0x004fca0005800000 */
[----:B0-----:R-:W-:Y:S01]  /*18830*/  IMAD R11, R11, UR9, RZ ;  /* 0x000000090b0b7c24 */ /* 0x001fe2000f8e02ff */
[----:B------:R-:W-:Y:S01]  /*18840*/  SEL R4, R12, R16, !P3 ;  /* 0x000000100c047207 */ /* 0x000fe20005800000 */
[----:B------:R-:W-:Y:S03]  /*18850*/  STL [R1+0xcf8], R47 ;  /* 0x000cf82f01007387 */ /* 0x000fe60000100800 */
[C---:B------:R-:W-:Y:S01]  /*18860*/  LEA R16, P0, R11.reuse, R91, 0x1 ;  /* 0x0000005b0b107211 */ /* 0x040fe200078008ff */
[----:B------:R-:W-:Y:S01]  /*18870*/  IMAD.HI.U32 R18, R0, R48, RZ ;  /* 0x0000003000127227 */ /* 0x000fe200078e00ff */
[----:B------:R-:W-:Y:S01]  /*18880*/  IABS R5, R5 ;  /* 0x0000000500057213 */ /* 0x000fe20000000000 */
[----:B------:R-:W0:Y:S02]  /*18890*/  LDCU UR9, c[0x0][0x3b0] ;  /* 0x00007600ff0977ac */ /* 0x000e240008000800 */
[----:B------:R-:W-:Y:S01]  /*188a0*/  IMAD R4, R4, UR10, RZ ;  /* 0x0000000a04047c24 */ /* 0x000fe2000f8e02ff */
[----:B------:R-:W-:Y:S01]  /*188b0*/  LEA.HI.X.SX32 R17, R11, R92, 0x1, P0 ;  /* 0x0000005c0b117211 */ /* 0x000fe200000f0eff */
[----:B------:R-:W-:Y:S01]  /*188c0*/  STL [R1+0xcf4], R72 ;  /* 0x000cf44801007387 */ /* 0x000fe20000100800 */
[----:B------:R-:W-:-:S02]  /*188d0*/  IMAD.MOV R18, RZ, RZ, -R18 ;  /* 0x000000ffff127224 */ /* 0x000fc400078e0a12 */
[C---:B------:R-:W-:Y:S01]  /*188e0*/  VIADD R80, R93.reuse, 0xb6 ;  /* 0x000000b65d507836 */ /* 0x040fe20000000000 */
[C---:B------:R-:W-:Y:S01]  /*188f0*/  LEA R14, P0, R4.reuse, R91, 0x1 ;  /* 0x0000005b040e7211 */ /* 0x040fe200078008ff */
[----:B------:R-:W-:Y:S01]  /*18900*/  STL [R1+0xd38], R45 ;  /* 0x000d382d01007387 */ /* 0x000fe20000100800 */
[----:B------:R-:W-:Y:S02]  /*18910*/  VIADD R81, R93, 0xbe ;  /* 0x000000be5d517836 */ /* 0x000fe40000000000 */
[----:B------:R-:W-:Y:S01]  /*18920*/  VIADD R66, R49, 0x7f ;  /* 0x0000007f31427836 */ /* 0x000fe20000000000 */
[----:B------:R-:W-:Y:S01]  /*18930*/  LEA.HI.X.SX32 R15, R4, R92, 0x1, P0 ;  /* 0x0000005c040f7211 */ /* 0x000fe200000f0eff */
[----:B------:R-:W-:Y:S01]  /*18940*/  STL [R1+0xd34], R46 ;  /* 0x000d342e01007387 */ /* 0x000fe20000100800 */
[----:B------:R-:W-:Y:S01]  /*18950*/  PRMT R53, RZ, 0x7610, R53 ;  /* 0x00007610ff357816 */ /* 0x000fe20000000035 */
[----:B------:R-:W2:Y:S02]  /*18960*/  LDCU UR10, c[0x0][0x3b0] ;  /* 0x00007600ff0a77ac */ /* 0x000ea40008000800 */
[----:B------:R-:W-:Y:S04]  /*18970*/  STL [R1+0xd78], R43 ;  /* 0x000d782b01007387 */ /* 0x000fe80000100800 */
[----:B------:R-:W-:Y:S04]  /*18980*/  STL [R1+0xd74], R44 ;  /* 0x000d742c01007387 */ /* 0x000fe80000100800 */
[----:B------:R-:W-:Y:S04]  /*18990*/  STL [R1+0xdb8], R40 ;  /* 0x000db82801007387 */ /* 0x000fe80000100800 */
[----:B------:R-:W-:Y:S04]  /*189a0*/  STL [R1+0xdb4], R42 ;  /* 0x000db42a01007387 */ /* 0x000fe80000100800 */
[----:B------:R-:W-:Y:S04]  /*189b0*/  STL [R1+0xdf8], R16 ;  /* 0x000df81001007387 */ /* 0x000fe80000100800 */
[----:B------:R-:W-:Y:S01]  /*189c0*/  STL [R1+0xdf4], R17 ;  /* 0x000df41101007387 */ /* 0x000fe20000100800 */
[----:B------:R-:W-:-:S03]  /*189d0*/  IMAD.HI.U32 R4, R0, R5, RZ ;  /* 0x0000000500047227 */ /* 0x000fc600078e00ff */
[----:B------:R-:W-:Y:S01]  /*189e0*/  STL [R1+0xe38], R14 ;  /* 0x000e380e01007387 */ /* 0x000fe20000100800 */
[----:B------:R-:W-:-:S03]  /*189f0*/  IMAD R18, R90, R18, R48 ;  /* 0x000000125a127224 */ /* 0x000fc600078e0230 */
[----:B------:R-:W-:Y:S01]  /*18a00*/  STL [R1+0xe34], R15 ;  /* 0x000e340f01007387 */ /* 0x000fe20000100800 */
[----:B------:R-:W-:-:S04]  /*18a10*/  IMAD.MOV R4, RZ, RZ, -R4 ;  /* 0x000000ffff047224 */ /* 0x000fc800078e0a04 */
[----:B------:R-:W-:Y:S02]  /*18a20*/  IMAD R48, R90, R4, R5 ;  /* 0x000000045a307224 */ /* 0x000fe400078e0205 */
[----:B------:R-:W-:Y:S01]  /*18a30*/  VIADD R5, R93, 0xbd ;  /* 0x000000bd5d057836 */ /* 0x000fe20000000000 */
[----:B---3--:R-:W-:-:S05]  /*18a40*/  SEL R10, R12, R10, !P3 ;  /* 0x0000000a0c0a7207 */ /* 0x008fca0005800000 */
[----:B-1----:R-:W-:Y:S01]  /*18a50*/  IMAD R10, R10, UR11, RZ ;  /* 0x0000000b0a0a7c24 */ /* 0x002fe2000f8e02ff */
[----:B----4-:R-:W-:Y:S01]  /*18a60*/  SEL R7, R12, R13, !P3 ;  /* 0x0000000d0c077207 */ /* 0x010fe20005800000 */
[----:B------:R-:W1:Y:S03]  /*18a70*/  LDCU UR11, c[0x0][0x3b0] ;  /* 0x00007600ff0b77ac */ /* 0x000e660008000800 */
[----:B------:R-:W-:Y:S01]  /*18a80*/  LEA R11, P0, R10, R91, 0x1 ;  /* 0x0000005b0a0b7211 */ /* 0x000fe200078008ff */
[----:B------:R-:W-:-:S03]  /*18a90*/  IMAD R12, R7, UR12, RZ ;  /* 0x0000000c070c7c24 */ /* 0x000fc6000f8e02ff */
[-C--:B------:R-:W-:Y:S02]  /*18aa0*/  LEA.HI.X.SX32 R13, R10, R92.reuse, 0x1, P0 ;  /* 0x0000005c0a0d7211 */ /* 0x080fe400000f0eff */
[----:B------:R-:W-:Y:S01]  /*18ab0*/  LEA R10, P0, R12, R91, 0x1 ;  /* 0x0000005b0c0a7211 */ /* 0x000fe200078008ff */
[----:B------:R-:W-:Y:S01]  /*18ac0*/  IMAD.HI.U32 R7, R0, R9, RZ ;  /* 0x0000000900077227 */ /* 0x000fe200078e00ff */
[----:B------:R-:W-:Y:S02]  /*18ad0*/  STL [R1+0xe78], R11 ;  /* 0x000e780b01007387 */ /* 0x000fe40000100800 */
[----:B------:R-:W-:Y:S02]  /*18ae0*/  LEA.HI.X.SX32 R12, R12, R92, 0x1, P0 ;  /* 0x0000005c0c0c7211 */ /* 0x000fe400000f0eff */
[----:B------:R-:W-:Y:S01]  /*18af0*/  STL [R1+0x1c64], R91 ;  /* 0x001c645b01007387 */ /* 0x000fe20000100800 */
[----:B------:R-:W-:-:S03]  /*18b00*/  IMAD.MOV R7, RZ, RZ, -R7 ;  /* 0x000000ffff077224 */ /* 0x000fc600078e0a07 */
[----:B------:R-:W-:Y:S04]  /*18b10*/  STL [R1+0xe74], R13 ;  /* 0x000e740d01007387 */ /* 0x000fe80000100800 */
[----:B------:R-:W-:Y:S04]  /*18b20*/  STL [R1+0xeb8], R10 ;  /* 0x000eb80a01007387 */ /* 0x000fe80000100800 */
[----:B------:R-:W-:Y:S04]  /*18b30*/  STL [R1+0x1c68], R92 ;  /* 0x001c685c01007387 */ /* 0x000fe80000100800 */
[----:B------:R-:W-:Y:S04]  /*18b40*/  STL [R1+0xeb4], R12 ;  /* 0x000eb40c01007387 */ /* 0x000fe80000100800 */
[----:B------:R-:W-:Y:S04]  /*18b50*/  STL [R1+0x1c6c], R51 ;  /* 0x001c6c3301007387 */ /* 0x000fe80000100800 */
[----:B------:R3:W-:Y:S02]  /*18b60*/  STL [R1+0x7bc], R18 ;  /* 0x0007bc1201007387 */ /* 0x0007e40000100800 */
[----:B---3--:R-:W-:-:S02]  /*18b70*/  IMAD R18, R90, R7, R9 ;  /* 0x000000075a127224 */ /* 0x008fc400078e0209 */
[C---:B------:R-:W-:Y:S02]  /*18b80*/  VIADD R9, R93.reuse, 0xb7 ;  /* 0x000000b75d097836 */ /* 0x040fe40000000000 */
[----:B------:R-:W-:Y:S01]  /*18b90*/  VIADD R7, R93, 0xbc ;  /* 0x000000bc5d077836 */ /* 0x000fe20000000000 */
[----:B------:R-:W-:Y:S04]  /*18ba0*/  STL [R1+0x1c70], R18 ;  /* 0x001c701201007387 */ /* 0x000fe80000100800 */
[----:B------:R-:W-:Y:S04]  /*18bb0*/  STL [R1+0x1c74], R48 ;  /* 0x001c743001007387 */ /* 0x000fe80000100800 */
[----:B------:R-:W-:Y:S04]  /*18bc0*/  STL [R1+0x15f8], R80 ;  /* 0x0015f85001007387 */ /* 0x000fe80000100800 */
[----:B------:R-:W-:Y:S04]  /*18bd0*/  STL [R1+0x15fc], R9 ;  /* 0x0015fc0901007387 */ /* 0x000fe80000100800 */
[----:B------:R3:W-:Y:S04]  /*18be0*/  STL [R1+0x1608], R7 ;  /* 0x0016080701007387 */ /* 0x0007e80000100800 */
[----:B------:R4:W-:Y:S01]  /*18bf0*/  STL [R1+0x160c], R5 ;  /* 0x00160c0501007387 */ /* 0x0009e20000100800 */
[----:B---3--:R-:W-:-:S03]  /*18c00*/  IABS R7, R7 ;  /* 0x0000000700077213 */ /* 0x008fc60000000000 */
[----:B------:R-:W-:Y:S02]  /*18c10*/  STL [R1+0x1610], R81 ;  /* 0x0016105101007387 */ /* 0x000fe40000100800 */
[----:B------:R-:W-:Y:S02]  /*18c20*/  IMAD.MOV.U32 R67, RZ, RZ, R7 ;  /* 0x000000ffff437224 */ /* 0x000fe400078e0007 */
[----:B------:R-:W3:Y:S04]  /*18c30*/  LDL R7, [R1+0x1554] ;  /* 0x0015540001077983 */ /* 0x000ee80000100800 */
[----:B------:R-:W3:Y:S04]  /*18c40*/  LDL.LU R87, [R1+0x820] ;  /* 0x0008200001577983 */ /* 0x000ee80000300800 */
[----:B------:R-:W2:Y:S04]  /*18c50*/  LDL R70, [R1+0xad4] ;  /* 0x000ad40001467983 */ /* 0x000ea80000100800 */
[----:B------:R-:W3:Y:S04]  /*18c60*/  LDL R88, [R1+0xad8] ;  /* 0x000ad80001587983 */ /* 0x000ee80000100800 */
[----:B------:R-:W3:Y:S04]  /*18c70*/  LDL R84, [R1+0xb18] ;  /* 0x000b180001547983 */ /* 0x000ee80000100800 */
[----:B------:R-:W3:Y:S01]  /*18c80*/  LDL R71, [R1+0xb14] ;  /* 0x000b140001477983 */ /* 0x000ee20000100800 */
[----:B------:R-:W-:-:S02]  /*18c90*/  IABS R4, R80 ;  /* 0x0000005000047213 */ /* 0x000fc40000000000 */
[----:B------:R-:W-:Y:S01]  /*18ca0*/  IABS R9, R9 ;  /* 0x0000000900097213 */ /* 0x000fe20000000000 */
[----:B------:R-:W3:Y:S02]  /*18cb0*/  LDL R89, [R1+0xb58] ;  /* 0x000b580001597983 */ /* 0x000ee40000100800 */
[----:B------:R-:W-:Y:S01]  /*18cc0*/  IMAD.MOV.U32 R85, RZ, RZ, R4 ;  /* 0x000000ffff557224 */ /* 0x000fe200078e0004 */
[----:B------:R-:W-:Y:S01]  /*18cd0*/  ISETP.GT.AND P0, PT, R66, 0x7f, PT ;  /* 0x0000007f4200780c */ /* 0x000fe20003f04270 */
[----:B------:R-:W-:Y:S01]  /*18ce0*/  IMAD.MOV.U32 R69, RZ, RZ, R9 ;  /* 0x000000ffff457224 */ /* 0x000fe200078e0009 */
[----:B------:R-:W-:Y:S01]  /*18cf0*/  IABS R4, R81 ;  /* 0x0000005100047213 */ /* 0x000fe20000000000 */
[C---:B------:R-:W-:Y:S01]  /*18d00*/  IMAD.HI.U32 R9, R0.reuse, R85, RZ ;  /* 0x0000005500097227 */ /* 0x040fe200078e00ff */
[----:B----4-:R-:W-:Y:S02]  /*18d10*/  IABS R5, R5 ;  /* 0x0000000500057213 */ /* 0x010fe40000000000 */
[----:B------:R-:W-:Y:S01]  /*18d20*/  ISETP.LT.AND P0, PT, R19, R49, P0 ;  /* 0x000000311300720c */ /* 0x000fe20000701270 */
[----:B------:R-:W-:-:S04]  /*18d30*/  IMAD.HI.U32 R68, R0, R69, RZ ;  /* 0x0000004500447227 */ /* 0x000fc800078e00ff */
[----:B------:R-:W-:-:S04]  /*18d40*/  IMAD.HI.U32 R19, R0, R67, RZ ;  /* 0x0000004300137227 */ /* 0x000fc800078e00ff */
[----:B------:R-:W-:Y:S02]  /*18d50*/  IMAD.MOV R9, RZ, RZ, -R9 ;  /* 0x000000ffff097224 */ /* 0x000fe400078e0a09 */
[----:B------:R-:W-:Y:S02]  /*18d60*/  IMAD.MOV.U32 R66, RZ, RZ, R4 ;  /* 0x000000ffff427224 */ /* 0x000fe400078e0004 */
[----:B------:R-:W-:-:S04]  /*18d70*/  IMAD.HI.U32 R4, R0, R5, RZ ;  /* 0x0000000500047227 */ /* 0x000fc800078e00ff */
[----:B------:R-:W-:Y:S02]  /*18d80*/  IMAD.MOV R68, RZ, RZ, -R68 ;  /* 0x000000ffff447224 */ /* 0x000fe400078e0a44 */
[----:B------:R-:W-:Y:S02]  /*18d90*/  IMAD.MOV R19, RZ, RZ, -R19 ;  /* 0x000000ffff137224 */ /* 0x000fe400078e0a13 */
[----:B------:R-:W-:Y:S02]  /*18da0*/  IMAD R85, R90, R9, R85 ;  /* 0x000000095a557224 */ /* 0x000fe400078e0255 */
[----:B------:R-:W-:Y:S01]  /*18db0*/  IMAD.MOV R4, RZ, RZ, -R4 ;  /* 0x000000ffff047224 */ /* 0x000fe200078e0a04 */
[----:B------:R-:W4:Y:S01]  /*18dc0*/  LDL R9, [R1+0xb54] ;  /* 0x000b540001097983 */ /* 0x000f220000100800 */
[----:B------:R-:W-:-:S04]  /*18dd0*/  IMAD.HI.U32 R49, R0, R66, RZ ;  /* 0x0000004200317227 */ /* 0x000fc800078e00ff */
[C---:B------:R-:W-:Y:S01]  /*18de0*/  IMAD R69, R90.reuse, R68, R69 ;  /* 0x000000445a457224 */ /* 0x040fe200078e0245 */
[----:B------:R0:W-:Y:S01]  /*18df0*/  STL [R1+0x7cc], R85 ;  /* 0x0007cc5501007387 */ /* 0x0001e20000100800 */
[C---:B------:R-:W-:Y:S02]  /*18e00*/  IMAD R19, R90.reuse, R19, R67 ;  /* 0x000000135a137224 */ /* 0x040fe400078e0243 */
[----:B------:R-:W-:Y:S01]  /*18e10*/  IMAD R67, R90, R4, R5 ;  /* 0x000000045a437224 */ /* 0x000fe200078e0205 */
[----:B------:R-:W-:Y:S01]  /*18e20*/  STL [R1+0x1b44], R80 ;  /* 0x001b445001007387 */ /* 0x000fe20000100800 */
[----:B------:R-:W-:-:S03]  /*18e30*/  IMAD.MOV R49, RZ, RZ, -R49 ;  /* 0x000000ffff317224 */ /* 0x000fc600078e0a31 */
[----:B------:R-:W4:Y:S04]  /*18e40*/  LDL R68, [R1+0xb94] ;  /* 0x000b940001447983 */ /* 0x000f280000100800 */
[----:B0-----:R-:W4:Y:S01]  /*18e50*/  LDL R85, [R1+0xb98] ;  /* 0x000b980001557983 */ /* 0x001f220000100800 */
[----:B------:R-:W-:-:S03]  /*18e60*/  IMAD R49, R90, R49, R66 ;  /* 0x000000315a317224 */ /* 0x000fc600078e0242 */
[----:B------:R0:W-:Y:S04]  /*18e70*/  STL [R1+0x7d4], R69 ;  /* 0x0007d44501007387 */ /* 0x0001e80000100800 */
[----:B------:R-:W-:Y:S01]  /*18e80*/  STL [R1+0x1c78], R19 ;  /* 0x001c781301007387 */ /* 0x000fe20000100800 */
[----:B------:R-:W-:-:S03]  /*18e90*/  PRMT R8, RZ, 0x7610, R8 ;  /* 0x00007610ff087816 */ /* 0x000fc60000000008 */
[----:B------:R-:W4:Y:S04]  /*18ea0*/  LDL R4, [R1+0xbd4] ;  /* 0x000bd40001047983 */ /* 0x000f280000100800 */
[----:B------:R-:W4:Y:S04]  /*18eb0*/  LDL R5, [R1+0xbd8] ;  /* 0x000bd80001057983 */ /* 0x000f280000100800 */
[----:B------:R2:W-:Y:S04]  /*18ec0*/  STL [R1+0x7dc], R67 ;  /* 0x0007dc4301007387 */ /* 0x0005e80000100800 */
[----:B0-----:R-:W4:Y:S04]  /*18ed0*/  LDL R69, [R1+0xc14] ;  /* 0x000c140001457983 */ /* 0x001f280000100800 */
[----:B------:R-:W4:Y:S04]  /*18ee0*/  LDL R86, [R1+0xc18] ;  /* 0x000c180001567983 */ /* 0x000f280000100800 */
[----:B------:R-:W-:Y:S04]  /*18ef0*/  STL [R1+0x1c80], R49 ;  /* 0x001c803101007387 */ /* 0x000fe80000100800 */
[----:B------:R-:W-:Y:S01]  /*18f00*/  STL [R1+0x1c7c], R81 ;  /* 0x001c7c5101007387 */ /* 0x000fe20000100800 */
[----:B--2---:R-:W-:-:S02]  /*18f10*/  @P0 IMAD.MOV.U32 R67, RZ, RZ, R70 ;  /* 0x000000ffff430224 */ /* 0x004fc400078e0046 */
[----:B---3--:R-:W-:Y:S01]  /*18f20*/  @P0 IMAD.MOV.U32 R66, RZ, RZ, R88 ;  /* 0x000000ffff420224 */ /* 0x008fe200078e0058 */
[----:B------:R0:W-:Y:S01]  /*18f30*/  STS.U16 [R7+UR4+0x8f00], R87 ;  /* 0x008f005707007988 */ /* 0x0001e20008000404 */
[----:B------:R-:W-:-:S03]  /*18f40*/  @P0 IMAD.MOV.U32 R70, RZ, RZ, R84 ;  /* 0x000000ffff460224 */ /* 0x000fc600078e0054 */
[----:B------:R-:W2:Y:S04]  /*18f50*/  @P0 LDG.E.U16 R53, desc[UR20][R66.64] ;  /* 0x0000001442350981 */ /* 0x000ea8000c1e1500 */
[----:B------:R-:W3:Y:S04]  /*18f60*/  @P0 LDG.E.U16 R8, desc[UR20][R70.64] ;  /* 0x0000001446080981 */ /* 0x000ee8000c1e1500 */
[----:B0-----:R-:W3:Y:S04]  /*18f70*/  LDL R7, [R1+0xc54] ;  /* 0x000c540001077983 */ /* 0x001ee80000100800 */
[----:B------:R-:W3:Y:S04]  /*18f80*/  LDL R87, [R1+0xc58] ;  /* 0x000c580001577983 */ /* 0x000ee80000100800 */
[----:B------:R-:W3:Y:S04]  /*18f90*/  LDL.LU R66, [R1+0x1f78] ;  /* 0x001f780001427983 */ /* 0x000ee80000300800 */
[----:B--2---:R0:W-:Y:S04]  /*18fa0*/  STL [R1+0xa54], R53 ;  /* 0x000a543501007387 */ /* 0x0041e80000100800 */
[----:B------:R-:W2:Y:S04]  /*18fb0*/  LDL R88, [R1+0xc98] ;  /* 0x000c980001587983 */ /* 0x000ea80000100800 */
[----:B------:R-:W2:Y:S04]  /*18fc0*/  LDL R70, [R1+0xcd4] ;  /* 0x000cd40001467983 */ /* 0x000ea80000100800 */
[----:B0-----:R-:W2:Y:S04]  /*18fd0*/  LDL R53, [R1+0xc94] ;  /* 0x000c940001357983 */ /* 0x001ea80000100800 */
[----:B------:R-:W2:Y:S01]  /*18fe0*/  LDL R71, [R1+0xcd8] ;  /* 0x000cd80001477983 */ /* 0x000ea20000100800 */
[----:B---3--:R-:W-:-:S03]  /*18ff0*/  PRMT R66, RZ, 0x7610, R66 ;  /* 0x00007610ff427816 */ /* 0x008fc60000000042 */
[----:B------:R0:W-:Y:S02]  /*19000*/  STL [R1+0xa50], R8 ;  /* 0x000a500801007387 */ /* 0x0001e40000100800 */
[----:B0-----:R-:W-:-:S05]  /*19010*/  @P0 IMAD.MOV.U32 R8, RZ, RZ, R89 ;  /* 0x000000ffff080224 */ /* 0x001fca00078e0059 */
[----:B----4-:R0:W3:Y:S04]  /*19020*/  @P0 LDG.E.U16 R66, desc[UR20][R8.64] ;  /* 0x0000001408420981 */ /* 0x0100e8000c1e1500 */
[----:B------:R-:W0:Y:S01]  /*19030*/  LDL.LU.64 R8, [R1+0x1f70] ;  /* 0x001f700001087983 */ /* 0x000e220000300a00 */
[-C--:B------:R-:W-:Y:S01]  /*19040*/  @P0 LOP3.LUT R5, R5, R4.reuse, RZ, 0x3c, !PT ;  /* 0x0000000405050212 */ /* 0x080fe200078e3cff */
[----:B------:R-:W-:Y:S01]  /*19050*/  @P0 IMAD.MOV.U32 R67, RZ, RZ, R68 ;  /* 0x000000ffff430224 */ /* 0x000fe200078e0044 */
[----:B------:R-:W-:Y:S01]  /*19060*/  PRMT R6, RZ, 0x7610, R6 ;  /* 0x00007610ff067816 */ /* 0x000fe20000000006 */
[----:B------:R-:W4:Y:S01]  /*19070*/  LDL R84, [R1+0xd14] ;  /* 0x000d140001547983 */ /* 0x000f220000100800 */
[C---:B------:R-:W-:Y:S01]  /*19080*/  @P0 LOP3.LUT R4, R5.reuse, R4, RZ, 0x3c, !PT ;  /* 0x0000000405040212 */ /* 0x040fe200078e3cff */
[----:B------:R-:W-:Y:S01]  /*19090*/  @P0 IMAD.MOV.U32 R68, RZ, RZ, R86 ;  /* 0x000000ffff440224 */ /* 0x000fe200078e0056 */
[----:B------:R-:W-:Y:S01]  /*190a0*/  PRMT R65, RZ, 0x7610, R65 ;  /* 0x00007610ff417816 */ /* 0x000fe20000000041 */
[----:B------:R-:W2:Y:S01]  /*190b0*/  LDL R89, [R1+0xd18] ;  /* 0x000d180001597983 */ /* 0x000ea20000100800 */
[----:B------:R-:W-:-:S03]  /*190c0*/  @P0 LOP3.LUT R5, R5, R4, RZ, 0x3c, !PT ;  /* 0x0000000405050212 */ /* 0x000fc600078e3cff */
[----:B------:R-:W2:Y:S01]  /*190d0*/  @P0 LDG.E.U16 R6, desc[UR20][R68.64] ;  /* 0x0000001444060981 */ /* 0x000ea2000c1e1500 */
[----:B0-----:R-:W-:-:S06]  /*190e0*/  PRMT R9, RZ, 0x7610, R9 ;  /* 0x00007610ff097816 */ /* 0x001fcc0000000009 */
[----:B------:R-:W2:Y:S04]  /*190f0*/  @P0 LDG.E.U16 R9, desc[UR20][R4.64] ;  /* 0x0000001404090981 */ /* 0x000ea8000c1e1500 */
[----:B---3--:R0:W-:Y:S02]  /*19100*/  STL [R1+0xa4c], R66 ;  /* 0x000a4c4201007387 */ /* 0x0081e40000100800 */
[----:B0-----:R-:W-:Y:S02]  /*19110*/  @P0 IMAD.MOV.U32 R66, RZ, RZ, R85 ;  /* 0x000000ffff420224 */ /* 0x001fe400078e0055 */
[----:B------:R-:W3:Y:S04]  /*19120*/  LDL R85, [R1+0xd58] ;  /* 0x000d580001557983 */ /* 0x000ee80000100800 */
[----:B------:R-:W3:Y:S01]  /*19130*/  @P0 LDG.E.U16 R65, desc[UR20][R66.64] ;  /* 0x0000001442410981 */ /* 0x000ee2000c1e1500 */
[----:B------:R-:W-:-:S03]  /*19140*/  PRMT R52, RZ, 0x7610, R52 ;  /* 0x00007610ff347816 */ /* 0x000fc60000000034 */
[----:B------:R-:W3:Y:S04]  /*19150*/  LDL R66, [R1+0xd54] ;  /* 0x000d540001427983 */ /* 0x000ee80000100800 */
[----:B------:R-:W3:Y:S04]  /*19160*/  LDL.LU.64 R4, [R1+0x1f68] ;  /* 0x001f680001047983 */ /* 0x000ee80000300a00 */
[----:B------:R-:W4:Y:S04]  /*19170*/  LDL R67, [R1+0xd94] ;  /* 0x000d940001437983 */ /* 0x000f280000100800 */
[----:B--2---:R0:W-:Y:S04]  /*19180*/  STL [R1+0xa44], R9 ;  /* 0x000a440901007387 */ /* 0x0041e80000100800 */
[----:B------:R-:W2:Y:S04]  /*19190*/  LDL R68, [R1+0xdd4] ;  /* 0x000dd40001447983 */ /* 0x000ea80000100800 */
[----:B------:R-:W2:Y:S04]  /*191a0*/  LDL R86, [R1+0xdd8] ;  /* 0x000dd80001567983 */ /* 0x000ea80000100800 */
[----:B0-----:R-:W2:Y:S04]  /*191b0*/  LDL R9, [R1+0xd98] ;  /* 0x000d980001097983 */ /* 0x001ea80000100800 */
[----:B------:R0:W-:Y:S02]  /*191c0*/  STL [R1+0xa40], R6 ;  /* 0x000a400601007387 */ /* 0x0001e40000100800 */
[----:B0-----:R-:W-:-:S05]  /*191d0*/  @P0 IMAD.MOV.U32 R6, RZ, RZ, R87 ;  /* 0x000000ffff060224 */ /* 0x001fca00078e0057 */
[----:B------:R-:W2:Y:S01]  /*191e0*/  @P0 LDG.E.U16 R52, desc[UR20][R6.64] ;  /* 0x0000001406340981 */ /* 0x000ea2000c1e1500 */
[----:B---3--:R-:W-:-:S03]  /*191f0*/  PRMT R5, RZ, 0x7610, R5 ;  /* 0x00007610ff057816 */ /* 0x008fc60000000005 */
[----:B------:R-:W3:Y:S04]  /*19200*/  LDL.LU.64 R6, [R1+0x1f60] ;  /* 0x001f600001067983 */ /* 0x000ee80000300a00 */
[----:B------:R-:W3:Y:S04]  /*19210*/  LDL R69, [R1+0xe14] ;  /* 0x000e140001457983 */ /* 0x000ee80000100800 */
[----:B------:R-:W3:Y:S01]  /*19220*/  LDL R87, [R1+0xe18] ;  /* 0x000e180001577983 */ /* 0x000ee20000100800 */
[----:B------:R-:W-:Y:S02]  /*19230*/  PRMT R21, RZ, 0x7610, R21 ;  /* 0x00007610ff157816 */ /* 0x000fe40000000015 */
[----:B------:R-:W-:Y:S01]  /*19240*/  PRMT R20, RZ, 0x7610, R20 ;  /* 0x00007610ff147816 */ /* 0x000fe20000000014 */
[----:B--2---:R0:W-:Y:S02]  /*19250*/  STL [R1+0xa3c], R52 ;  /* 0x000a3c3401007387 */ /* 0x0041e40000100800 */
[----:B0-----:R-:W-:-:S05]  /*19260*/  @P0 IMAD.MOV.U32 R52, RZ, RZ, R88 ;  /* 0x000000ffff340224 */ /* 0x001fca00078e0058 */
[----:B------:R0:W2:Y:S02]  /*19270*/  @P0 LDG.E.U16 R5, desc[UR20][R52.64] ;  /* 0x0000001434050981 */ /* 0x0000a4000c1e1500 */
[----:B0-----:R-:W-:Y:S02]  /*19280*/  @P0 IMAD.MOV.U32 R52, RZ, RZ, R71 ;  /* 0x000000ffff340224 */ /* 0x001fe400078e0047 */
[----:B------:R-:W-:-:S05]  /*19290*/  @P0 IMAD.MOV.U32 R53, RZ, RZ, R70 ;  /* 0x000000ffff350224 */ /* 0x000fca00078e0046 */
[----:B------:R0:W2:Y:S02]  /*192a0*/  @P0 LDG.E.U16 R21, desc[UR20][R52.64] ;  /* 0x0000001434150981 */ /* 0x0000a4000c1e1500 */
[----:B0-----:R-:W-:Y:S02]  /*192b0*/  @P0 IMAD.MOV.U32 R52, RZ, RZ, R89 ;  /* 0x000000ffff340224 */ /* 0x001fe400078e0059 */
[----:B----4-:R-:W-:-:S05]  /*192c0*/  @P0 IMAD.MOV.U32 R53, RZ, RZ, R84 ;  /* 0x000000ffff350224 */ /* 0x010fca00078e0054 */
[----:B------:R-:W4:Y:S01]  /*192d0*/  @P0 LDG.E.U16 R20, desc[UR20][R52.64] ;  /* 0x0000001434140981 */ /* 0x000f22000c1e1500 */
[----:B---3--:R-:W-:Y:S02]  /*192e0*/  PRMT R6, RZ, 0x7610, R6 ;  /* 0x00007610ff067816 */ /* 0x008fe40000000006 */
[----:B------:R-:W-:Y:S02]  /*192f0*/  PRMT R8, RZ, 0x7610, R8 ;  /* 0x00007610ff087816 */ /* 0x000fe40000000008 */
[----:B------:R-:W-:Y:S02]  /*19300*/  PRMT R7, RZ, 0x7610, R7 ;  /* 0x00007610ff077816 */ /* 0x000fe40000000007 */
[----:B------:R-:W-:Y:S01]  /*19310*/  PRMT R4, RZ, 0x7610, R4 ;  /* 0x00007610ff047816 */ /* 0x000fe20000000004 */
[----:B--2---:R0:W-:Y:S04]  /*19320*/  STL [R1+0xa38], R5 ;  /* 0x000a380501007387 */ /* 0x0041e80000100800 */
[----:B------:R-:W2:Y:S04]  /*19330*/  LDL R88, [R1+0xe58] ;  /* 0x000e580001587983 */ /* 0x000ea80000100800 */
[----:B0-----:R-:W3:Y:S04]  /*19340*/  LDL R5, [R1+0xe54] ;  /* 0x000e540001057983 */ /* 0x001ee80000100800 */
[----:B------:R-:W-:Y:S04]  /*19350*/  STL [R1+0xa48], R65 ;  /* 0x000a484101007387 */ /* 0x000fe80000100800 */
[----:B------:R-:W2:Y:S04]  /*19360*/  LDL R70, [R1+0xe94] ;  /* 0x000e940001467983 */ /* 0x000ea80000100800 */
[----:B------:R-:W2:Y:S04]  /*19370*/  LDL R71, [R1+0xe98] ;  /* 0x000e980001477983 */ /* 0x000ea80000100800 */
[----:B------:R-:W2:Y:S04]  /*19380*/  LDL.LU.64 R52, [R1+0x1f58] ;  /* 0x001f580001347983 */ /* 0x000ea80000300a00 */
[----:B------:R-:W3:Y:S04]  /*19390*/  LDL R84, [R1+0xed4] ;  /* 0x000ed40001547983 */ /* 0x000ee80000100800 */
[----:B------:R-:W3:Y:S04]  /*193a0*/  LDL R89, [R1+0xed8] ;  /* 0x000ed80001597983 */ /* 0x000ee80000100800 */
[----:B----4-:R0:W-:Y:S04]  /*193b0*/  STL [R1+0xa30], R20 ;  /* 0x000a301401007387 */ /* 0x0101e80000100800 */
[----:B------:R4:W-:Y:S01]  /*193c0*/  STL [R1+0xa34], R21 ;  /* 0x000a341501007387 */ /* 0x0009e20000100800 */
[----:B0-----:R-:W-:-:S02]  /*193d0*/  @P0 IMAD.MOV.U32 R20, RZ, RZ, R85 ;  /* 0x000000ffff140224 */ /* 0x001fc400078e0055 */
[----:B----4-:R-:W-:Y:S02]  /*193e0*/  @P0 IMAD.MOV.U32 R21, RZ, RZ, R66 ;  /* 0x000000ffff150224 */ /* 0x010fe400078e0042 */
[----:B------:R-:W-:-:S03]  /*193f0*/  @P0 IMAD.MOV.U32 R66, RZ, RZ, R9 ;  /* 0x000000ffff420224 */ /* 0x000fc600078e0009 */
[----:B------:R-:W4:Y:S04]  /*19400*/  @P0 LDG.E.U16 R6, desc[UR20][R20.64] ;  /* 0x0000001414060981 */ /* 0x000f28000c1e1500 */
[----:B------:R0:W3:Y:S04]  /*19410*/  @P0 LDG.E.U16 R8, desc[UR20][R66.64] ;  /* 0x0000001442080981 */ /* 0x0000e8000c1e1500 */
[----:B------:R-:W3:Y:S01]  /*19420*/  LDL.LU.64 R20, [R1+0x1f50] ;  /* 0x001f500001147983 */ /* 0x000ee20000300a00 */
[----:B0-----:R-:W-:Y:S01]  /*19430*/  @P0 MOV R66, R86 ;  /* 0x0000005600420202 */ /* 0x001fe20000000f00 */
[----:B------:R-:W-:-:S02]  /*19440*/  @P0 IMAD.MOV.U32 R67, RZ, RZ, R68 ;  /* 0x000000ffff430224 */ /* 0x000fc400078e0044 */
[----:B------:R-:W3:Y:S01]  /*19450*/  LDL R85, [R1+0xf14] ;  /* 0x000f140001557983 */ /* 0x000ee20000100800 */
[----:B------:R-:W-:-:S03]  /*19460*/  @P0 IMAD.MOV.U32 R68, RZ, RZ, R87 ;  /* 0x000000ffff440224 */ /* 0x000fc600078e0057 */
[----:B------:R-:W3:Y:S04]  /*19470*/  @P0 LDG.E.U16 R7, desc[UR20][R66.64] ;  /* 0x0000001442070981 */ /* 0x000ee8000c1e1500 */
[----:B------:R-:W3:Y:S01]  /*19480*/  @P0 LDG.E.U16 R4, desc[UR20][R68.64] ;  /* 0x0000001444040981 */ /* 0x000ee2000c1e1500 */
[----:B--2---:R-:W-:-:S03]  /*19490*/  PRMT R53, RZ, 0x7610, R53 ;  /* 0x00007610ff357816 */ /* 0x004fc60000000035 */
[----:B----4-:R0:W-:Y:S04]  /*194a0*/  STL [R1+0xa2c], R6 ;  /* 0x000a2c0601007387 */ /* 0x0101e80000100800 */
[----:B0-----:R-:W2:Y:S04]  /*194b0*/  LDL R6, [R1+0xf18] ;  /* 0x000f180001067983 */ /* 0x001ea80000100800 */
[----:B---3--:R0:W-:Y:S04]  /*194c0*/  STL [R1+0xa28], R8 ;  /* 0x000a280801007387 */ /* 0x0081e80000100800 */
[----:B------:R-:W3:Y:S04]  /*194d0*/  LDL R9, [R1+0xf58] ;  /* 0x000f580001097983 */ /* 0x000ee80000100800 */
[----:B0-----:R-:W3:Y:S04]  /*194e0*/  LDL R8, [R1+0xf54] ;  /* 0x000f540001087983 */ /* 0x001ee80000100800 */
[----:B------:R-:W4:Y:S04]  /*194f0*/  LDL.LU R66, [R1+0x1f48] ;  /* 0x001f480001427983 */ /* 0x000f280000300800 */
[----:B------:R0:W-:Y:S04]  /*19500*/  STL [R1+0xa24], R7 ;  /* 0x000a240701007387 */ /* 0x0001e80000100800 */
[----:B------:R-:W2:Y:S04]  /*19510*/  LDL R86, [R1+0xf98] ;  /* 0x000f980001567983 */ /* 0x000ea80000100800 */
[----:B0-----:R-:W2:Y:S04]  /*19520*/  LDL R7, [R1+0xf94] ;  /* 0x000f940001077983 */ /* 0x001ea80000100800 */
[----:B------:R-:W2:Y:S04]  /*19530*/  LDL.LU.64 R68, [R1+0x1f40] ;  /* 0x001f400001447983 */ /* 0x000ea80000300a00 */
[----:B------:R-:W2:Y:S04]  /*19540*/  LDL R65, [R1+0xfd4] ;  /* 0x000fd40001417983 */ /* 0x000ea80000100800 */
[----:B------:R-:W2:Y:S04]  /*19550*/  LDL R87, [R1+0xfd8] ;  /* 0x000fd80001577983 */ /* 0x000ea80000100800 */
[----:B------:R0:W-:Y:S02]  /*19560*/  STL [R1+0xa20], R4 ;  /* 0x000a200401007387 */ /* 0x0001e40000100800 */
[----:B0-----:R-:W-:-:S05]  /*19570*/  @P0 IMAD.MOV.U32 R4, RZ, RZ, R88 ;  /* 0x000000ffff040224 */ /* 0x001fca00078e0058 */
[----:B------:R-:W2:Y:S04]  /*19580*/  @P0 LDG.E.U16 R53, desc[UR20][R4.64] ;  /* 0x0000001404350981 */ /* 0x000ea8000c1e1500 */
[----:B------:R-:W2:Y:S01]  /*19590*/  LDL.LU.64 R4, [R1+0x1f38] ;  /* 0x001f380001047983 */ /* 0x000ea20000300a00 */
[----:B------:R-:W-:-:S04]  /*195a0*/  @P0 LOP3.LUT R71, R71, R70, RZ, 0x3c, !PT ;  /* 0x0000004647470212 */ /* 0x000fc800078e3cff */
[----:B------:R-:W-:-:S04]  /*195b0*/  @P0 LOP3.LUT R70, R71, R70, RZ, 0x3c, !PT ;  /* 0x0000004647460212 */ /* 0x000fc800078e3cff */
[----:B------:R-:W-:Y:S02]  /*195c0*/  @P0 LOP3.LUT R71, R71, R70, RZ, 0x3c, !PT ;  /* 0x0000004647470212 */ /* 0x000fe400078e3cff */
[----:B----4-:R-:W-:Y:S02]  /*195d0*/  PRMT R66, RZ, 0x7610, R66 ;  /* 0x00007610ff427816 */ /* 0x010fe40000000042 */
[----:B---3--:R-:W-:-:S04]  /*195e0*/  @P0 LOP3.LUT R9, R9, R8, RZ, 0x3c, !PT ;  /* 0x0000000809090212 */ /* 0x008fc800078e3cff */
[----:B------:R0:W3:Y:S01]  /*195f0*/  @P0 LDG.E.U16 R66, desc[UR20][R70.64] ;  /* 0x0000001446420981 */ /* 0x0000e2000c1e1500 */
[----:B------:R-:W-:Y:S01]  /*19600*/  @P0 LOP3.LUT R8, R9, R8, RZ, 0x3c, !PT ;  /* 0x0000000809080212 */ /* 0x000fe200078e3cff */
[----:B0-----:R-:W-:Y:S01]  /*19610*/  @P0 IMAD.MOV.U32 R70, RZ, RZ, R89 ;  /* 0x000000ffff460224 */ /* 0x001fe200078e0059 */
[----:B--2---:R-:W-:Y:S01]  /*19620*/  PRMT R69, RZ, 0x7610, R69 ;  /* 0x00007610ff457816 */ /* 0x004fe20000000045 */
[----:B------:R-:W-:-:S05]  /*19630*/  @P0 IMAD.MOV.U32 R71, RZ, RZ, R84 ;  /* 0x000000ffff470224 */ /* 0x000fca00078e0054 */
[----:B------:R-:W2:Y:S01]  /*19640*/  @P0 LDG.E.U16 R69, desc[UR20][R70.64] ;  /* 0x0000001446450981 */ /* 0x000ea2000c1e1500 */
[----:B------:R-:W-:Y:S01]  /*19650*/  @P0 LOP3.LUT R9, R9, R8, RZ, 0x3c, !PT ;  /* 0x0000000809090212 */ /* 0x000fe200078e3cff */
[----:B------:R-:W-:Y:S01]  /*19660*/  @P0 IMAD.MOV.U32 R84, RZ, RZ, R6 ;  /* 0x000000ffff540224 */ /* 0x000fe200078e0006 */
[----:B------:R-:W-:Y:S02]  /*19670*/  PRMT R4, RZ, 0x7610, R4 ;  /* 0x00007610ff047816 */ /* 0x000fe40000000004 */
[----:B------:R-:W-:-:S04]  /*19680*/  PRMT R5, RZ, 0x7610, R5 ;  /* 0x00007610ff057816 */ /* 0x000fc80000000005 */
[----:B------:R-:W4:Y:S04]  /*19690*/  @P0 LDG.E.U16 R4, desc[UR20][R8.64] ;  /* 0x0000001408040981 */ /* 0x000f28000c1e1500 */
[----:B------:R-:W4:Y:S01]  /*196a0*/  @P0 LDG.E.U16 R5, desc[UR20][R84.64] ;  /* 0x0000001454050981 */ /* 0x000f22000c1e1500 */
[----:B------:R-:W-:Y:S01]  /*196b0*/  PRMT R64, RZ, 0x7610, R64 ;  /* 0x00007610ff407816 */ /* 0x000fe20000000040 */
[----:B------:R-:W-:Y:S02]  /*196c0*/  @P0 IMAD.MOV.U32 R6, RZ, RZ, R86 ;  /* 0x000000ffff060224 */ /* 0x000fe400078e0056 */
[----:B------:R0:W-:Y:S04]  /*196d0*/  STL [R1+0xa1c], R53 ;  /* 0x000a1c3501007387 */ /* 0x0001e80000100800 */
[----:B------:R-:W4:Y:S04]  /*196e0*/  LDL R88, [R1+0x1018] ;  /* 0x0010180001587983 */ /* 0x000f280000100800 */
[----:B------:R-:W4:Y:S04]  /*196f0*/  @P0 LDG.E.U16 R64, desc[UR20][R6.64] ;  /* 0x0000001406400981 */ /* 0x000f28000c1e1500 */
[----:B0-----:R-:W4:Y:S04]  /*19700*/  LDL R53, [R1+0x1014] ;  /* 0x0010140001357983 */ /* 0x001f280000100800 */
[----:B---3--:R0:W-:Y:S04]  /*19710*/  STL [R1+0xa18], R66 ;  /* 0x000a184201007387 */ /* 0x0081e80000100800 */
[----:B------:R-:W3:Y:S04]  /*19720*/  LDL R67, [R1+0x1058] ;  /* 0x0010580001437983 */ /* 0x000ee80000100800 */
[----:B0-----:R-:W3:Y:S04]  /*19730*/  LDL R66, [R1+0x1054] ;  /* 0x0010540001427983 */ /* 0x001ee80000100800 */
[----:B------:R-:W3:Y:S04]  /*19740*/  LDL.LU R70, [R1+0x1f30] ;  /* 0x001f300001467983 */ /* 0x000ee80000300800 */
[----:B--2---:R0:W-:Y:S04]  /*19750*/  STL [R1+0xa14], R69 ;  /* 0x000a144501007387 */ /* 0x0041e80000100800 */
[----:B------:R-:W2:Y:S04]  /*19760*/  LDL R89, [R1+0x1098] ;  /* 0x0010980001597983 */ /* 0x000ea80000100800 */
[----:B------:R-:W2:Y:S04]  /*19770*/  LDL R71, [R1+0x10d4] ;  /* 0x0010d40001477983 */ /* 0x000ea80000100800 */
[----:B0-----:R-:W2:Y:S04]  /*19780*/  LDL R69, [R1+0x1094] ;  /* 0x0010940001457983 */ /* 0x001ea80000100800 */
[----:B------:R-:W2:Y:S04]  /*19790*/  LDL R84, [R1+0x10d8] ;  /* 0x0010d80001547983 */ /* 0x000ea80000100800 */
[----:B------:R-:W2:Y:S04]  /*197a0*/  LDL.LU.64 R8, [R1+0x1f28] ;  /* 0x001f280001087983 */ /* 0x000ea80000300a00 */
[----:B----4-:R0:W-:Y:S04]  /*197b0*/  STL [R1+0xa0c], R4 ;  /* 0x000a0c0401007387 */ /* 0x0101e80000100800 */
[----:B0-----:R-:W4:Y:S04]  /*197c0*/  LDL R4, [R1+0x1114] ;  /* 0x0011140001047983 */ /* 0x001f280000100800 */
[----:B------:R0:W-:Y:S04]  /*197d0*/  STL [R1+0xa10], R5 ;  /* 0x000a100501007387 */ /* 0x0001e80000100800 */
[----:B0-----:R-:W4:Y:S04]  /*197e0*/  LDL R5, [R1+0x1118] ;  /* 0x0011180001057983 */ /* 0x001f280000100800 */
[----:B------:R-:W4:Y:S04]  /*197f0*/  LDL.LU.64 R6, [R1+0x1f20] ;  /* 0x001f200001067983 */ /* 0x000f280000300a00 */
[----:B------:R-:W4:Y:S04]  /*19800*/  LDL R85, [R1+0x1154] ;  /* 0x0011540001557983 */ /* 0x000f280000100800 */
[----:B------:R-:W4:Y:S04]  /*19810*/  LDL R86, [R1+0x1158] ;  /* 0x0011580001567983 */ /* 0x000f280000100800 */
[----:B------:R0:W-:Y:S01]  /*19820*/  STL [R1+0xa08], R64 ;  /* 0x000a084001007387 */ /* 0x0001e20000100800 */
[----:B------:R-:W-:Y:S01]  /*19830*/  PRMT R21, RZ, 0x7610, R21 ;  /* 0x00007610ff157816 */ /* 0x000fe20000000015 */
[----:B0-----:R-:W-:Y:S01]  /*19840*/  @P0 IMAD.MOV.U32 R64, RZ, RZ, R87 ;  /* 0x000000ffff400224 */ /* 0x001fe200078e0057 */
[----:B------:R-:W-:-:S02]  /*19850*/  PRMT R52, RZ, 0x7610, R52 ;  /* 0x00007610ff347816 */ /* 0x000fc40000000034 */
[----:B--2---:R-:W-:-:S06]  /*19860*/  PRMT R9, RZ, 0x7610, R9 ;  /* 0x00007610ff097816 */ /* 0x004fcc0000000009 */
[----:B------:R0:W2:Y:S02]  /*19870*/  @P0 LDG.E.U16 R9, desc[UR20][R64.64] ;  /* 0x0000001440090981 */ /* 0x0000a4000c1e1500 */
[----:B0-----:R-:W-:Y:S02]  /*19880*/  @P0 IMAD.MOV.U32 R64, RZ, RZ, R88 ;  /* 0x000000ffff400224 */ /* 0x001fe400078e0058 */
[----:B------:R-:W-:-:S05]  /*19890*/  @P0 IMAD.MOV.U32 R65, RZ, RZ, R53 ;  /* 0x000000ffff410224 */ /* 0x000fca00078e0035 */
[----:B------:R3:W2:Y:S02]  /*198a0*/  @P0 LDG.E.U16 R21, desc[UR20][R64.64] ;  /* 0x0000001440150981 */ /* 0x0006a4000c1e1500 */
[----:B---3--:R-:W-:Y:S02]  /*198b0*/  @P0 IMAD.MOV.U32 R64, RZ, RZ, R67 ;  /* 0x000000ffff400224 */ /* 0x008fe400078e0043 */
[----:B------:R-:W-:Y:S01]  /*198c0*/  @P0 IMAD.MOV.U32 R65, RZ, RZ, R66 ;  /* 0x000000ffff410224 */ /* 0x000fe200078e0042 */
[----:B----4-:R-:W-:-:S06]  /*198d0*/  PRMT R7, RZ, 0x7610, R7 ;  /* 0x00007610ff077816 */ /* 0x010fcc0000000007 */
[----:B------:R0:W3:Y:S02]  /*198e0*/  @P0 LDG.E.U16 R7, desc[UR20][R64.64] ;  /* 0x0000001440070981 */ /* 0x0000e4000c1e1500 */
[----:B0-----:R-:W-:Y:S02]  /*198f0*/  @P0 IMAD.MOV.U32 R64, RZ, RZ, R89 ;  /* 0x000000ffff400224 */ /* 0x001fe400078e0059 */
[----:B------:R-:W-:-:S05]  /*19900*/  @P0 IMAD.MOV.U32 R65, RZ, RZ, R69 ;  /* 0x000000ffff410224 */ /* 0x000fca00078e0045 */
[----:B------:R-:W4:Y:S01]  /*19910*/  @P0 LDG.E.U16 R52, desc[UR20][R64.64] ;  /* 0x0000001440340981 */ /* 0x000f22000c1e1500 */
[-C--:B------:R-:W-:Y:S01]  /*19920*/  @P0 LOP3.LUT R5, R5, R4.reuse, RZ, 0x3c, !PT ;  /* 0x0000000405050212 */ /* 0x080fe200078e3cff */
[----:B------:R-:W-:Y:S01]  /*19930*/  @P0 IMAD.MOV.U32 R53, RZ, RZ, R71 ;  /* 0x000000ffff350224 */ /* 0x000fe200078e0047 */
[----:B------:R-:W-:Y:S02]  /*19940*/  PRMT R68, RZ, 0x7610, R68 ;  /* 0x00007610ff447816 */ /* 0x000fe40000000044 */
[C---:B------:R-:W-:Y:S02]  /*19950*/  @P0 LOP3.LUT R4, R5.reuse, R4, RZ, 0x3c, !PT ;  /* 0x0000000405040212 */ /* 0x040fe400078e3cff */
[----:B------:R-:W-:Y:S02]  /*19960*/  PRMT R70, RZ, 0x7610, R70 ;  /* 0x00007610ff467816 */ /* 0x000fe40000000046 */
[----:B------:R-:W-:Y:S02]  /*19970*/  @P0 LOP3.LUT R5, R5, R4, RZ, 0x3c, !PT ;  /* 0x0000000405050212 */ /* 0x000fe400078e3cff */
[----:B------:R-:W-:-:S03]  /*19980*/  PRMT R8, RZ, 0x7610, R8 ;  /* 0x00007610ff087816 */ /* 0x000fc60000000008 */
[----:B------:R-:W4:Y:S04]  /*19990*/  @P0 LDG.E.U16 R70, desc[UR20][R4.64] ;  /* 0x0000001404460981 */ /* 0x000f28000c1e1500 */
[----:B--2---:R0:W-:Y:S04]  /*199a0*/  STL [R1+0xa04], R9 ;  /* 0x000a040901007387 */ /* 0x0041e80000100800 */
[----:B------:R-:W2:Y:S04]  /*199b0*/  LDL R87, [R1+0x1198] ;  /* 0x0011980001577983 */ /* 0x000ea80000100800 */
[----:B0-----:R-:W2:Y:S04]  /*199c0*/  LDL R9, [R1+0x1194] ;  /* 0x0011940001097983 */ /* 0x001ea80000100800 */
[----:B------:R0:W-:Y:S04]  /*199d0*/  STL [R1+0xa00], R21 ;  /* 0x000a001501007387 */ /* 0x0001e80000100800 */
[----:B------:R-:W2:Y:S04]  /*199e0*/  LDL R88, [R1+0x11d8] ;  /* 0x0011d80001587983 */ /* 0x000ea80000100800 */
[----:B------:R-:W2:Y:S04]  /*199f0*/  LDL R66, [R1+0x1214] ;  /* 0x0012140001427983 */ /* 0x000ea80000100800 */
[----:B0-----:R-:W2:Y:S04]  /*19a00*/  LDL R21, [R1+0x11d4] ;  /* 0x0011d40001157983 */ /* 0x001ea80000100800 */
[----:B---3--:R0:W-:Y:S04]  /*19a10*/  STL [R1+0x9fc], R7 ;  /* 0x0009fc0701007387 */ /* 0x0081e80000100800 */
[----:B0-----:R-:W3:Y:S04]  /*19a20*/  LDL R7, [R1+0x1218] ;  /* 0x0012180001077983 */ /* 0x001ee80000100800 */
[----:B------:R-:W2:Y:S04]  /*19a30*/  LDL.LU.64 R64, [R1+0x1f18] ;  /* 0x001f180001407983 */ /* 0x000ea80000300a00 */
[----:B------:R-:W2:Y:S04]  /*19a40*/  LDL R67, [R1+0x124c] ;  /* 0x00124c0001437983 */ /* 0x000ea80000100800 */
[----:B------:R-:W2:Y:S04]  /*19a50*/  LDL R89, [R1+0x1250] ;  /* 0x0012500001597983 */ /* 0x000ea80000100800 */
[----:B----4-:R0:W-:Y:S02]  /*19a60*/  STL [R1+0x9f8], R52 ;  /* 0x0009f83401007387 */ /* 0x0101e40000100800 */
[----:B0-----:R-:W-:-:S02]  /*19a70*/  @P0 IMAD.MOV.U32 R52, RZ, RZ, R84 ;  /* 0x000000ffff340224 */ /* 0x001fc400078e0054 */
[----:B------:R-:W-:-:S03]  /*19a80*/  @P0 IMAD.MOV.U32 R84, RZ, RZ, R86 ;  /* 0x000000ffff540224 */ /* 0x000fc600078e0056 */
[----:B------:R-:W4:Y:S04]  /*19a90*/  @P0 LDG.E.U16 R68, desc[UR20][R52.64] ;  /* 0x0000001434440981 */ /* 0x000f28000c1e1500 */
[----:B------:R-:W2:Y:S04]  /*19aa0*/  @P0 LDG.E.U16 R8, desc[UR20][R84.64] ;  /* 0x0000001454080981 */ /* 0x000ea8000c1e1500 */
[----:B------:R-:W2:Y:S01]  /*19ab0*/  LDL.LU.64 R52, [R1+0x1f10] ;  /* 0x001f100001347983 */ /* 0x000ea20000300a00 */
[----:B------:R-:W-:-:S03]  /*19ac0*/  PRMT R20, RZ, 0x7610, R20 ;  /* 0x00007610ff147816 */ /* 0x000fc60000000014 */
[----:B----4-:R0:W-:Y:S04]  /*19ad0*/  STL [R1+0x9f4], R68 ;  /* 0x0009f44401007387 */ /* 0x0101e80000100800 */
[----:B------:R-:W4:Y:S04]  /*19ae0*/  LDL R69, [R1+0x1288] ;  /* 0x0012880001457983 */ /* 0x000f280000100800 */
[----:B0-----:R-:W4:Y:S04]  /*19af0*/  LDL R68, [R1+0x1284] ;  /* 0x0012840001447983 */ /* 0x001f280000100800 */
[----:B------:R-:W3:Y:S04]  /*19b00*/  LDL.LU.64 R4, [R1+0x1f08] ;  /* 0x001f080001047983 */ /* 0x000ee80000300a00 */
[----:B------:R-:W4:Y:S04]  /*19b10*/  LDL R71, [R1+0xadc] ;  /* 0x000adc0001477983 */ /* 0x000f280000100800 */
[----:B------:R0:W-:Y:S04]  /*19b20*/  STL [R1+0x9f0], R70 ;  /* 0x0009f04601007387 */ /* 0x0001e80000100800 */
[----:B------:R-:W4:Y:S04]  /*19b30*/  LDL R85, [R1+0xb1c] ;  /* 0x000b1c0001557983 */ /* 0x000f280000100800 */
[----:B------:R-:W4:Y:S04]  /*19b40*/  LDL R86, [R1+0xb20] ;  /* 0x000b200001567983 */ /* 0x000f280000100800 */
[----:B0-----:R-:W4:Y:S04]  /*19b50*/  LDL R70, [R1+0xae0] ;  /* 0x000ae00001467983 */ /* 0x001f280000100800 */
[----:B--2---:R0:W-:Y:S02]  /*19b60*/  STL [R1+0x9ec], R8 ;  /* 0x0009ec0801007387 */ /* 0x0041e40000100800 */
[----:B0-----:R-:W-:-:S05]  /*19b70*/  @P0 IMAD.MOV.U32 R8, RZ, RZ, R87 ;  /* 0x000000ffff080224 */ /* 0x001fca00078e0057 */
[----:B------:R-:W2:Y:S04]  /*19b80*/  @P0 LDG.E.U16 R20, desc[UR20][R8.64] ;  /* 0x0000001408140981 */ /* 0x000ea8000c1e1500 */
[----:B------:R-:W4:Y:S04]  /*19b90*/  LDL.LU.64 R8, [R1+0x1f00] ;  /* 0x001f000001087983 */ /* 0x000f280000300a00 */
[----:B------:R-:W4:Y:S04]  /*19ba0*/  LDL R84, [R1+0xb5c] ;  /* 0x000b5c0001547983 */ /* 0x000f280000100800 */
[----:B------:R-:W4:Y:S01]  /*19bb0*/  LDL R87, [R1+0xb60] ;  /* 0x000b600001577983 */ /* 0x000f220000100800 */
[----:B---3--:R-:W-:-:S03]  /*19bc0*/  PRMT R5, RZ, 0x7610, R5 ;  /* 0x00007610ff057816 */ /* 0x008fc60000000005 */
[----:B--2---:R0:W-:Y:S02]  /*19bd0*/  STL [R1+0x9e8], R20 ;  /* 0x0009e81401007387 */ /* 0x0041e40000100800 */
[----:B0-----:R-:W-:-:S05]  /*19be0*/  @P0 IMAD.MOV.U32 R20, RZ, RZ, R88 ;  /* 0x000000ffff140224 */ /* 0x001fca00078e0058 */
[----:B------:R0:W2:Y:S01]  /*19bf0*/  @P0 LDG.E.U16 R5, desc[UR20][R20.64] ;  /* 0x0000001414050981 */ /* 0x0000a2000c1e1500 */
[----:B------:R-:W-:Y:S01]  /*19c00*/  PRMT R6, RZ, 0x7610, R6 ;  /* 0x00007610ff067816 */ /* 0x000fe20000000006 */
[----:B0-----:R-:W-:Y:S02]  /*19c10*/  @P0 IMAD.MOV.U32 R20, RZ, RZ, R7 ;  /* 0x000000ffff140224 */ /* 0x001fe400078e0007 */
[----:B------:R-:W-:-:S05]  /*19c20*/  @P0 IMAD.MOV.U32 R21, RZ, RZ, R66 ;  /* 0x000000ffff150224 */ /* 0x000fca00078e0042 */
[----:B------:R-:W3:Y:S04]  /*19c30*/  @P0 LDG.E.U16 R6, desc[UR20][R20.64] ;  /* 0x0000001414060981 */ /* 0x000ee8000c1e1500 */
[----:B--2---:R0:W-:Y:S04]  /*19c40*/  STL [R1+0x9e4], R5 ;  /* 0x0009e40501007387 */ /* 0x0041e80000100800 */
[----:B------:R-:W2:Y:S04]  /*19c50*/  LDL R88, [R1+0xba0] ;  /* 0x000ba00001587983 */ /* 0x000ea80000100800 */
[----:B0-----:R-:W2:Y:S04]  /*19c60*/  LDL R5, [R1+0xb9c] ;  /* 0x000b9c0001057983 */ /* 0x001ea80000100800 */
[----:B------:R-:W2:Y:S01]  /*19c70*/  LDL.LU.64 R20, [R1+0x1ef8] ;  /* 0x001ef80001147983 */ /* 0x000ea20000300a00 */
[----:B----4-:R-:W-:-:S04]  /*19c80*/  @P0 LOP3.LUT R69, R69, R68, RZ, 0x3c, !PT ;  /* 0x0000004445450212 */ /* 0x010fc800078e3cff */
[C---:B------:R-:W-:Y:S02]  /*19c90*/  @P0 LOP3.LUT R68, R69.reuse, R68, RZ, 0x3c, !PT ;  /* 0x0000004445440212 */ /* 0x040fe400078e3cff */
[----:B------:R-:W-:Y:S02]  /*19ca0*/  PRMT R65, RZ, 0x7610, R65 ;  /* 0x00007610ff417816 */ /* 0x000fe40000000041 */
[----:B------:R-:W-:Y:S01]  /*19cb0*/  @P0 LOP3.LUT R69, R69, R68, RZ, 0x3c, !PT ;  /* 0x0000004445450212 */ /* 0x000fe200078e3cff */
[----:B------:R-:W-:Y:S01]  /*19cc0*/  @P0 IMAD.MOV.U32 R66, RZ, RZ, R89 ;  /* 0x000000ffff420224 */ /* 0x000fe200078e0059 */
[----:B------:R-:W-:-:S03]  /*19cd0*/  PRMT R9, RZ, 0x7610, R9 ;  /* 0x00007610ff097816 */ /* 0x000fc60000000009 */
[----:B------:R0:W4:Y:S01]  /*19ce0*/  @P0 LDG.E.U16 R65, desc[UR20][R68.64] ;  /* 0x0000001444410981 */ /* 0x000122000c1e1500 */
[----:B------:R-:W-:-:S03]  /*19cf0*/  PRMT R52, RZ, 0x7610, R52 ;  /* 0x00007610ff347816 */ /* 0x000fc60000000034 */
[----:B------:R-:W4:Y:S01]  /*19d00*/  @P0 LDG.E.U16 R9, desc[UR20][R66.64] ;  /* 0x0000001442090981 */ /* 0x000f22000c1e1500 */
[----:B0-----:R-:W-:Y:S02]  /*19d10*/  @P0 IMAD.MOV.U32 R68, RZ, RZ, R70 ;  /* 0x000000ffff440224 */ /* 0x001fe400078e0046 */
[----:B------:R-:W-:Y:S02]  /*19d20*/  @P0 IMAD.MOV.U32 R69, RZ, RZ, R71 ;  /* 0x000000ffff450224 */ /* 0x000fe400078e0047 */
[----:B------:R-:W-:Y:S02]  /*19d30*/  @P0 IMAD.MOV.U32 R70, RZ, RZ, R86 ;  /* 0x000000ffff460224 */ /* 0x000fe400078e0056 */
[----:B------:R-:W-:Y:S01]  /*19d40*/  @P0 IMAD.MOV.U32 R71, RZ, RZ, R85 ;  /* 0x000000ffff470224 */ /* 0x000fe200078e0055 */
[----:B------:R-:W-:Y:S01]  /*19d50*/  PRMT R4, RZ, 0x7610, R4 ;  /* 0x00007610ff047816 */ /* 0x000fe20000000004 */
[----:B------:R-:W4:Y:S04]  /*19d60*/  @P0 LDG.E.U16 R52, desc[UR20][R68.64] ;  /* 0x0000001444340981 */ /* 0x000f28000c1e1500 */
[----:B---3--:R0:W-:Y:S04]  /*19d70*/  STL [R1+0x9e0], R6 ;  /* 0x0009e00601007387 */ /* 0x0081e80000100800 */
[----:B------:R-:W3:Y:S04]  /*19d80*/  LDL R7, [R1+0xbe0] ;  /* 0x000be00001077983 */ /* 0x000ee80000100800 */
[----:B0-----:R-:W3:Y:S04]  /*19d90*/  LDL R6, [R1+0xbdc] ;  /* 0x000bdc0001067983 */ /* 0x001ee80000100800 */
[----:B------:R-:W3:Y:S01]  /*19da0*/  LDL.LU R66, [R1+0x1ef4] ;  /* 0x001ef40001427983 */ /* 0x000ee20000300800 */
[----:B--2---:R-:W-:-:S06]  /*19db0*/  PRMT R21, RZ, 0x7610, R21 ;  /* 0x00007610ff157816 */ /* 0x004fcc0000000015 */
[----:B------:R0:W2:Y:S02]  /*19dc0*/  @P0 LDG.E.U16 R21, desc[UR20][R70.64] ;  /* 0x0000001446150981 */ /* 0x0000a4000c1e1500 */
[----:B0-----:R-:W-:Y:S02]  /*19dd0*/  @P0 IMAD.MOV.U32 R70, RZ, RZ, R87 ;  /* 0x000000ffff460224 */ /* 0x001fe400078e0057 */
[----:B------:R-:W-:-:S05]  /*19de0*/  @P0 IMAD.MOV.U32 R71, RZ, RZ, R84 ;  /* 0x000000ffff470224 */ /* 0x000fca00078e0054 */
[----:B------:R-:W2:Y:S04]  /*19df0*/  @P0 LDG.E.U16 R4, desc[UR20][R70.64] ;  /* 0x0000001446040981 */ /* 0x000ea8000c1e1500 */
[----:B----4-:R0:W-:Y:S04]  /*19e00*/  STL [R1+0x9dc], R9 ;  /* 0x0009dc0901007387 */ /* 0x0101e80000100800 */
[----:B------:R-:W4:Y:S04]  /*19e10*/  LDL R89, [R1+0xc20] ;  /* 0x000c200001597983 */ /* 0x000f280000100800 */
[----:B0-----:R-:W4:Y:S04]  /*19e20*/  LDL R9, [R1+0xc1c] ;  /* 0x000c1c0001097983 */ /* 0x001f280000100800 */
[----:B------:R0:W-:Y:S04]  /*19e30*/  STL [R1+0x9d8], R65 ;  /* 0x0009d84101007387 */ /* 0x0001e80000100800 */
[----:B------:R-:W4:Y:S01]  /*19e40*/  LDL R67, [R1+0xc60] ;  /* 0x000c600001437983 */ /* 0x000f220000100800 */
[----:B---3--:R-:W-:-:S03]  /*19e50*/  @P0 LOP3.LUT R7, R7, R6, RZ, 0x3c, !PT ;  /* 0x0000000607070212 */ /* 0x008fc600078e3cff */
[----:B0-----:R-:W3:Y:S04]  /*19e60*/  LDL R65, [R1+0xc5c] ;  /* 0x000c5c0001417983 */ /* 0x001ee80000100800 */
[----:B------:R0:W-:Y:S04]  /*19e70*/  STL [R1+0x9d4], R52 ;  /* 0x0009d43401007387 */ /* 0x0001e80000100800 */
[----:B------:R-:W3:Y:S04]  /*19e80*/  LDL R68, [R1+0xca0] ;  /* 0x000ca00001447983 */ /* 0x000ee80000100800 */
[----:B------:R-:W3:Y:S04]  /*19e90*/  LDL R85, [R1+0xcdc] ;  /* 0x000cdc0001557983 */ /* 0x000ee80000100800 */
[----:B0-----:R-:W3:Y:S04]  /*19ea0*/  LDL R52, [R1+0xc9c] ;  /* 0x000c9c0001347983 */ /* 0x001ee80000100800 */
[----:B------:R-:W3:Y:S01]  /*19eb0*/  LDL R86, [R1+0xce0] ;  /* 0x000ce00001567983 */ /* 0x000ee20000100800 */
[----:B------:R-:W-:-:S03]  /*19ec0*/  PRMT R53, RZ, 0x7610, R53 ;  /* 0x00007610ff357816 */ /* 0x000fc60000000035 */
[----:B------:R-:W3:Y:S01]  /*19ed0*/  LDL.LU R71, [R1+0x1ef0] ;  /* 0x001ef00001477983 */ /* 0x000ee20000300800 */
[C---:B------:R-:W-:Y:S02]  /*19ee0*/  @P0 LOP3.LUT R6, R7.reuse, R6, RZ, 0x3c, !PT ;  /* 0x0000000607060212 */ /* 0x040fe400078e3cff */
[----:B------:R-:W-:Y:S02]  /*19ef0*/  PRMT R8, RZ, 0x7610, R8 ;  /* 0x00007610ff087816 */ /* 0x000fe40000000008 */
[----:B------:R-:W-:-:S05]  /*19f00*/  @P0 LOP3.LUT R7, R7, R6, RZ, 0x3c, !PT ;  /* 0x0000000607070212 */ /* 0x000fca00078e3cff */
[----:B------:R-:W3:Y:S04]  /*19f10*/  @P0 LDG.E.U16 R8, desc[UR20][R6.64] ;  /* 0x0000001406080981 */ /* 0x000ee8000c1e1500 */
[----:B--2---:R0:W-:Y:S04]  /*19f20*/  STL [R1+0x9d0], R21 ;  /* 0x0009d01501007387 */ /* 0x0041e80000100800 */
[----:B------:R-:W2:Y:S04]  /*19f30*/  LDL R87, [R1+0xd20] ;  /* 0x000d200001577983 */ /* 0x000ea80000100800 */
[----:B0-----:R-:W2:Y:S04]  /*19f40*/  LDL R21, [R1+0xd1c] ;  /* 0x000d1c0001157983 */ /* 0x001ea80000100800 */
[----:B------:R0:W-:Y:S02]  /*19f50*/  STL [R1+0x9cc], R4 ;  /* 0x0009cc0401007387 */ /* 0x0001e40000100800 */
[----:B0-----:R-:W-:-:S05]  /*19f60*/  @P0 IMAD.MOV.U32 R4, RZ, RZ, R88 ;  /* 0x000000ffff040224 */ /* 0x001fca00078e0058 */
[----:B------:R-:W2:Y:S01]  /*19f70*/  @P0 LDG.E.U16 R53, desc[UR20][R4.64] ;  /* 0x0000001404350981 */ /* 0x000ea2000c1e1500 */
[----:B------:R-:W-:-:S03]  /*19f80*/  PRMT R64, RZ, 0x7610, R64 ;  /* 0x00007610ff407816 */ /* 0x000fc60000000040 */
[----:B------:R-:W3:Y:S04]  /*19f90*/  LDL.LU.64 R4, [R1+0x1ee8] ;  /* 0x001ee80001047983 */ /* 0x000ee80000300a00 */
[----:B--2---:R0:W-:Y:S04]  /*19fa0*/  STL [R1+0x9c8], R53 ;  /* 0x0009c83501007387 */ /* 0x0041e80000100800 */
[----:B------:R-:W2:Y:S04]  /*19fb0*/  LDL R88, [R1+0xd60] ;  /* 0x000d600001587983 */ /* 0x000ea80000100800 */
[----:B0-----:R-:W2:Y:S04]  /*19fc0*/  LDL R53, [R1+0xd5c] ;  /* 0x000d5c0001357983 */ /* 0x001ea80000100800 */
[----:B------:R-:W2:Y:S04]  /*19fd0*/  LDL.LU.64 R6, [R1+0x1ee0] ;  /* 0x001ee00001067983 */ /* 0x000ea80000300a00 */
[----:B------:R-:W2:Y:S04]  /*19fe0*/  LDL R69, [R1+0xd9c] ;  /* 0x000d9c0001457983 */ /* 0x000ea80000100800 */
[----:B------:R-:W2:Y:S04]  /*19ff0*/  LDL R70, [R1+0xda0] ;  /* 0x000da00001467983 */ /* 0x000ea80000100800 */
[----:B---3--:R4:W-:Y:S02]  /*1a000*/  STL [R1+0x9c4], R8 ;  /* 0x0009c40801007387 */ /* 0x0089e40000100800 */
[----:B----4-:R-:W-:-:S05]  /*1a010*/  @P0 IMAD.MOV.U32 R8, RZ, RZ, R89 ;  /* 0x000000ffff080224 */ /* 0x010fca00078e0059 */
[----:B------:R-:W3:Y:S01]  /*1a020*/  @P0 LDG.E.U16 R64, desc[UR20][R8.64] ;  /* 0x0000001408400981 */ /* 0x000ee2000c1e1500 */
[----:B------:R-:W-:-:S03]  /*1a030*/  PRMT R5, RZ, 0x7610, R5 ;  /* 0x00007610ff057816 */ /* 0x000fc60000000005 */
[----:B------:R-:W4:Y:S04]  /*1a040*/  LDL.LU.64 R8, [R1+0x1ed8] ;  /* 0x001ed80001087983 */ /* 0x000f280000300a00 */
[----:B------:R-:W4:Y:S04]  /*1a050*/  LDL R84, [R1+0xddc] ;  /* 0x000ddc0001547983 */ /* 0x000f280000100800 */
[----:B------:R-:W4:Y:S01]  /*1a060*/  LDL R89, [R1+0xde0] ;  /* 0x000de00001597983 */ /* 0x000f220000100800 */
[----:B------:R-:W-:Y:S02]  /*1a070*/  PRMT R20, RZ, 0x7610, R20 ;  /* 0x00007610ff147816 */ /* 0x000fe40000000014 */
[----:B--2---:R-:W-:Y:S01]  /*1a080*/  PRMT R7, RZ, 0x7610, R7 ;  /* 0x00007610ff077816 */ /* 0x004fe20000000007 */
[----:B---3--:R0:W-:Y:S02]  /*1a090*/  STL [R1+0x9c0], R64 ;  /* 0x0009c04001007387 */ /* 0x0081e40000100800 */
[----:B0-----:R-:W-:-:S02]  /*1a0a0*/  @P0 IMAD.MOV.U32 R64, RZ, RZ, R67 ;  /* 0x000000ffff400224 */ /* 0x001fc400078e0043 */
[----:B------:R-:W2:Y:S04]  /*1a0b0*/  LDL R67, [R1+0xe1c] ;  /* 0x000e1c0001437983 */ /* 0x000ea80000100800 */
[----:B------:R0:W3:Y:S02]  /*1a0c0*/  @P0 LDG.E.U16 R5, desc[UR20][R64.64] ;  /* 0x0000001440050981 */ /* 0x0000e4000c1e1500 */
[----:B0-----:R-:W-:Y:S02]  /*1a0d0*/  @P0 IMAD.MOV.U32 R64, RZ, RZ, R68 ;  /* 0x000000ffff400224 */ /* 0x001fe400078e0044 */
[----:B------:R-:W-:-:S05]  /*1a0e0*/  @P0 IMAD.MOV.U32 R65, RZ, RZ, R52 ;  /* 0x000000ffff410224 */ /* 0x000fca00078e0034 */
[----:B------:R0:W2:Y:S02]  /*1a0f0*/  @P0 LDG.E.U16 R7, desc[UR20][R64.64] ;  /* 0x0000001440070981 */ /* 0x0000a4000c1e1500 */
[----:B0-----:R-:W-:Y:S02]  /*1a100*/  @P0 IMAD.MOV.U32 R64, RZ, RZ, R86 ;  /* 0x000000ffff400224 */ /* 0x001fe400078e0056 */
[----:B------:R-:W-:-:S05]  /*1a110*/  @P0 IMAD.MOV.U32 R65, RZ, RZ, R85 ;  /* 0x000000ffff410224 */ /* 0x000fca00078e0055 */
[----:B------:R-:W2:Y:S01]  /*1a120*/  @P0 LDG.E.U16 R20, desc[UR20][R64.64] ;  /* 0x0000001440140981 */ /* 0x000ea2000c1e1500 */
[----:B----4-:R-:W-:-:S03]  /*1a130*/  PRMT R8, RZ, 0x7610, R8 ;  /* 0x00007610ff087816 */ /* 0x010fc60000000008 */
[----:B---3--:R0:W-:Y:S04]  /*1a140*/  STL [R1+0x9bc], R5 ;  /* 0x0009bc0501007387 */ /* 0x0081e80000100800 */
[----:B------:R-:W3:Y:S04]  /*1a150*/  LDL R68, [R1+0xe5c] ;  /* 0x000e5c0001447983 */ /* 0x000ee80000100800 */
[----:B0-----:R-:W4:Y:S04]  /*1a160*/  LDL R5, [R1+0xe20] ;  /* 0x000e200001057983 */ /* 0x001f280000100800 */
[----:B--2---:R0:W-:Y:S04]  /*1a170*/  STL [R1+0x9b8], R7 ;  /* 0x0009b80701007387 */ /* 0x0041e80000100800 */
        /* <DEDUP_REMOVED lines=8> */
[----:B------:R-:W-:Y:S01]  /*1a200*/  PRMT R9, RZ, 0x7610, R9 ;  /* 0x00007610ff097816 */ /* 0x000fe20000000009 */
[----:B------:R-:W-:-:S05]  /*1a210*/  @P0 IMAD.MOV.U32 R52, RZ, RZ, R88 ;  /* 0x000000ffff340224 */ /* 0x000fca00078e0058 */
[----:B------:R0:W3:Y:S02]  /*1a220*/  @P0 LDG.E.U16 R9, desc[UR20][R52.64] ;  /* 0x0000001434090981 */ /* 0x0000e4000c1e1500 */
[----:B0-----:R-:W-:Y:S02]  /*1a230*/  @P0 IMAD.MOV.U32 R52, RZ, RZ, R70 ;  /* 0x000000ffff340224 */ /* 0x001fe400078e0046 */
[----:B------:R-:W-:Y:S01]  /*1a240*/  @P0 IMAD.MOV.U32 R53, RZ, RZ, R69 ;  /* 0x000000ffff350224 */ /* 0x000fe200078e0045 */
[----:B--2---:R-:W-:Y:S02]  /*1a250*/  PRMT R21, RZ, 0x7610, R21 ;  /* 0x00007610ff157816 */ /* 0x004fe40000000015 */
[----:B------:R-:W-:-:S04]  /*1a260*/  PRMT R20, RZ, 0x7610, R20 ;  /* 0x00007610ff147816 */ /* 0x000fc80000000014 */
[----:B------:R0:W2:Y:S02]  /*1a270*/  @P0 LDG.E.U16 R21, desc[UR20][R52.64] ;  /* 0x0000001434150981 */ /* 0x0000a4000c1e1500 */
[----:B0-----:R-:W-:Y:S02]  /*1a280*/  @P0 IMAD.MOV.U32 R52, RZ, RZ, R89 ;  /* 0x000000ffff340224 */ /* 0x001fe400078e0059 */
[----:B------:R-:W-:-:S05]  /*1a290*/  @P0 IMAD.MOV.U32 R53, RZ, RZ, R84 ;  /* 0x000000ffff350224 */ /* 0x000fca00078e0054 */
[----:B------:R-:W2:Y:S04]  /*1a2a0*/  @P0 LDG.E.U16 R20, desc[UR20][R52.64] ;  /* 0x0000001434140981 */ /* 0x000ea8000c1e1500 */
[----:B------:R0:W-:Y:S04]  /*1a2b0*/  STL [R1+0x9b0], R8 ;  /* 0x0009b00801007387 */ /* 0x0001e80000100800 */
[----:B------:R-:W4:Y:S04]  /*1a2c0*/  LDL R87, [R1+0xee0] ;  /* 0x000ee00001577983 */ /* 0x000f280000100800 */
[----:B0-----:R-:W4:Y:S04]  /*1a2d0*/  LDL R8, [R1+0xedc] ;  /* 0x000edc0001087983 */ /* 0x001f280000100800 */
[----:B---3--:R0:W-:Y:S04]  /*1a2e0*/  STL [R1+0x9ac], R9 ;  /* 0x0009ac0901007387 */ /* 0x0081e80000100800 */
[----:B------:R-:W3:Y:S04]  /*1a2f0*/  LDL R88, [R1+0xf20] ;  /* 0x000f200001587983 */ /* 0x000ee80000100800 */
[----:B------:R-:W3:Y:S04]  /*1a300*/  LDL R69, [R1+0xf5c] ;  /* 0x000f5c0001457983 */ /* 0x000ee80000100800 */
[----:B0-----:R-:W3:Y:S04]  /*1a310*/  LDL R9, [R1+0xf1c] ;  /* 0x000f1c0001097983 */ /* 0x001ee80000100800 */
[----:B------:R-:W3:Y:S01]  /*1a320*/  LDL R70, [R1+0xf60] ;  /* 0x000f600001467983 */ /* 0x000ee20000100800 */
[----:B------:R-:W-:-:S03]  /*1a330*/  PRMT R4, RZ, 0x7610, R4 ;  /* 0x00007610ff047816 */ /* 0x000fc60000000004 */
[----:B------:R-:W3:Y:S04]  /*1a340*/  LDL.LU.64 R52, [R1+0x1ec0] ;  /* 0x001ec00001347983 */ /* 0x000ee80000300a00 */
[----:B------:R-:W3:Y:S04]  /*1a350*/  LDL R84, [R1+0xf9c] ;  /* 0x000f9c0001547983 */ /* 0x000ee80000100800 */
[----:B------:R-:W3:Y:S01]  /*1a360*/  LDL R89, [R1+0xfa0] ;  /* 0x000fa00001597983 */ /* 0x000ee20000100800 */
[----:B------:R-:W-:Y:S02]  /*1a370*/  PRMT R6, RZ, 0x7610, R6 ;  /* 0x00007610ff067816 */ /* 0x000fe40000000006 */
[----:B------:R-:W-:Y:S01]  /*1a380*/  PRMT R66, RZ, 0x7610, R66 ;  /* 0x00007610ff427816 */ /* 0x000fe20000000042 */
[----:B--2---:R4:W-:Y:S04]  /*1a390*/  STL [R1+0x9a4], R20 ;  /* 0x0009a41401007387 */ /* 0x0049e80000100800 */
[----:B------:R0:W-:Y:S01]  /*1a3a0*/  STL [R1+0x9a8], R21 ;  /* 0x0009a81501007387 */ /* 0x0001e20000100800 */
[----:B----4-:R-:W-:-:S02]  /*1a3b0*/  @P0 IMAD.MOV.U32 R20, RZ, RZ, R5 ;  /* 0x000000ffff140224 */ /* 0x010fc400078e0005 */
[----:B0-----:R-:W-:-:S05]  /*1a3c0*/  @P0 IMAD.MOV.U32 R21, RZ, RZ, R67 ;  /* 0x000000ffff150224 */ /* 0x001fca00078e0043 */
[----:B------:R0:W2:Y:S02]  /*1a3d0*/  @P0 LDG.E.U16 R4, desc[UR20][R20.64] ;  /* 0x0000001414040981 */ /* 0x0000a4000c1e1500 */
[----:B0-----:R-:W-:Y:S02]  /*1a3e0*/  @P0 IMAD.MOV.U32 R20, RZ, RZ, R7 ;  /* 0x000000ffff140224 */ /* 0x001fe400078e0007 */
[----:B------:R-:W-:-:S05]  /*1a3f0*/  @P0 IMAD.MOV.U32 R21, RZ, RZ, R68 ;  /* 0x000000ffff150224 */ /* 0x000fca00078e0044 */
[----:B------:R0:W4:Y:S02]  /*1a400*/  @P0 LDG.E.U16 R6, desc[UR20][R20.64] ;  /* 0x0000001414060981 */ /* 0x000124000c1e1500 */
[----:B0-----:R-:W-:Y:S02]  /*1a410*/  @P0 IMAD.MOV.U32 R20, RZ, RZ, R86 ;  /* 0x000000ffff140224 */ /* 0x001fe400078e0056 */
[----:B------:R-:W-:-:S05]  /*1a420*/  @P0 IMAD.MOV.U32 R21, RZ, RZ, R85 ;  /* 0x000000ffff150224 */ /* 0x000fca00078e0055 */
[----:B------:R-:W4:Y:S01]  /*1a430*/  @P0 LDG.E.U16 R66, desc[UR20][R20.64] ;  /* 0x0000001414420981 */ /* 0x000f22000c1e1500 */
[----:B---3--:R-:W-:Y:S01]  /*1a440*/  PRMT R53, RZ, 0x7610, R53 ;  /* 0x00007610ff357816 */ /* 0x008fe20000000035 */
[----:B------:R-:W-:Y:S01]  /*1a450*/  @P0 IMAD.MOV.U32 R67, RZ, RZ, R8 ;  /* 0x000000ffff430224 */ /* 0x000fe200078e0008 */
[----:B------:R-:W-:Y:S01]  /*1a460*/  PRMT R52, RZ, 0x7610, R52 ;  /* 0x00007610ff347816 */ /* 0x000fe20000000034 */
[----:B--2---:R0:W-:Y:S04]  /*1a470*/  STL [R1+0x9a0], R4 ;  /* 0x0009a00401007387 */ /* 0x0041e80000100800 */
[----:B------:R-:W2:Y:S04]  /*1a480*/  LDL R5, [R1+0xfe0] ;  /* 0x000fe00001057983 */ /* 0x000ea80000100800 */
[----:B0-----:R-:W3:Y:S04]  /*1a490*/  LDL R4, [R1+0xfdc] ;  /* 0x000fdc0001047983 */ /* 0x001ee80000100800 */
[----:B----4-:R0:W-:Y:S04]  /*1a4a0*/  STL [R1+0x99c], R6 ;  /* 0x00099c0601007387 */ /* 0x0101e80000100800 */
[----:B------:R-:W4:Y:S04]  /*1a4b0*/  LDL R7, [R1+0x1020] ;  /* 0x0010200001077983 */ /* 0x000f280000100800 */
[----:B------:R-:W2:Y:S04]  /*1a4c0*/  LDL R85, [R1+0x105c] ;  /* 0x00105c0001557983 */ /* 0x000ea80000100800 */
[----:B0-----:R-:W4:Y:S04]  /*1a4d0*/  LDL R6, [R1+0x101c] ;  /* 0x00101c0001067983 */ /* 0x001f280000100800 */
[----:B------:R-:W2:Y:S04]  /*1a4e0*/  LDL R86, [R1+0x1060] ;  /* 0x0010600001567983 */ /* 0x000ea80000100800 */
[----:B------:R-:W2:Y:S04]  /*1a4f0*/  LDL.LU.64 R20, [R1+0x1eb8] ;  /* 0x001eb80001147983 */ /* 0x000ea80000300a00 */
[----:B------:R0:W-:Y:S04]  /*1a500*/  STL [R1+0x998], R66 ;  /* 0x0009984201007387 */ /* 0x0001e80000100800 */
[----:B------:R-:W3:Y:S01]  /*1a510*/  LDL R8, [R1+0x109c] ;  /* 0x00109c0001087983 */ /* 0x000ee20000100800 */
[----:B0-----:R-:W-:-:S03]  /*1a520*/  @P0 MOV R66, R87 ;  /* 0x0000005700420202 */ /* 0x001fc60000000f00 */
[----:B------:R-:W3:Y:S04]  /*1a530*/  LDL R87, [R1+0x10a0] ;  /* 0x0010a00001577983 */ /* 0x000ee80000100800 */
[----:B------:R0:W3:Y:S02]  /*1a540*/  @P0 LDG.E.U16 R53, desc[UR20][R66.64] ;  /* 0x0000001442350981 */ /* 0x0000e4000c1e1500 */
[----:B0-----:R-:W-:Y:S02]  /*1a550*/  @P0 IMAD.MOV.U32 R66, RZ, RZ, R88 ;  /* 0x000000ffff420224 */ /* 0x001fe400078e0058 */
[----:B------:R-:W-:Y:S01]  /*1a560*/  @P0 IMAD.MOV.U32 R67, RZ, RZ, R9 ;  /* 0x000000ffff430224 */ /* 0x000fe200078e0009 */
[----:B------:R-:W3:Y:S04]  /*1a570*/  LDL R88, [R1+0x10e0] ;  /* 0x0010e00001587983 */ /* 0x000ee80000100800 */
[----:B------:R-:W3:Y:S04]  /*1a580*/  @P0 LDG.E.U16 R52, desc[UR20][R66.64] ;  /* 0x0000001442340981 */ /* 0x000ee8000c1e1500 */
[----:B------:R-:W4:Y:S04]  /*1a590*/  LDL R9, [R1+0x10dc] ;  /* 0x0010dc0001097983 */ /* 0x000f280000100800 */
[----:B------:R-:W4:Y:S01]  /*1a5a0*/  LDL.LU.64 R66, [R1+0x1eb0] ;  /* 0x001eb00001427983 */ /* 0x000f220000300a00 */
[----:B--2---:R-:W-:-:S02]  /*1a5b0*/  PRMT R21, RZ, 0x7610, R21 ;  /* 0x00007610ff157816 */ /* 0x004fc40000000015 */
[----:B------:R-:W-:Y:S01]  /*1a5c0*/  PRMT R20, RZ, 0x7610, R20 ;  /* 0x00007610ff147816 */ /* 0x000fe20000000014 */
[----:B---3--:R0:W-:Y:S04]  /*1a5d0*/  STL [R1+0x990], R52 ;  /* 0x0009903401007387 */ /* 0x0081e80000100800 */
[----:B------:R2:W-:Y:S01]  /*1a5e0*/  STL [R1+0x994], R53 ;  /* 0x0009943501007387 */ /* 0x0005e20000100800 */
[----:B----4-:R-:W-:-:S03]  /*1a5f0*/  @P0 LOP3.LUT R7, R7, R6, RZ, 0x3c, !PT ;  /* 0x0000000607070212 */ /* 0x010fc600078e3cff */
[----:B------:R-:W3:Y:S01]  /*1a600*/  LDL R68, [R1+0x111c] ;  /* 0x00111c0001447983 */ /* 0x000ee20000100800 */
[----:B0-----:R-:W-:Y:S02]  /*1a610*/  @P0 IMAD.MOV.U32 R52, RZ, RZ, R70 ;  /* 0x000000ffff340224 */ /* 0x001fe400078e0046 */
[----:B--2---:R-:W-:Y:S01]  /*1a620*/  @P0 IMAD.MOV.U32 R53, RZ, RZ, R69 ;  /* 0x000000ffff350224 */ /* 0x004fe200078e0045 */
[----:B------:R-:W-:Y:S01]  /*1a630*/  @P0 LOP3.LUT R6, R7, R6, RZ, 0x3c, !PT ;  /* 0x0000000607060212 */ /* 0x000fe200078e3cff */
[----:B------:R-:W2:Y:S04]  /*1a640*/  LDL R69, [R1+0x1120] ;  /* 0x0011200001457983 */ /* 0x000ea80000100800 */
[----:B------:R0:W4:Y:S01]  /*1a650*/  @P0 LDG.E.U16 R21, desc[UR20][R52.64] ;  /* 0x0000001434150981 */ /* 0x000122000c1e1500 */
[----:B------:R-:W-:-:S03]  /*1a660*/  PRMT R66, RZ, 0x7610, R66 ;  /* 0x00007610ff427816 */ /* 0x000fc60000000042 */
[----:B------:R-:W2:Y:S01]  /*1a670*/  LDL R70, [R1+0x115c] ;  /* 0x00115c0001467983 */ /* 0x000ea20000100800 */
[----:B0-----:R-:W-:Y:S02]  /*1a680*/  @P0 IMAD.MOV.U32 R52, RZ, RZ, R89 ;  /* 0x000000ffff340224 */ /* 0x001fe400078e0059 */
[----:B------:R-:W-:Y:S01]  /*1a690*/  @P0 IMAD.MOV.U32 R53, RZ, RZ, R84 ;  /* 0x000000ffff350224 */ /* 0x000fe200078e0054 */
[----:B------:R-:W2:Y:S04]  /*1a6a0*/  LDL R89, [R1+0x1160] ;  /* 0x0011600001597983 */ /* 0x000ea80000100800 */
[----:B------:R-:W2:Y:S01]  /*1a6b0*/  @P0 LDG.E.U16 R20, desc[UR20][R52.64] ;  /* 0x0000001434140981 */ /* 0x000ea2000c1e1500 */
[----:B------:R-:W-:Y:S02]  /*1a6c0*/  PRMT R67, RZ, 0x7610, R67 ;  /* 0x00007610ff437816 */ /* 0x000fe40000000043 */
[----:B------:R-:W-:-:S05]  /*1a6d0*/  @P0 LOP3.LUT R7, R7, R6, RZ, 0x3c, !PT ;  /* 0x0000000607070212 */ /* 0x000fca00078e3cff */
[----:B------:R-:W3:Y:S04]  /*1a6e0*/  @P0 LDG.E.U16 R66, desc[UR20][R6.64] ;  /* 0x0000001406420981 */ /* 0x000ee8000c1e1500 */
[----:B------:R-:W3:Y:S04]  /*1a6f0*/  LDL.LU.64 R52, [R1+0x1ea8] ;  /* 0x001ea80001347983 */ /* 0x000ee80000300a00 */
[----:B--2---:R0:W-:Y:S04]  /*1a700*/  STL [R1+0x988], R20 ;  /* 0x0009881401007387 */ /* 0x0041e80000100800 */
[----:B----4-:R2:W-:Y:S01]  /*1a710*/  STL [R1+0x98c], R21 ;  /* 0x00098c1501007387 */ /* 0x0105e20000100800 */
[----:B0-----:R-:W-:-:S03]  /*1a720*/  @P0 IMAD.MOV.U32 R20, RZ, RZ, R5 ;  /* 0x000000ffff140224 */ /* 0x001fc600078e0005 */
[----:B------:R-:W4:Y:S01]  /*1a730*/  LDL R5, [R1+0x11a0] ;  /* 0x0011a00001057983 */ /* 0x000f220000100800 */
[----:B--2---:R-:W-:-:S03]  /*1a740*/  @P0 IMAD.MOV.U32 R21, RZ, RZ, R4 ;  /* 0x000000ffff150224 */ /* 0x004fc600078e0004 */
[----:B------:R-:W2:Y:S04]  /*1a750*/  LDL R4, [R1+0x119c] ;  /* 0x00119c0001047983 */ /* 0x000ea80000100800 */
[----:B------:R-:W2:Y:S04]  /*1a760*/  @P0 LDG.E.U16 R67, desc[UR20][R20.64] ;  /* 0x0000001414430981 */ /* 0x000ea8000c1e1500 */
[----:B------:R-:W4:Y:S04]  /*1a770*/  LDL.LU.64 R20, [R1+0x1ea0] ;  /* 0x001ea00001147983 */ /* 0x000f280000300a00 */
[----:B------:R-:W4:Y:S01]  /*1a780*/  LDL.LU.64 R6, [R1+0x1e98] ;  /* 0x001e980001067983 */ /* 0x000f220000300a00 */
[----:B------:R-:W-:-:S03]  /*1a790*/  PRMT R65, RZ, 0x7610, R65 ;  /* 0x00007610ff417816 */ /* 0x000fc60000000041 */
[----:B---3--:R0:W-:Y:S01]  /*1a7a0*/  STL [R1+0x980], R66 ;  /* 0x0009804201007387 */ /* 0x0081e20000100800 */
[----:B------:R-:W-:Y:S01]  /*1a7b0*/  PRMT R64, RZ, 0x7610, R64 ;  /* 0x00007610ff407816 */ /* 0x000fe20000000040 */
[----:B0-----:R-:W-:Y:S02]  /*1a7c0*/  @P0 IMAD.MOV.U32 R66, RZ, RZ, R86 ;  /* 0x000000ffff420224 */ /* 0x001fe400078e0056 */
[----:B--2---:R0:W-:Y:S04]  /*1a7d0*/  STL [R1+0x984], R67 ;  /* 0x0009844301007387 */ /* 0x0041e80000100800 */
[----:B------:R-:W2:Y:S04]  /*1a7e0*/  LDL R84, [R1+0x11dc] ;  /* 0x0011dc0001547983 */ /* 0x000ea80000100800 */
[----:B------:R-:W3:Y:S01]  /*1a7f0*/  LDL R86, [R1+0x11e0] ;  /* 0x0011e00001567983 */ /* 0x000ee20000100800 */
[----:B0-----:R-:W-:-:S03]  /*1a800*/  @P0 IMAD.MOV.U32 R67, RZ, RZ, R85 ;  /* 0x000000ffff430224 */ /* 0x001fc600078e0055 */
[----:B------:R-:W2:Y:S01]  /*1a810*/  LDL R85, [R1+0x121c] ;  /* 0x00121c0001557983 */ /* 0x000ea20000100800 */
[----:B----4-:R-:W-:-:S03]  /*1a820*/  PRMT R7, RZ, 0x7610, R7 ;  /* 0x00007610ff077816 */ /* 0x010fc60000000007 */
[----:B------:R0:W4:Y:S02]  /*1a830*/  @P0 LDG.E.U16 R65, desc[UR20][R66.64] ;  /* 0x0000001442410981 */ /* 0x000124000c1e1500 */
[----:B0-----:R-:W-:Y:S02]  /*1a840*/  @P0 IMAD.MOV.U32 R66, RZ, RZ, R87 ;  /* 0x000000ffff420224 */ /* 0x001fe400078e0057 */
[----:B------:R-:W-:Y:S01]  /*1a850*/  @P0 IMAD.MOV.U32 R67, RZ, RZ, R8 ;  /* 0x000000ffff430224 */ /* 0x000fe200078e0008 */
[----:B------:R-:W2:Y:S01]  /*1a860*/  LDL R87, [R1+0x1220] ;  /* 0x0012200001577983 */ /* 0x000ea20000100800 */
[----:B------:R-:W-:-:S03]  /*1a870*/  @P0 IMAD.MOV.U32 R8, RZ, RZ, R88 ;  /* 0x000000ffff080224 */ /* 0x000fc600078e0058 */
[----:B------:R-:W2:Y:S04]  /*1a880*/  @P0 LDG.E.U16 R7, desc[UR20][R66.64] ;  /* 0x0000001442070981 */ /* 0x000ea8000c1e1500 */
[----:B------:R-:W3:Y:S01]  /*1a890*/  @P0 LDG.E.U16 R64, desc[UR20][R8.64] ;  /* 0x0000001408400981 */ /* 0x000ee2000c1e1500 */
[----:B------:R-:W-:-:S03]  /*1a8a0*/  PRMT R21, RZ, 0x7610, R21 ;  /* 0x00007610ff157816 */ /* 0x000fc60000000015 */
[----:B------:R-:W3:Y:S01]  /*1a8b0*/  LDL.LU R66, [R1+0x1e90] ;  /* 0x001e900001427983 */ /* 0x000ee20000300800 */
[----:B------:R-:W-:-:S03]  /*1a8c0*/  PRMT R20, RZ, 0x7610, R20 ;  /* 0x00007610ff147816 */ /* 0x000fc60000000014 */
[----:B--2---:R0:W-:Y:S04]  /*1a8d0*/  STL [R1+0x978], R7 ;  /* 0x0009780701007387 */ /* 0x0041e80000100800 */
[----:B------:R-:W2:Y:S04]  /*1a8e0*/  LDL R88, [R1+0x1258] ;  /* 0x0012580001587983 */ /* 0x000ea80000100800 */
[----:B0-----:R-:W2:Y:S04]  /*1a8f0*/  LDL R7, [R1+0x1254] ;  /* 0x0012540001077983 */ /* 0x001ea80000100800 */
[----:B------:R-:W2:Y:S04]  /*1a900*/  LDL.LU.64 R8, [R1+0x1e88] ;  /* 0x001e880001087983 */ /* 0x000ea80000300a00 */
[----:B---3--:R0:W-:Y:S04]  /*1a910*/  STL [R1+0x974], R64 ;  /* 0x0009744001007387 */ /* 0x0081e80000100800 */
[----:B----4-:R3:W-:Y:S01]  /*1a920*/  STL [R1+0x97c], R65 ;  /* 0x00097c4101007387 */ /* 0x0107e20000100800 */
[----:B0-----:R-:W-:-:S03]  /*1a930*/  @P0 IMAD.MOV.U32 R64, RZ, RZ, R69 ;  /* 0x000000ffff400224 */ /* 0x001fc600078e0045 */
[----:B------:R-:W4:Y:S01]  /*1a940*/  LDL R69, [R1+0x1290] ;  /* 0x0012900001457983 */ /* 0x000f220000100800 */
[----:B---3--:R-:W-:-:S03]  /*1a950*/  @P0 IMAD.MOV.U32 R65, RZ, RZ, R68 ;  /* 0x000000ffff410224 */ /* 0x008fc600078e0044 */
[----:B------:R-:W4:Y:S04]  /*1a960*/  LDL R68, [R1+0x128c] ;  /* 0x00128c0001447983 */ /* 0x000f280000100800 */
[----:B------:R0:W3:Y:S02]  /*1a970*/  @P0 LDG.E.U16 R21, desc[UR20][R64.64] ;  /* 0x0000001440150981 */ /* 0x0000e4000c1e1500 */
[----:B0-----:R-:W-:Y:S02]  /*1a980*/  @P0 IMAD.MOV.U32 R64, RZ, RZ, R89 ;  /* 0x000000ffff400224 */ /* 0x001fe400078e0059 */
[----:B------:R-:W-:Y:S01]  /*1a990*/  @P0 IMAD.MOV.U32 R65, RZ, RZ, R70 ;  /* 0x000000ffff410224 */ /* 0x000fe200078e0046 */
[----:B------:R-:W3:Y:S04]  /*1a9a0*/  LDL R89, [R1+0xae8] ;  /* 0x000ae80001597983 */ /* 0x000ee80000100800 */
[----:B------:R-:W3:Y:S04]  /*1a9b0*/  @P0 LDG.E.U16 R20, desc[UR20][R64.64] ;  /* 0x0000001440140981 */ /* 0x000ee8000c1e1500 */
[----:B------:R-:W4:Y:S01]  /*1a9c0*/  LDL R70, [R1+0xae4] ;  /* 0x000ae40001467983 */ /* 0x000f220000100800 */
[----:B------:R-:W-:-:S02]  /*1a9d0*/  PRMT R66, RZ, 0x7610, R66 ;  /* 0x00007610ff427816 */ /* 0x000fc40000000042 */
[----:B--2---:R-:W-:Y:S01]  /*1a9e0*/  PRMT R9, RZ, 0x7610, R9 ;  /* 0x00007610ff097816 */ /* 0x004fe20000000009 */
[----:B---3--:R0:W-:Y:S04]  /*1a9f0*/  STL [R1+0x96c], R20 ;  /* 0x00096c1401007387 */ /* 0x0081e80000100800 */
[----:B------:R2:W-:Y:S04]  /*1aa00*/  STL [R1+0x970], R21 ;  /* 0x0009701501007387 */ /* 0x0005e80000100800 */
[----:B------:R-:W3:Y:S01]  /*1aa10*/  LDL R64, [R1+0xb64] ;  /* 0x000b640001407983 */ /* 0x000ee20000100800 */
[----:B0-----:R-:W-:-:S03]  /*1aa20*/  @P0 IMAD.MOV.U32 R20, RZ, RZ, R5 ;  /* 0x000000ffff140224 */ /* 0x001fc600078e0005 */
[----:B------:R-:W3:Y:S01]  /*1aa30*/  LDL R5, [R1+0xb28] ;  /* 0x000b280001057983 */ /* 0x000ee20000100800 */
[----:B--2---:R-:W-:-:S03]  /*1aa40*/  @P0 IMAD.MOV.U32 R21, RZ, RZ, R4 ;  /* 0x000000ffff150224 */ /* 0x004fc600078e0004 */
[----:B------:R-:W2:Y:S04]  /*1aa50*/  LDL R4, [R1+0xb24] ;  /* 0x000b240001047983 */ /* 0x000ea80000100800 */
[----:B------:R0:W2:Y:S04]  /*1aa60*/  @P0 LDG.E.U16 R9, desc[UR20][R20.64] ;  /* 0x0000001414090981 */ /* 0x0000a8000c1e1500 */
[----:B------:R-:W3:Y:S01]  /*1aa70*/  LDL R65, [R1+0xb68] ;  /* 0x000b680001417983 */ /* 0x000ee20000100800 */
[----:B0-----:R-:W-:Y:S02]  /*1aa80*/  @P0 IMAD.MOV.U32 R20, RZ, RZ, R86 ;  /* 0x000000ffff140224 */ /* 0x001fe400078e0056 */
[----:B------:R-:W-:-:S05]  /*1aa90*/  @P0 IMAD.MOV.U32 R21, RZ, RZ, R84 ;  /* 0x000000ffff150224 */ /* 0x000fca00078e0054 */
[----:B------:R-:W3:Y:S01]  /*1aaa0*/  @P0 LDG.E.U16 R66, desc[UR20][R20.64] ;  /* 0x0000001414420981 */ /* 0x000ee2000c1e1500 */
[----:B------:R-:W-:Y:S01]  /*1aab0*/  PRMT R6, RZ, 0x7610, R6 ;  /* 0x00007610ff067816 */ /* 0x000fe20000000006 */
[----:B------:R-:W-:Y:S02]  /*1aac0*/  @P0 IMAD.MOV.U32 R67, RZ, RZ, R85 ;  /* 0x000000ffff430224 */ /* 0x000fe400078e0055 */
[----:B--2---:R-:W-:Y:S04]  /*1aad0*/  STL [R1+0x1cd8], R9 ;  /* 0x001cd80901007387 */ /* 0x004fe80000100800 */
[----:B------:R-:W2:Y:S04]  /*1aae0*/  LDL R84, [R1+0xba4] ;  /* 0x000ba40001547983 */ /* 0x000ea80000100800 */
[----:B------:R-:W2:Y:S04]  /*1aaf0*/  LDL R86, [R1+0xba8] ;  /* 0x000ba80001567983 */ /* 0x000ea80000100800 */
[----:B------:R-:W2:Y:S04]  /*1ab00*/  LDL.LU.64 R20, [R1+0x1e80] ;  /* 0x001e800001147983 */ /* 0x000ea80000300a00 */
[----:B---3--:R0:W-:Y:S02]  /*1ab10*/  STL [R1+0x964], R66 ;  /* 0x0009644201007387 */ /* 0x0081e40000100800 */
[----:B0-----:R-:W-:-:S05]  /*1ab20*/  @P0 IMAD.MOV.U32 R66, RZ, RZ, R87 ;  /* 0x000000ffff420224 */ /* 0x001fca00078e0057 */
[----:B------:R-:W3:Y:S01]  /*1ab30*/  @P0 LDG.E.U16 R6, desc[UR20][R66.64] ;  /* 0x0000001442060981 */ /* 0x000ee2000c1e1500 */
[----:B----4-:R-:W-:-:S04]  /*1ab40*/  @P0 LOP3.LUT R69, R69, R68, RZ, 0x3c, !PT ;  /* 0x0000004445450212 */ /* 0x010fc800078e3cff */
[C---:B------:R-:W-:Y:S01]  /*1ab50*/  @P0 LOP3.LUT R68, R69.reuse, R68, RZ, 0x3c, !PT ;  /* 0x0000004445440212 */ /* 0x040fe200078e3cff */
[----:B------:R-:W4:Y:S03]  /*1ab60*/  LDL.LU R66, [R1+0x1e78] ;  /* 0x001e780001427983 */ /* 0x000f260000300800 */
[----:B------:R-:W-:Y:S01]  /*1ab70*/  @P0 LOP3.LUT R69, R69, R68, RZ, 0x3c, !PT ;  /* 0x0000004445450212 */ /* 0x000fe200078e3cff */
[----:B------:R-:W4:Y:S04]  /*1ab80*/  LDL R85, [R1+0xbe4] ;  /* 0x000be40001557983 */ /* 0x000f280000100800 */
[----:B------:R-:W4:Y:S01]  /*1ab90*/  LDL R87, [R1+0xbe8] ;  /* 0x000be80001577983 */ /* 0x000f220000100800 */
[----:B--2---:R-:W-:-:S02]  /*1aba0*/  PRMT R20, RZ, 0x7610, R20 ;  /* 0x00007610ff147816 */ /* 0x004fc40000000014 */
[----:B------:R-:W-:-:S04]  /*1abb0*/  PRMT R21, RZ, 0x7610, R21 ;  /* 0x00007610ff157816 */ /* 0x000fc80000000015 */
[----:B------:R-:W2:Y:S04]  /*1abc0*/  @P0 LDG.E.U16 R20, desc[UR20][R68.64] ;  /* 0x0000001444140981 */ /* 0x000ea8000c1e1500 */
[----:B---3--:R0:W-:Y:S02]  /*1abd0*/  STL [R1+0x960], R6 ;  /* 0x0009600601007387 */ /* 0x0081e40000100800 */
[----:B0-----:R-:W-:-:S05]  /*1abe0*/  @P0 IMAD.MOV.U32 R6, RZ, RZ, R88 ;  /* 0x000000ffff060224 */ /* 0x001fca00078e0058 */
[----:B------:R-:W3:Y:S01]  /*1abf0*/  @P0 LDG.E.U16 R21, desc[UR20][R6.64] ;  /* 0x0000001406150981 */ /* 0x000ee2000c1e1500 */
[----:B------:R-:W-:-:S03]  /*1ac00*/  PRMT R71, RZ, 0x7610, R71 ;  /* 0x00007610ff477816 */ /* 0x000fc60000000047 */
[----:B------:R-:W4:Y:S04]  /*1ac10*/  LDL.LU.64 R6, [R1+0x1e70] ;  /* 0x001e700001067983 */ /* 0x000f280000300a00 */
[----:B------:R-:W4:Y:S04]  /*1ac20*/  LDL R67, [R1+0xc24] ;  /* 0x000c240001437983 */ /* 0x000f280000100800 */
[----:B------:R-:W4:Y:S04]  /*1ac30*/  LDL R88, [R1+0xc28] ;  /* 0x000c280001587983 */ /* 0x000f280000100800 */
[----:B------:R-:W4:Y:S04]  /*1ac40*/  LDL R68, [R1+0xc64] ;  /* 0x000c640001447983 */ /* 0x000f280000100800 */
[----:B------:R-:W4:Y:S04]  /*1ac50*/  LDL R69, [R1+0xc68] ;  /* 0x000c680001457983 */ /* 0x000f280000100800 */
[----:B--2---:R0:W-:Y:S02]  /*1ac60*/  STL [R1+0x958], R20 ;  /* 0x0009581401007387 */ /* 0x0041e40000100800 */
[----:B0-----:R-:W-:-:S02]  /*1ac70*/  @P0 IMAD.MOV.U32 R20, RZ, RZ, R89 ;  /* 0x000000ffff140224 */ /* 0x001fc400078e0059 */
[----:B---3--:R0:W-:Y:S04]  /*1ac80*/  STL [R1+0x95c], R21 ;  /* 0x00095c1501007387 */ /* 0x0081e80000100800 */
[----:B------:R-:W2:Y:S01]  /*1ac90*/  LDL R89, [R1+0xca8] ;  /* 0x000ca80001597983 */ /* 0x000ea20000100800 */
[----:B0-----:R-:W-:-:S03]  /*1aca0*/  @P0 IMAD.MOV.U32 R21, RZ, RZ, R70 ;  /* 0x000000ffff150224 */ /* 0x001fc600078e0046 */
[----:B------:R-:W3:Y:S04]  /*1acb0*/  LDL R70, [R1+0xca4] ;  /* 0x000ca40001467983 */ /* 0x000ee80000100800 */
[----:B------:R0:W2:Y:S04]  /*1acc0*/  @P0 LDG.E.U16 R71, desc[UR20][R20.64] ;  /* 0x0000001414470981 */ /* 0x0000a8000c1e1500 */
[----:B------:R-:W0:Y:S01]  /*1acd0*/  LDL.LU.64 R20, [R1+0x1e68] ;  /* 0x001e680001147983 */ /* 0x000e220000300a00 */
[----:B------:R-:W-:Y:S02]  /*1ace0*/  @P0 LOP3.LUT R65, R65, R64, RZ, 0x3c, !PT ;  /* 0x0000004041410212 */ /* 0x000fe400078e3cff */
[----:B------:R-:W-:-:S02]  /*1acf0*/  @P0 LOP3.LUT R5, R5, R4, RZ, 0x3c, !PT ;  /* 0x0000000405050212 */ /* 0x000fc400078e3cff */
[----:B------:R-:W-:Y:S02]  /*1ad00*/  @P0 LOP3.LUT R64, R65, R64, RZ, 0x3c, !PT ;  /* 0x0000004041400212 */ /* 0x000fe400078e3cff */
[----:B------:R-:W-:Y:S02]  /*1ad10*/  @P0 LOP3.LUT R4, R5, R4, RZ, 0x3c, !PT ;  /* 0x0000000405040212 */ /* 0x000fe400078e3cff */
[----:B------:R-:W-:Y:S02]  /*1ad20*/  @P0 LOP3.LUT R65, R65, R64, RZ, 0x3c, !PT ;  /* 0x0000004041410212 */ /* 0x000fe400078e3cff */
[----:B----4-:R-:W-:Y:S02]  /*1ad30*/  PRMT R7, RZ, 0x7610, R7 ;  /* 0x00007610ff077816 */ /* 0x010fe40000000007 */
[----:B------:R-:W-:-:S05]  /*1ad40*/  @P0 LOP3.LUT R5, R5, R4, RZ, 0x3c, !PT ;  /* 0x0000000405050212 */ /* 0x000fca00078e3cff */
[----:B------:R-:W4:Y:S01]  /*1ad50*/  @P0 LDG.E.U16 R7, desc[UR20][R4.64] ;  /* 0x0000001404070981 */ /* 0x000f22000c1e1500 */
[----:B------:R-:W-:-:S03]  /*1ad60*/  PRMT R66, RZ, 0x7610, R66 ;  /* 0x00007610ff427816 */ /* 0x000fc60000000042 */
[----:B------:R-:W3:Y:S01]  /*1ad70*/  LDL.LU.64 R4, [R1+0x1e60] ;  /* 0x001e600001047983 */ /* 0x000ee20000300a00 */
[----:B0-----:R-:W-:Y:S02]  /*1ad80*/  PRMT R21, RZ, 0x7610, R21 ;  /* 0x00007610ff157816 */ /* 0x001fe40000000015 */
[----:B------:R-:W-:-:S04]  /*1ad90*/  PRMT R20, RZ, 0x7610, R20 ;  /* 0x00007610ff147816 */ /* 0x000fc80000000014 */
[----:B------:R0:W3:Y:S02]  /*1ada0*/  @P0 LDG.E.U16 R21, desc[UR20][R64.64] ;  /* 0x0000001440150981 */ /* 0x0000e4000c1e1500 */
[----:B0-----:R-:W-:Y:S02]  /*1adb0*/  @P0 IMAD.MOV.U32 R64, RZ, RZ, R86 ;  /* 0x000000ffff400224 */ /* 0x001fe400078e0056 */
[----:B------:R-:W-:-:S05]  /*1adc0*/  @P0 IMAD.MOV.U32 R65, RZ, RZ, R84 ;  /* 0x000000ffff410224 */ /* 0x000fca00078e0054 */
[----:B------:R-:W3:Y:S04]  /*1add0*/  @P0 LDG.E.U16 R20, desc[UR20][R64.64] ;  /* 0x0000001440140981 */ /* 0x000ee8000c1e1500 */
[----:B--2---:R0:W-:Y:S04]  /*1ade0*/  STL [R1+0x954], R71 ;  /* 0x0009544701007387 */ /* 0x0041e80000100800 */
[----:B0-----:R-:W2:Y:S04]  /*1adf0*/  LDL R71, [R1+0xce4] ;  /* 0x000ce40001477983 */ /* 0x001ea80000100800 */
[----:B----4-:R0:W-:Y:S04]  /*1ae00*/  STL [R1+0x950], R7 ;  /* 0x0009500701007387 */ /* 0x0101e80000100800 */
[----:B------:R-:W4:Y:S04]  /*1ae10*/  LDL R64, [R1+0xd24] ;  /* 0x000d240001407983 */ /* 0x000f280000100800 */
[----:B------:R-:W4:Y:S04]  /*1ae20*/  LDL R65, [R1+0xd28] ;  /* 0x000d280001417983 */ /* 0x000f280000100800 */
[----:B0-----:R-:W2:Y:S04]  /*1ae30*/  LDL R7, [R1+0xce8] ;  /* 0x000ce80001077983 */ /* 0x001ea80000100800 */
[----:B------:R-:W2:Y:S04]  /*1ae40*/  LDL R84, [R1+0xd64] ;  /* 0x000d640001547983 */ /* 0x000ea80000100800 */
[----:B------:R-:W2:Y:S04]  /*1ae50*/  LDL R86, [R1+0xd68] ;  /* 0x000d680001567983 */ /* 0x000ea80000100800 */
[----:B---3--:R0:W-:Y:S04]  /*1ae60*/  STL [R1+0x948], R20 ;  /* 0x0009481401007387 */ /* 0x0081e80000100800 */
[----:B------:R3:W-:Y:S01]  /*1ae70*/  STL [R1+0x94c], R21 ;  /* 0x00094c1501007387 */ /* 0x0007e20000100800 */
[----:B0-----:R-:W-:-:S02]  /*1ae80*/  @P0 IMAD.MOV.U32 R20, RZ, RZ, R87 ;  /* 0x000000ffff140224 */ /* 0x001fc400078e0057 */
[----:B---3--:R-:W-:-:S05]  /*1ae90*/  @P0 IMAD.MOV.U32 R21, RZ, RZ, R85 ;  /* 0x000000ffff150224 */ /* 0x008fca00078e0055 */
[----:B------:R-:W3:Y:S04]  /*1aea0*/  @P0 LDG.E.U16 R66, desc[UR20][R20.64] ;  /* 0x0000001414420981 */ /* 0x000ee8000c1e1500 */
[----:B------:R-:W2:Y:S01]  /*1aeb0*/  LDL.LU.64 R20, [R1+0x1e58] ;  /* 0x001e580001147983 */ /* 0x000ea20000300a00 */
[-C--:B------:R-:W-:Y:S02]  /*1aec0*/  @P0 LOP3.LUT R69, R69, R68.reuse, RZ, 0x3c, !PT ;  /* 0x0000004445450212 */ /* 0x080fe400078e3cff */
[----:B------:R-:W-:Y:S01]  /*1aed0*/  PRMT R5, RZ, 0x7610, R5 ;  /* 0x00007610ff057816 */ /* 0x000fe20000000005 */
[----:B------:R-:W4:Y:S01]  /*1aee0*/  LDL R85, [R1+0xda4] ;  /* 0x000da40001557983 */ /* 0x000f220000100800 */
[----:B------:R-:W-:-:S03]  /*1aef0*/  @P0 LOP3.LUT R68, R69, R68, RZ, 0x3c, !PT ;  /* 0x0000004445440212 */ /* 0x000fc600078e3cff */
[----:B------:R-:W4:Y:S01]  /*1af00*/  LDL R87, [R1+0xda8] ;  /* 0x000da80001577983 */ /* 0x000f220000100800 */
[----:B------:R-:W-:-:S03]  /*1af10*/  @P0 LOP3.LUT R69, R69, R68, RZ, 0x3c, !PT ;  /* 0x0000004445450212 */ /* 0x000fc600078e3cff */
[----:B---3--:R0:W-:Y:S01]  /*1af20*/  STL [R1+0x944], R66 ;  /* 0x0009444201007387 */ /* 0x0081e20000100800 */
[----:B--2---:R-:W-:Y:S01]  /*1af30*/  PRMT R21, RZ, 0x7610, R21 ;  /* 0x00007610ff157816 */ /* 0x004fe20000000015 */
[----:B0-----:R-:W-:Y:S01]  /*1af40*/  @P0 IMAD.MOV.U32 R66, RZ, RZ, R88 ;  /* 0x000000ffff420224 */ /* 0x001fe200078e0058 */
[----:B------:R-:W-:-:S04]  /*1af50*/  PRMT R20, RZ, 0x7610, R20 ;  /* 0x00007610ff147816 */ /* 0x000fc80000000014 */
[----:B------:R0:W2:Y:S04]  /*1af60*/  @P0 LDG.E.U16 R21, desc[UR20][R68.64] ;  /* 0x0000001444150981 */ /* 0x0000a8000c1e1500 */
[----:B------:R-:W3:Y:S01]  /*1af70*/  @P0 LDG.E.U16 R5, desc[UR20][R66.64] ;  /* 0x0000001442050981 */ /* 0x000ee2000c1e1500 */
[----:B0-----:R-:W-:Y:S02]  /*1af80*/  @P0 IMAD.MOV.U32 R68, RZ, RZ, R89 ;  /* 0x000000ffff440224 */ /* 0x001fe400078e0059 */
[----:B------:R-:W-:Y:S01]  /*1af90*/  @P0 IMAD.MOV.U32 R69, RZ, RZ, R70 ;  /* 0x000000ffff450224 */ /* 0x000fe200078e0046 */
[-C--:B----4-:R-:W-:Y:S01]  /*1afa0*/  @P0 LOP3.LUT R65, R65, R64.reuse, RZ, 0x3c, !PT ;  /* 0x0000004041410212 */ /* 0x090fe200078e3cff */
[----:B------:R-:W4:Y:S04]  /*1afb0*/  LDL.LU R66, [R1+0x1e50] ;  /* 0x001e500001427983 */ /* 0x000f280000300800 */
[----:B------:R-:W2:Y:S01]  /*1afc0*/  @P0 LDG.E.U16 R20, desc[UR20][R68.64] ;  /* 0x0000001444140981 */ /* 0x000ea2000c1e1500 */
[----:B------:R-:W-:-:S02]  /*1afd0*/  @P0 LOP3.LUT R64, R65, R64, RZ, 0x3c, !PT ;  /* 0x0000004041400212 */ /* 0x000fc400078e3cff */
[----:B------:R-:W-:Y:S02]  /*1afe0*/  PRMT R53, RZ, 0x7610, R53 ;  /* 0x00007610ff357816 */ /* 0x000fe40000000035 */
[----:B------:R-:W-:Y:S01]  /*1aff0*/  @P0 LOP3.LUT R65, R65, R64, RZ, 0x3c, !PT ;  /* 0x0000004041410212 */ /* 0x000fe200078e3cff */
[----:B------:R-:W-:Y:S01]  /*1b000*/  @P0 IMAD.MOV.U32 R70, RZ, RZ, R7 ;  /* 0x000000ffff460224 */ /* 0x000fe200078e0007 */
[----:B------:R-:W-:Y:S02]  /*1b010*/  PRMT R6, RZ, 0x7610, R6 ;  /* 0x00007610ff067816 */ /* 0x000fe40000000006 */
[----:B------:R-:W-:Y:S01]  /*1b020*/  PRMT R52, RZ, 0x7610, R52 ;  /* 0x00007610ff347816 */ /* 0x000fe20000000034 */
[----:B------:R0:W4:Y:S04]  /*1b030*/  @P0 LDG.E.U16 R53, desc[UR20][R64.64] ;  /* 0x0000001440350981 */ /* 0x000128000c1e1500 */
[----:B------:R-:W4:Y:S01]  /*1b040*/  @P0 LDG.E.U16 R6, desc[UR20][R70.64] ;  /* 0x0000001446060981 */ /* 0x000f22000c1e1500 */
[----:B0-----:R-:W-:-:S02]  /*1b050*/  @P0 IMAD.MOV.U32 R64, RZ, RZ, R86 ;  /* 0x000000ffff400224 */ /* 0x001fc400078e0056 */
[----:B------:R-:W-:-:S05]  /*1b060*/  @P0 IMAD.MOV.U32 R65, RZ, RZ, R84 ;  /* 0x000000ffff410224 */ /* 0x000fca00078e0054 */
[----:B------:R-:W4:Y:S04]  /*1b070*/  @P0 LDG.E.U16 R52, desc[UR20][R64.64] ;  /* 0x0000001440340981 */ /* 0x000f28000c1e1500 */
[----:B---3--:R0:W-:Y:S04]  /*1b080*/  STL [R1+0x940], R5 ;  /* 0x0009400501007387 */ /* 0x0081e80000100800 */
[----:B------:R-:W3:Y:S04]  /*1b090*/  LDL R88, [R1+0xde8] ;  /* 0x000de80001587983 */ /* 0x000ee80000100800 */
[----:B0-----:R-:W3:Y:S04]  /*1b0a0*/  LDL R5, [R1+0xde4] ;  /* 0x000de40001057983 */ /* 0x001ee80000100800 */
[----:B------:R-:W3:Y:S04]  /*1b0b0*/  LDL.LU R68, [R1+0x1e4c] ;  /* 0x001e4c0001447983 */ /* 0x000ee80000300800 */
[----:B--2---:R0:W-:Y:S04]  /*1b0c0*/  STL [R1+0x938], R20 ;  /* 0x0009381401007387 */ /* 0x0041e80000100800 */
[----:B0-----:R-:W2:Y:S04]  /*1b0d0*/  LDL R20, [R1+0xe24] ;  /* 0x000e240001147983 */ /* 0x001ea80000100800 */
[----:B------:R0:W-:Y:S04]  /*1b0e0*/  STL [R1+0x93c], R21 ;  /* 0x00093c1501007387 */ /* 0x0001e80000100800 */
[----:B------:R-:W2:Y:S04]  /*1b0f0*/  LDL R67, [R1+0xe64] ;  /* 0x000e640001437983 */ /* 0x000ea80000100800 */
[----:B------:R-:W2:Y:S04]  /*1b100*/  LDL R89, [R1+0xe68] ;  /* 0x000e680001597983 */ /* 0x000ea80000100800 */
[----:B0-----:R-:W2:Y:S04]  /*1b110*/  LDL R21, [R1+0xe28] ;  /* 0x000e280001157983 */ /* 0x001ea80000100800 */
[----:B------:R-:W2:Y:S04]  /*1b120*/  LDL.LU R70, [R1+0x1e48] ;  /* 0x001e480001467983 */ /* 0x000ea80000300800 */
[----:B------:R-:W2:Y:S04]  /*1b130*/  LDL R69, [R1+0xea4] ;  /* 0x000ea40001457983 */ /* 0x000ea80000100800 */
[----:B------:R-:W2:Y:S04]  /*1b140*/  LDL R71, [R1+0xea8] ;  /* 0x000ea80001477983 */ /* 0x000ea80000100800 */
[----:B----4-:R0:W-:Y:S01]  /*1b150*/  STL [R1+0x934], R6 ;  /* 0x0009340601007387 */ /* 0x0101e20000100800 */
[----:B------:R-:W-:-:S03]  /*1b160*/  PRMT R4, RZ, 0x7610, R4 ;  /* 0x00007610ff047816 */ /* 0x000fc60000000004 */
[----:B------:R-:W4:Y:S04]  /*1b170*/  LDL R7, [R1+0xee8] ;  /* 0x000ee80001077983 */ /* 0x000f280000100800 */
[----:B------:R-:W4:Y:S04]  /*1b180*/  LDL R84, [R1+0xf24] ;  /* 0x000f240001547983 */ /* 0x000f280000100800 */
[----:B0-----:R-:W4:Y:S04]  /*1b190*/  LDL R6, [R1+0xee4] ;  /* 0x000ee40001067983 */ /* 0x001f280000100800 */
[----:B------:R-:W4:Y:S04]  /*1b1a0*/  LDL R86, [R1+0xf28] ;  /* 0x000f280001567983 */ /* 0x000f280000100800 */
[----:B------:R-:W4:Y:S04]  /*1b1b0*/  LDL.LU.64 R64, [R1+0x1e40] ;  /* 0x001e400001407983 */ /* 0x000f280000300a00 */
[----:B------:R0:W-:Y:S04]  /*1b1c0*/  STL [R1+0x92c], R52 ;  /* 0x00092c3401007387 */ /* 0x0001e80000100800 */
[----:B------:R1:W-:Y:S01]  /*1b1d0*/  STL [R1+0x930], R53 ;  /* 0x0009303501007387 */ /* 0x0003e20000100800 */
[----:B------:R-:W-:Y:S01]  /*1b1e0*/  PRMT R9, RZ, 0x7610, R9 ;  /* 0x00007610ff097816 */ /* 0x000fe20000000009 */
[----:B0-----:R-:W-:Y:S01]  /*1b1f0*/  @P0 IMAD.MOV.U32 R52, RZ, RZ, R87 ;  /* 0x000000ffff340224 */ /* 0x001fe200078e0057 */
[----:B------:R-:W-:Y:S01]  /*1b200*/  PRMT R66, RZ, 0x7610, R66 ;  /* 0x00007610ff427816 */ /* 0x000fe20000000042 */
[----:B------:R-:W4:Y:S01]  /*1b210*/  LDL R87, [R1+0xf68] ;  /* 0x000f680001577983 */ /* 0x000f220000100800 */
[----:B-1----:R-:W-:-:S03]  /*1b220*/  @P0 IMAD.MOV.U32 R53, RZ, RZ, R85 ;  /* 0x000000ffff350224 */ /* 0x002fc600078e0055 */
[----:B------:R-:W4:Y:S04]  /*1b230*/  LDL R85, [R1+0xf64] ;  /* 0x000f640001557983 */ /* 0x000f280000100800 */
[----:B------:R3:W4:Y:S02]  /*1b240*/  @P0 LDG.E.U16 R4, desc[UR20][R52.64] ;  /* 0x0000001434040981 */ /* 0x000724000c1e1500 */
[----:B---3--:R-:W-:Y:S02]  /*1b250*/  @P0 IMAD.MOV.U32 R52, RZ, RZ, R88 ;  /* 0x000000ffff340224 */ /* 0x008fe400078e0058 */
[----:B------:R-:W-:-:S05]  /*1b260*/  @P0 IMAD.MOV.U32 R53, RZ, RZ, R5 ;  /* 0x000000ffff350224 */ /* 0x000fca00078e0005 */
[----:B------:R-:W3:Y:S01]  /*1b270*/  @P0 LDG.E.U16 R9, desc[UR20][R52.64] ;  /* 0x0000001434090981 */ /* 0x000ee2000c1e1500 */
[----:B--2---:R-:W-:-:S04]  /*1b280*/  @P0 LOP3.LUT R21, R21, R20, RZ, 0x3c, !PT ;  /* 0x0000001415150212 */ /* 0x004fc800078e3cff */
[----:B------:R-:W-:-:S04]  /*1b290*/  @P0 LOP3.LUT R20, R21, R20, RZ, 0x3c, !PT ;  /* 0x0000001415140212 */ /* 0x000fc800078e3cff */
[----:B------:R-:W-:-:S05]  /*1b2a0*/  @P0 LOP3.LUT R21, R21, R20, RZ, 0x3c, !PT ;  /* 0x0000001415150212 */ /* 0x000fca00078e3cff */
[----:B------:R-:W2:Y:S01]  /*1b2b0*/  @P0 LDG.E.U16 R66, desc[UR20][R20.64] ;  /* 0x0000001414420981 */ /* 0x000ea2000c1e1500 */
[----:B------:R-:W-:-:S03]  /*1b2c0*/  PRMT R68, RZ, 0x7610, R68 ;  /* 0x00007610ff447816 */ /* 0x000fc60000000044 */
[----:B----4-:R0:W-:Y:S04]  /*1b2d0*/  STL [R1+0x928], R4 ;  /* 0x0009280401007387 */ /* 0x0101e80000100800 */
[----:B------:R-:W4:Y:S04]  /*1b2e0*/  LDL R5, [R1+0xfa8] ;  /* 0x000fa80001057983 */ /* 0x000f280000100800 */
[----:B0-----:R-:W4:Y:S04]  /*1b2f0*/  LDL R4, [R1+0xfa4] ;  /* 0x000fa40001047983 */ /* 0x001f280000100800 */
[----:B------:R-:W4:Y:S04]  /*1b300*/  LDL.LU.64 R52, [R1+0x1e38] ;  /* 0x001e380001347983 */ /* 0x000f280000300a00 */
[----:B---3--:R0:W-:Y:S04]  /*1b310*/  STL [R1+0x924], R9 ;  /* 0x0009240901007387 */ /* 0x0081e80000100800 */
[----:B------:R-:W3:Y:S04]  /*1b320*/  LDL R88, [R1+0xfe8] ;  /* 0x000fe80001587983 */ /* 0x000ee80000100800 */
[----:B0-----:R-:W3:Y:S04]  /*1b330*/  LDL R9, [R1+0xfe4] ;  /* 0x000fe40001097983 */ /* 0x001ee80000100800 */
[----:B------:R-:W3:Y:S04]  /*1b340*/  LDL.LU.64 R20, [R1+0x1e30] ;  /* 0x001e300001147983 */ /* 0x000ee80000300a00 */
[----:B--2---:R0:W-:Y:S02]  /*1b350*/  STL [R1+0x920], R66 ;  /* 0x0009204201007387 */ /* 0x0041e40000100800 */
[----:B0-----:R-:W-:-:S05]  /*1b360*/  @P0 IMAD.MOV.U32 R66, RZ, RZ, R89 ;  /* 0x000000ffff420224 */ /* 0x001fca00078e0059 */
[----:B------:R-:W2:Y:S01]  /*1b370*/  @P0 LDG.E.U16 R68, desc[UR20][R66.64] ;  /* 0x0000001442440981 */ /* 0x000ea2000c1e1500 */
[----:B------:R-:W-:-:S04]  /*1b380*/  @P0 LOP3.LUT R7, R7, R6, RZ, 0x3c, !PT ;  /* 0x0000000607070212 */ /* 0x000fc800078e3cff */
[C---:B------:R-:W-:Y:S02]  /*1b390*/  @P0 LOP3.LUT R6, R7.reuse, R6, RZ, 0x3c, !PT ;  /* 0x0000000607060212 */ /* 0x040fe400078e3cff */
[----:B------:R-:W-:Y:S01]  /*1b3a0*/  PRMT R49, RZ, 0x7610, R49 ;  /* 0x00007610ff317816 */ /* 0x000fe20000000031 */
[----:B------:R-:W3:Y:S01]  /*1b3b0*/  LDL.LU.64 R66, [R1+0x1e28] ;  /* 0x001e280001427983 */ /* 0x000ee20000300a00 */
[----:B------:R-:W-:Y:S02]  /*1b3c0*/  PRMT R70, RZ, 0x7610, R70 ;  /* 0x00007610ff467816 */ /* 0x000fe40000000046 */
[----:B------:R-:W-:Y:S01]  /*1b3d0*/  @P0 LOP3.LUT R7, R7, R6, RZ, 0x3c, !PT ;  /* 0x0000000607070212 */ /* 0x000fe200078e3cff */
[----:B------:R-:W3:Y:S04]  /*1b3e0*/  LDL R89, [R1+0x1024] ;  /* 0x0010240001597983 */ /* 0x000ee80000100800 */
[----:B------:R-:W3:Y:S04]  /*1b3f0*/  @P0 LDG.E.U16 R49, desc[UR20][R6.64] ;  /* 0x0000001406310981 */ /* 0x000ee8000c1e1500 */
[----:B--2---:R0:W-:Y:S02]  /*1b400*/  STL [R1+0x91c], R68 ;  /* 0x00091c4401007387 */ /* 0x0041e40000100800 */
[----:B0-----:R-:W-:-:S05]  /*1b410*/  @P0 IMAD.MOV.U32 R68, RZ, RZ, R71 ;  /* 0x000000ffff440224 */ /* 0x001fca00078e0047 */
[----:B------:R-:W2:Y:S01]  /*1b420*/  @P0 LDG.E.U16 R70, desc[UR20][R68.64] ;  /* 0x0000001444460981 */ /* 0x000ea2000c1e1500 */
[-C--:B----4-:R-:W-:Y:S01]  /*1b430*/  @P0 LOP3.LUT R5, R5, R4.reuse, RZ, 0x3c, !PT ;  /* 0x0000000405050212 */ /* 0x090fe200078e3cff */
[----:B------:R-:W-:Y:S01]  /*1b440*/  @P0 IMAD.MOV.U32 R71, RZ, RZ, R84 ;  /* 0x000000ffff470224 */ /* 0x000fe200078e0054 */
[----:B------:R-:W-:Y:S02]  /*1b450*/  PRMT R81, RZ, 0x7610, R81 ;  /* 0x00007610ff517816 */ /* 0x000fe40000000051 */
[----:B------:R-:W-:Y:S01]  /*1b460*/  @P0 LOP3.LUT R4, R5, R4, RZ, 0x3c, !PT ;  /* 0x0000000405040212 */ /* 0x000fe200078e3cff */
[----:B------:R-:W4:Y:S04]  /*1b470*/  LDL.LU.64 R68, [R1+0x1e20] ;  /* 0x001e200001447983 */ /* 0x000f280000300a00 */
[----:B------:R-:W4:Y:S04]  /*1b480*/  LDL R6, [R1+0x10a4] ;  /* 0x0010a40001067983 */ /* 0x000f280000100800 */
[----:B------:R-:W4:Y:S04]  /*1b490*/  LDL R7, [R1+0x10a8] ;  /* 0x0010a80001077983 */ /* 0x000f280000100800 */
[----:B---3--:R-:W-:Y:S01]  /*1b4a0*/  STL [R1+0x1c84], R49 ;  /* 0x001c843101007387 */ /* 0x008fe20000100800 */
[----:B------:R-:W-:Y:S01]  /*1b4b0*/  PRMT R19, RZ, 0x7610, R19 ;  /* 0x00007610ff137816 */ /* 0x000fe20000000013 */
[----:B------:R-:W-:Y:S01]  /*1b4c0*/  @P0 IMAD.MOV.U32 R84, RZ, RZ, R87 ;  /* 0x000000ffff540224 */ /* 0x000fe200078e0057 */
[----:B------:R-:W-:-:S02]  /*1b4d0*/  PRMT R48, RZ, 0x7610, R48 ;  /* 0x00007610ff307816 */ /* 0x000fc40000000030 */
[----:B------:R-:W-:Y:S02]  /*1b4e0*/  @P0 LOP3.LUT R5, R5, R4, RZ, 0x3c, !PT ;  /* 0x0000000405050212 */ /* 0x000fe400078e3cff */
[----:B------:R-:W3:Y:S04]  /*1b4f0*/  @P0 LDG.E.U16 R19, desc[UR20][R84.64] ;  /* 0x0000001454130981 */ /* 0x000ee8000c1e1500 */
[----:B------:R-:W3:Y:S04]  /*1b500*/  @P0 LDG.E.U16 R48, desc[UR20][R4.64] ;  /* 0x0000001404300981 */ /* 0x000ee8000c1e1500 */
[----:B--2---:R0:W-:Y:S02]  /*1b510*/  STL [R1+0x918], R70 ;  /* 0x0009184601007387 */ /* 0x0041e40000100800 */
[----:B0-----:R-:W-:-:S05]  /*1b520*/  @P0 IMAD.MOV.U32 R70, RZ, RZ, R86 ;  /* 0x000000ffff460224 */ /* 0x001fca00078e0056 */
[----:B------:R-:W2:Y:S01]  /*1b530*/  @P0 LDG.E.U16 R81, desc[UR20][R70.64] ;  /* 0x0000001446510981 */ /* 0x000ea2000c1e1500 */
[----:B------:R-:W-:-:S03]  /*1b540*/  PRMT R18, RZ, 0x7610, R18 ;  /* 0x00007610ff127816 */ /* 0x000fc60000000012 */
[----:B------:R-:W3:Y:S04]  /*1b550*/  LDL.LU.64 R70, [R1+0x1e18] ;  /* 0x001e180001467983 */ /* 0x000ee80000300a00 */
[----:B------:R-:W4:Y:S01]  /*1b560*/  LDL R86, [R1+0x10e4] ;  /* 0x0010e40001567983 */ /* 0x000f220000100800 */
[----:B------:R-:W-:-:S03]  /*1b570*/  @P0 MOV R49, R9 ;  /* 0x0000000900310202 */ /* 0x000fc60000000f00 */
[----:B--2---:R-:W-:Y:S04]  /*1b580*/  STL [R1+0x1c88], R81 ;  /* 0x001c885101007387 */ /* 0x004fe80000100800 */
[----:B------:R-:W2:Y:S04]  /*1b590*/  LDL.LU.64 R84, [R1+0x1e10] ;  /* 0x001e100001547983 */ /* 0x000ea80000300a00 */
[----:B------:R-:W2:Y:S04]  /*1b5a0*/  LDL R87, [R1+0x1124] ;  /* 0x0011240001577983 */ /* 0x000ea80000100800 */
[----:B---3--:R0:W-:Y:S04]  /*1b5b0*/  STL [R1+0x1c8c], R19 ;  /* 0x001c8c1301007387 */ /* 0x0081e80000100800 */
[----:B------:R-:W3:Y:S04]  /*1b5c0*/  LDL.LU.64 R4, [R1+0x1e08] ;  /* 0x001e080001047983 */ /* 0x000ee80000300a00 */
[----:B------:R1:W-:Y:S01]  /*1b5d0*/  STL [R1+0x1c90], R48 ;  /* 0x001c903001007387 */ /* 0x0003e20000100800 */
[----:B------:R-:W-:-:S03]  /*1b5e0*/  PRMT R51, RZ, 0x7610, R51 ;  /* 0x00007610ff337816 */ /* 0x000fc60000000033 */
[----:B0-----:R-:W2:Y:S01]  /*1b5f0*/  LDL R19, [R1+0x11a8] ;  /* 0x0011a80001137983 */ /* 0x001ea20000100800 */
[----:B-1----:R-:W-:-:S05]  /*1b600*/  @P0 IMAD.MOV.U32 R48, RZ, RZ, R88 ;  /* 0x000000ffff300224 */ /* 0x002fca00078e0058 */
[----:B------:R-:W2:Y:S01]  /*1b610*/  @P0 LDG.E.U16 R18, desc[UR20][R48.64] ;  /* 0x0000001430120981 */ /* 0x000ea2000c1e1500 */
[----:B------:R-:W-:-:S05]  /*1b620*/  @P0 IMAD.MOV.U32 R88, RZ, RZ, R32 ;  /* 0x000000ffff580224 */ /* 0x000fca00078e0020 */
[----:B------:R-:W3:Y:S04]  /*1b630*/  @P0 LDG.E.U16 R51, desc[UR20][R88.64] ;  /* 0x0000001458330981 */ /* 0x000ee8000c1e1500 */
[----:B------:R-:W3:Y:S04]  /*1b640*/  LDL R48, [R1+0x11a4] ;  /* 0x0011a40001307983 */ /* 0x000ee80000100800 */
[----:B--2---:R-:W-:Y:S04]  /*1b650*/  STL [R1+0x1c94], R18 ;  /* 0x001c941201007387 */ /* 0x004fe80000100800 */
[----:B------:R-:W2:Y:S04]  /*1b660*/  LDL.LU R32, [R1+0x1e00] ;  /* 0x001e000001207983 */ /* 0x000ea80000300800 */
[----:B------:R-:W2:Y:S01]  /*1b670*/  LDL.LU.64 R88, [R1+0x1df8] ;  /* 0x001df80001587983 */ /* 0x000ea20000300a00 */
[----:B------:R-:W-:-:S03]  /*1b680*/  PRMT R92, RZ, 0x7610, R92 ;  /* 0x00007610ff5c7816 */ /* 0x000fc6000000005c */
[----:B------:R-:W2:Y:S04]  /*1b690*/  LDL R81, [R1+0x11e4] ;  /* 0x0011e40001517983 */ /* 0x000ea80000100800 */
[----:B---3--:R-:W-:Y:S01]  /*1b6a0*/  STL [R1+0x1c98], R51 ;  /* 0x001c983301007387 */ /* 0x008fe20000100800 */
[----:B----4-:R-:W-:-:S03]  /*1b6b0*/  @P0 LOP3.LUT R7, R7, R6, RZ, 0x3c, !PT ;  /* 0x0000000607070212 */ /* 0x010fc600078e3cff */
[----:B--2---:R-:W2:Y:S04]  /*1b6c0*/  @P0 LDG.E.U16 R92, desc[UR20][R88.64] ;  /* 0x00000014585c0981 */ /* 0x004ea8000c1e1500 */
[----:B------:R-:W3:Y:S01]  /*1b6d0*/  LDL.LU.64 R88, [R1+0x1df0] ;  /* 0x001df00001587983 */ /* 0x000ee20000300a00 */
[C---:B------:R-:W-:Y:S02]  /*1b6e0*/  @P0 LOP3.LUT R6, R7.reuse, R6, RZ, 0x3c, !PT ;  /* 0x0000000607060212 */ /* 0x040fe400078e3cff */
[----:B------:R-:W-:Y:S02]  /*1b6f0*/  PRMT R91, RZ, 0x7610, R91 ;  /* 0x00007610ff5b7816 */ /* 0x000fe4000000005b */
[----:B------:R-:W-:-:S05]  /*1b700*/  @P0 LOP3.LUT R7, R7, R6, RZ, 0x3c, !PT ;  /* 0x0000000607070212 */ /* 0x000fca00078e3cff */
[----:B------:R0:W4:Y:S02]  /*1b710*/  @P0 LDG.E.U16 R91, desc[UR20][R6.64] ;  /* 0x00000014065b0981 */ /* 0x000124000c1e1500 */
[----:B0-----:R-:W-:Y:S02]  /*1b720*/  @P0 IMAD.MOV.U32 R6, RZ, RZ, R54 ;  /* 0x000000ffff060224 */ /* 0x001fe400078e0036 */
[----:B------:R-:W-:Y:S01]  /*1b730*/  @P0 IMAD.MOV.U32 R7, RZ, RZ, R86 ;  /* 0x000000ffff070224 */ /* 0x000fe200078e0056 */
[----:B---3--:R-:W-:-:S06]  /*1b740*/  PRMT R89, RZ, 0x7610, R89 ;  /* 0x00007610ff597816 */ /* 0x008fcc0000000059 */
[----:B------:R-:W3:Y:S01]  /*1b750*/  @P0 LDG.E.U16 R89, desc[UR20][R6.64] ;  /* 0x0000001406590981 */ /* 0x000ee2000c1e1500 */
[----:B------:R-:W-:Y:S01]  /*1b760*/  PRMT R32, RZ, 0x7610, R32 ;  /* 0x00007610ff207816 */ /* 0x000fe20000000020 */
[----:B------:R-:W-:Y:S02]  /*1b770*/  @P0 IMAD.MOV.U32 R86, RZ, RZ, R5 ;  /* 0x000000ffff560224 */ /* 0x000fe400078e0005 */
[----:B--2---:R0:W-:Y:S04]  /*1b780*/  STL [R1+0x1c9c], R92 ;  /* 0x001c9c5c01007387 */ /* 0x0041e80000100800 */
[----:B----4-:R-:W-:Y:S04]  /*1b790*/  STL [R1+0x1ca0], R91 ;  /* 0x001ca05b01007387 */ /* 0x010fe80000100800 */
[----:B------:R-:W2:Y:S04]  /*1b7a0*/  LDL.LU R54, [R1+0x1de8] ;  /* 0x001de80001367983 */ /* 0x000ea80000300800 */
[----:B------:R-:W4:Y:S04]  /*1b7b0*/  LDL R49, [R1+0x125c] ;  /* 0x00125c0001317983 */ /* 0x000f280000100800 */
[----:B------:R-:W2:Y:S04]  /*1b7c0*/  LDL.LU.64 R6, [R1+0x1de0] ;  /* 0x001de00001067983 */ /* 0x000ea80000300a00 */
[----:B------:R-:W2:Y:S04]  /*1b7d0*/  @P0 LDG.E.U16 R32, desc[UR20][R86.64] ;  /* 0x0000001456200981 */ /* 0x000ea8000c1e1500 */
[----:B---3--:R1:W-:Y:S04]  /*1b7e0*/  STL [R1+0x1ca4], R89 ;  /* 0x001ca45901007387 */ /* 0x0083e80000100800 */
[----:B------:R-:W3:Y:S04]  /*1b7f0*/  LDL.LU R5, [R1+0x1dd8] ;  /* 0x001dd80001057983 */ /* 0x000ee80000300800 */
[----:B0-----:R-:W3:Y:S04]  /*1b800*/  LDL R92, [R1+0x1294] ;  /* 0x00129400015c7983 */ /* 0x001ee80000100800 */
[----:B------:R-:W3:Y:S01]  /*1b810*/  LDL.LU.64 R86, [R1+0x1dd0] ;  /* 0x001dd00001567983 */ /* 0x000ee20000300a00 */
[----:B------:R-:W-:-:S03]  /*1b820*/  PRMT R88, RZ, 0x7610, R88 ;  /* 0x00007610ff587816 */ /* 0x000fc60000000058 */
[----:B------:R-:W4:Y:S04]  /*1b830*/  LDL R51, [R1+0xaec] ;  /* 0x000aec0001337983 */ /* 0x000f280000100800 */
[----:B------:R-:W4:Y:S04]  /*1b840*/  LDL R18, [R1+0xaf0] ;  /* 0x000af00001127983 */ /* 0x000f280000100800 */
[----:B--2---:R-:W-:Y:S04]  /*1b850*/  STL [R1+0x1ca8], R32 ;  /* 0x001ca82001007387 */ /* 0x004fe80000100800 */
[----:B---3--:R-:W2:Y:S04]  /*1b860*/  @P0 LDG.E.U16 R88, desc[UR20][R86.64] ;  /* 0x0000001456580981 */ /* 0x008ea8000c1e1500 */
[----:B------:R-:W3:Y:S01]  /*1b870*/  LDL.LU.64 R86, [R1+0x1dc8] ;  /* 0x001dc80001567983 */ /* 0x000ee20000300a00 */
[----:B------:R-:W-:Y:S01]  /*1b880*/  PRMT R54, RZ, 0x7610, R54 ;  /* 0x00007610ff367816 */ /* 0x000fe20000000036 */
[----:B-1----:R-:W-:-:S02]  /*1b890*/  @P0 IMAD.MOV.U32 R89, RZ, RZ, R48 ;  /* 0x000000ffff590224 */ /* 0x002fc400078e0030 */
[----:B------:R-:W4:Y:S04]  /*1b8a0*/  LDL R9, [R1+0xb2c] ;  /* 0x000b2c0001097983 */ /* 0x000f280000100800 */
[----:B--2---:R0:W-:Y:S02]  /*1b8b0*/  STL [R1+0x1cac], R88 ;  /* 0x001cac5801007387 */ /* 0x0041e40000100800 */
[----:B0-----:R-:W-:Y:S01]  /*1b8c0*/  @P0 IMAD.MOV.U32 R88, RZ, RZ, R19 ;  /* 0x000000ffff580224 */ /* 0x001fe200078e0013 */
[----:B---3--:R-:W-:-:S04]  /*1b8d0*/  PRMT R87, RZ, 0x7610, R87 ;  /* 0x00007610ff577816 */ /* 0x008fc80000000057 */
[----:B------:R0:W2:Y:S02]  /*1b8e0*/  @P0 LDG.E.U16 R54, desc[UR20][R88.64] ;  /* 0x0000001458360981 */ /* 0x0000a4000c1e1500 */
[----:B0-----:R-:W-:Y:S02]  /*1b8f0*/  @P0 IMAD.MOV.U32 R88, RZ, RZ, R8 ;  /* 0x000000ffff580224 */ /* 0x001fe400078e0008 */
[----:B------:R-:W-:-:S05]  /*1b900*/  @P0 IMAD.MOV.U32 R89, RZ, RZ, R81 ;  /* 0x000000ffff590224 */ /* 0x000fca00078e0051 */
[----:B------:R0:W3:Y:S01]  /*1b910*/  @P0 LDG.E.U16 R87, desc[UR20][R88.64] ;  /* 0x0000001458570981 */ /* 0x0000e2000c1e1500 */
[----:B------:R-:W-:Y:S01]  /*1b920*/  PRMT R86, RZ, 0x7610, R86 ;  /* 0x00007610ff567816 */ /* 0x000fe20000000056 */
[----:B0-----:R-:W-:Y:S02]  /*1b930*/  @P0 IMAD.MOV.U32 R88, RZ, RZ, R6 ;  /* 0x000000ffff580224 */ /* 0x001fe400078e0006 */
[----:B------:R-:W-:-:S05]  /*1b940*/  @P0 IMAD.MOV.U32 R89, RZ, RZ, R7 ;  /* 0x000000ffff590224 */ /* 0x000fca00078e0007 */
[----:B------:R-:W4:Y:S04]  /*1b950*/  @P0 LDG.E.U16 R86, desc[UR20][R88.64] ;  /* 0x0000001458560981 */ /* 0x000f28000c1e1500 */
[----:B--2---:R-:W-:Y:S04]  /*1b960*/  STL [R1+0x1cb0], R54 ;  /* 0x001cb03601007387 */ /* 0x004fe80000100800 */
[----:B------:R-:W2:Y:S04]  /*1b970*/  LDL.LU R8, [R1+0x1dc4] ;  /* 0x001dc40001087983 */ /* 0x000ea80000300800 */
[----:B---3--:R0:W-:Y:S04]  /*1b980*/  STL [R1+0x1cb4], R87 ;  /* 0x001cb45701007387 */ /* 0x0081e80000100800 */
[----:B------:R-:W3:Y:S04]  /*1b990*/  LDL.LU R7, [R1+0x1dc0] ;  /* 0x001dc00001077983 */ /* 0x000ee80000300800 */
[----:B------:R-:W3:Y:S01]  /*1b9a0*/  LDL.LU R6, [R1+0x1dbc] ;  /* 0x001dbc0001067983 */ /* 0x000ee20000300800 */
[----:B0-----:R-:W-:-:S03]  /*1b9b0*/  @P0 IMAD.MOV.U32 R87, RZ, RZ, R92 ;  /* 0x000000ffff570224 */ /* 0x001fc600078e005c */
[----:B------:R-:W3:Y:S04]  /*1b9c0*/  LDL R48, [R1+0xbac] ;  /* 0x000bac0001307983 */ /* 0x000ee80000100800 */
[----:B------:R-:W3:Y:S04]  /*1b9d0*/  LDL R19, [R1+0xbec] ;  /* 0x000bec0001137983 */ /* 0x000ee80000100800 */
[----:B------:R-:W3:Y:S01]  /*1b9e0*/  LDL R81, [R1+0xbf0] ;  /* 0x000bf00001517983 */ /* 0x000ee20000100800 */
[----:B------:R-:W-:-:S03]  /*1b9f0*/  PRMT R5, RZ, 0x7610, R5 ;  /* 0x00007610ff057816 */ /* 0x000fc60000000005 */
[----:B----4-:R0:W-:Y:S01]  /*1ba00*/  STL [R1+0x1cb8], R86 ;  /* 0x001cb85601007387 */ /* 0x0101e20000100800 */
[----:B------:R-:W-:Y:S02]  /*1ba10*/  @P0 IMAD.MOV.U32 R88, RZ, RZ, R4 ;  /* 0x000000ffff580224 */ /* 0x000fe400078e0004 */
[----:B------:R-:W-:Y:S01]  /*1ba20*/  @P0 IMAD.MOV.U32 R89, RZ, RZ, R49 ;  /* 0x000000ffff590224 */ /* 0x000fe200078e0031 */
[----:B------:R-:W4:Y:S04]  /*1ba30*/  LDL.LU R4, [R1+0x1db8] ;  /* 0x001db80001047983 */ /* 0x000f280000300800 */
[----:B------:R-:W4:Y:S01]  /*1ba40*/  @P0 LDG.E.U16 R5, desc[UR20][R88.64] ;  /* 0x0000001458050981 */ /* 0x000f22000c1e1500 */
[----:B0-----:R-:W-:-:S03]  /*1ba50*/  @P0 IMAD.MOV.U32 R86, RZ, RZ, R85 ;  /* 0x000000ffff560224 */ /* 0x001fc600078e0055 */
[----:B------:R-:W4:Y:S01]  /*1ba60*/  LDL R49, [R1+0xc2c] ;  /* 0x000c2c0001317983 */ /* 0x000f220000100800 */
[----:B--2---:R-:W-:-:S06]  /*1ba70*/  PRMT R8, RZ, 0x7610, R8 ;  /* 0x00007610ff087816 */ /* 0x004fcc0000000008 */
[----:B------:R0:W2:Y:S02]  /*1ba80*/  @P0 LDG.E.U16 R8, desc[UR20][R86.64] ;  /* 0x0000001456080981 */ /* 0x0000a4000c1e1500 */
[----:B0-----:R-:W-:Y:S01]  /*1ba90*/  @P0 IMAD.MOV.U32 R86, RZ, RZ, R18 ;  /* 0x000000ffff560224 */ /* 0x001fe200078e0012 */
[----:B---3--:R-:W-:Y:S01]  /*1baa0*/  PRMT R7, RZ, 0x7610, R7 ;  /* 0x00007610ff077816 */ /* 0x008fe20000000007 */
[----:B------:R-:W-:Y:S01]  /*1bab0*/  @P0 IMAD.MOV.U32 R87, RZ, RZ, R51 ;  /* 0x000000ffff570224 */ /* 0x000fe200078e0033 */
[----:B------:R-:W-:-:S04]  /*1bac0*/  PRMT R6, RZ, 0x7610, R6 ;  /* 0x00007610ff067816 */ /* 0x000fc80000000006 */
[----:B------:R0:W3:Y:S02]  /*1bad0*/  @P0 LDG.E.U16 R7, desc[UR20][R86.64] ;  /* 0x0000001456070981 */ /* 0x0000e4000c1e1500 */
[----:B0-----:R-:W-:Y:S02]  /*1bae0*/  @P0 IMAD.MOV.U32 R86, RZ, RZ, R84 ;  /* 0x000000ffff560224 */ /* 0x001fe400078e0054 */
[----:B------:R-:W-:-:S05]  /*1baf0*/  @P0 IMAD.MOV.U32 R87, RZ, RZ, R9 ;  /* 0x000000ffff570224 */ /* 0x000fca00078e0009 */
[----:B------:R0:W3:Y:S01]  /*1bb00*/  @P0 LDG.E.U16 R6, desc[UR20][R86.64] ;  /* 0x0000001456060981 */ /* 0x0000e2000c1e1500 */
[----:B----4-:R-:W-:-:S03]  /*1bb10*/  PRMT R4, RZ, 0x7610, R4 ;  /* 0x00007610ff047816 */ /* 0x010fc60000000004 */
[----:B------:R-:W-:Y:S04]  /*1bb20*/  STL [R1+0x1cbc], R5 ;  /* 0x001cbc0501007387 */ /* 0x000fe80000100800 */
[----:B------:R-:W4:Y:S01]  /*1bb30*/  LDL.LU R85, [R1+0x1db4] ;  /* 0x001db40001557983 */ /* 0x000f220000300800 */
[----:B0-----:R-:W-:Y:S02]  /*1bb40*/  @P0 IMAD.MOV.U32 R86, RZ, RZ, R70 ;  /* 0x000000ffff560224 */ /* 0x001fe400078e0046 */
[----:B------:R-:W-:-:S05]  /*1bb50*/  @P0 IMAD.MOV.U32 R87, RZ, RZ, R71 ;  /* 0x000000ffff570224 */ /* 0x000fca00078e0047 */
[----:B------:R-:W4:Y:S04]  /*1bb60*/  @P0 LDG.E.U16 R4, desc[UR20][R86.64] ;  /* 0x0000001456040981 */ /* 0x000f28000c1e1500 */
[----:B--2---:R-:W-:Y:S04]  /*1bb70*/  STL [R1+0x1cc0], R8 ;  /* 0x001cc00801007387 */ /* 0x004fe80000100800 */
[----:B---3--:R0:W-:Y:S04]  /*1bb80*/  STL [R1+0x1cc4], R7 ;  /* 0x001cc40701007387 */ /* 0x0081e80000100800 */
[----:B------:R-:W2:Y:S04]  /*1bb90*/  LDL.LU R84, [R1+0x1db0] ;  /* 0x001db00001547983 */ /* 0x000ea80000300800 */
[----:B------:R-:W3:Y:S04]  /*1bba0*/  LDL R9, [R1+0xcac] ;  /* 0x000cac0001097983 */ /* 0x000ee80000100800 */
[----:B------:R1:W-:Y:S04]  /*1bbb0*/  STL [R1+0x1cc8], R6 ;  /* 0x001cc80601007387 */ /* 0x0003e80000100800 */
[----:B------:R-:W3:Y:S01]  /*1bbc0*/  LDL.LU R71, [R1+0x1dac] ;  /* 0x001dac0001477983 */ /* 0x000ee20000300800 */
[----:B0-----:R-:W-:-:S03]  /*1bbd0*/  @P0 IMAD.MOV.U32 R7, RZ, RZ, R48 ;  /* 0x000000ffff070224 */ /* 0x001fc600078e0030 */
[----:B------:R-:W3:Y:S01]  /*1bbe0*/  LDL.LU R70, [R1+0x1da8] ;  /* 0x001da80001467983 */ /* 0x000ee20000300800 */
[----:B----4-:R-:W-:Y:S01]  /*1bbf0*/  PRMT R85, RZ, 0x7610, R85 ;  /* 0x00007610ff557816 */ /* 0x010fe20000000055 */
[----:B-1----:R-:W-:Y:S02]  /*1bc00*/  @P0 IMAD.MOV.U32 R6, RZ, RZ, R69 ;  /* 0x000000ffff060224 */ /* 0x002fe400078e0045 */
[----:B------:R-:W4:Y:S01]  /*1bc10*/  LDL R92, [R1+0xcec] ;  /* 0x000cec00015c7983 */ /* 0x000f220000100800 */
[----:B------:R-:W-:-:S03]  /*1bc20*/  @P0 IMAD.MOV.U32 R5, RZ, RZ, R19 ;  /* 0x000000ffff050224 */ /* 0x000fc600078e0013 */
[----:B------:R-:W4:Y:S04]  /*1bc30*/  LDL R51, [R1+0xd2c] ;  /* 0x000d2c0001337983 */ /* 0x000f280000100800 */
[----:B------:R-:W4:Y:S04]  /*1bc40*/  LDL R18, [R1+0xd30] ;  /* 0x000d300001127983 */ /* 0x000f280000100800 */
[----:B------:R0:W-:Y:S04]  /*1bc50*/  STL [R1+0x1ccc], R4 ;  /* 0x001ccc0401007387 */ /* 0x0001e80000100800 */
[----:B------:R-:W4:Y:S04]  /*1bc60*/  @P0 LDG.E.U16 R85, desc[UR20][R6.64] ;  /* 0x0000001406550981 */ /* 0x000f28000c1e1500 */
[----:B------:R-:W4:Y:S01]  /*1bc70*/  LDL.LU R69, [R1+0x1da4] ;  /* 0x001da40001457983 */ /* 0x000f220000300800 */
[----:B0-----:R-:W-:-:S03]  /*1bc80*/  @P0 IMAD.MOV.U32 R4, RZ, RZ, R81 ;  /* 0x000000ffff040224 */ /* 0x001fc600078e0051 */
[----:B------:R-:W4:Y:S01]  /*1bc90*/  LDL R48, [R1+0xd6c] ;  /* 0x000d6c0001307983 */ /* 0x000f220000100800 */
[----:B--2---:R-:W-:-:S06]  /*1bca0*/  PRMT R84, RZ, 0x7610, R84 ;  /* 0x00007610ff547816 */ /* 0x004fcc0000000054 */
[----:B------:R0:W2:Y:S02]  /*1bcb0*/  @P0 LDG.E.U16 R84, desc[UR20][R4.64] ;  /* 0x0000001404540981 */ /* 0x0000a4000c1e1500 */
[----:B0-----:R-:W-:Y:S01]  /*1bcc0*/  @P0 IMAD.MOV.U32 R4, RZ, RZ, R68 ;  /* 0x000000ffff040224 */ /* 0x001fe200078e0044 */
[----:B---3--:R-:W-:Y:S01]  /*1bcd0*/  PRMT R71, RZ, 0x7610, R71 ;  /* 0x00007610ff477816 */ /* 0x008fe20000000047 */
[----:B------:R-:W-:-:S05]  /*1bce0*/  @P0 IMAD.MOV.U32 R5, RZ, RZ, R49 ;  /* 0x000000ffff050224 */ /* 0x000fca00078e0031 */
[----:B------:R0:W3:Y:S01]  /*1bcf0*/  @P0 LDG.E.U16 R71, desc[UR20][R4.64] ;  /* 0x0000001404470981 */ /* 0x0000e2000c1e1500 */
[----:B------:R-:W-:Y:S01]  /*1bd00*/  PRMT R70, RZ, 0x7610, R70 ;  /* 0x00007610ff467816 */ /* 0x000fe20000000046 */
[----:B0-----:R-:W-:Y:S02]  /*1bd10*/  @P0 IMAD.MOV.U32 R4, RZ, RZ, R66 ;  /* 0x000000ffff040224 */ /* 0x001fe400078e0042 */
[----:B------:R-:W-:-:S05]  /*1bd20*/  @P0 IMAD.MOV.U32 R5, RZ, RZ, R67 ;  /* 0x000000ffff050224 */ /* 0x000fca00078e0043 */
[----:B------:R0:W3:Y:S04]  /*1bd30*/  @P0 LDG.E.U16 R70, desc[UR20][R4.64] ;  /* 0x0000001404460981 */ /* 0x0000e8000c1e1500 */
[----:B----4-:R-:W-:Y:S04]  /*1bd40*/  STL [R1+0x1cd0], R85 ;  /* 0x001cd05501007387 */ /* 0x010fe80000100800 */
[----:B--2---:R-:W-:Y:S04]  /*1bd50*/  STL [R1+0x1cd4], R84 ;  /* 0x001cd45401007387 */ /* 0x004fe80000100800 */
[----:B------:R-:W2:Y:S04]  /*1bd60*/  LDL.LU R68, [R1+0x1da0] ;  /* 0x001da00001447983 */ /* 0x000ea80000300800 */
[----:B---3--:R-:W-:Y:S04]  /*1bd70*/  STL [R1+0x1cdc], R71 ;  /* 0x001cdc4701007387 */ /* 0x008fe80000100800 */
[----:B------:R-:W3:Y:S04]  /*1bd80*/  LDL.LU R67, [R1+0x1d9c] ;  /* 0x001d9c0001437983 */ /* 0x000ee80000300800 */
[----:B------:R-:W4:Y:S01]  /*1bd90*/  LDL.LU R66, [R1+0x1d98] ;  /* 0x001d980001427983 */ /* 0x000f220000300800 */
[----:B------:R-:W-:Y:S01]  /*1bda0*/  PRMT R69, RZ, 0x7610, R69 ;  /* 0x00007610ff457816 */ /* 0x000fe20000000045 */
[----:B0-----:R-:W-:-:S02]  /*1bdb0*/  @P0 IMAD.MOV.U32 R4, RZ, RZ, R21 ;  /* 0x000000ffff040224 */ /* 0x001fc400078e0015 */
[----:B------:R-:W-:Y:S01]  /*1bdc0*/  @P0 IMAD.MOV.U32 R5, RZ, RZ, R9 ;  /* 0x000000ffff050224 */ /* 0x000fe200078e0009 */
[----:B------:R-:W4:Y:S04]  /*1bdd0*/  LDL R19, [R1+0xdec] ;  /* 0x000dec0001137983 */ /* 0x000f280000100800 */
[----:B------:R0:W4:Y:S04]  /*1bde0*/  @P0 LDG.E.U16 R69, desc[UR20][R4.64] ;  /* 0x0000001404450981 */ /* 0x000128000c1e1500 */
[----:B------:R-:W4:Y:S04]  /*1bdf0*/  LDL R81, [R1+0xe2c] ;  /* 0x000e2c0001517983 */ /* 0x000f280000100800 */
[----:B------:R-:W4:Y:S01]  /*1be00*/  LDL R49, [R1+0xe30] ;  /* 0x000e300001317983 */ /* 0x000f220000100800 */
[----:B0-----:R-:W-:-:S02]  /*1be10*/  @P0 IMAD.MOV.U32 R4, RZ, RZ, R50 ;  /* 0x000000ffff040224 */ /* 0x001fc400078e0032 */
[----:B------:R-:W-:Y:S01]  /*1be20*/  @P0 IMAD.MOV.U32 R5, RZ, RZ, R92 ;  /* 0x000000ffff050224 */ /* 0x000fe200078e005c */
[----:B------:R-:W-:Y:S04]  /*1be30*/  STL [R1+0x1ce0], R70 ;  /* 0x001ce04601007387 */ /* 0x000fe80000100800 */
[----:B------:R-:W4:Y:S04]  /*1be40*/  LDL.LU R21, [R1+0x1d94] ;  /* 0x001d940001157983 */ /* 0x000f280000300800 */
[----:B------:R-:W4:Y:S01]  /*1be50*/  LDL R9, [R1+0xe6c] ;  /* 0x000e6c0001097983 */ /* 0x000f220000100800 */
[----:B--2---:R-:W-:-:S06]  /*1be60*/  PRMT R68, RZ, 0x7610, R68 ;  /* 0x00007610ff447816 */ /* 0x004fcc0000000044 */
[----:B------:R0:W2:Y:S02]  /*1be70*/  @P0 LDG.E.U16 R68, desc[UR20][R4.64] ;  /* 0x0000001404440981 */ /* 0x0000a4000c1e1500 */
[----:B0-----:R-:W-:Y:S01]  /*1be80*/  @P0 IMAD.MOV.U32 R4, RZ, RZ, R18 ;  /* 0x000000ffff040224 */ /* 0x001fe200078e0012 */
[----:B---3--:R-:W-:Y:S01]  /*1be90*/  PRMT R67, RZ, 0x7610, R67 ;  /* 0x00007610ff437816 */ /* 0x008fe20000000043 */
[----:B------:R-:W-:Y:S01]  /*1bea0*/  @P0 IMAD.MOV.U32 R5, RZ, RZ, R51 ;  /* 0x000000ffff050224 */ /* 0x000fe200078e0033 */
[----:B----4-:R-:W-:-:S04]  /*1beb0*/  PRMT R66, RZ, 0x7610, R66 ;  /* 0x00007610ff427816 */ /* 0x010fc80000000042 */
[----:B------:R0:W3:Y:S02]  /*1bec0*/  @P0 LDG.E.U16 R67, desc[UR20][R4.64] ;  /* 0x0000001404430981 */ /* 0x0000e4000c1e1500 */
[----:B0-----:R-:W-:Y:S02]  /*1bed0*/  @P0 IMAD.MOV.U32 R4, RZ, RZ, R20 ;  /* 0x000000ffff040224 */ /* 0x001fe400078e0014 */
[----:B------:R-:W-:-:S05]  /*1bee0*/  @P0 IMAD.MOV.U32 R5, RZ, RZ, R48 ;  /* 0x000000ffff050224 */ /* 0x000fca00078e0030 */
[----:B------:R0:W4:Y:S04]  /*1bef0*/  @P0 LDG.E.U16 R66, desc[UR20][R4.64] ;  /* 0x0000001404420981 */ /* 0x000128000c1e1500 */
[----:B------:R-:W-:Y:S01]  /*1bf00*/  STL [R1+0x1ce4], R69 ;  /* 0x001ce44501007387 */ /* 0x000fe20000100800 */
[----:B------:R-:W-:-:S03]  /*1bf10*/  PRMT R21, RZ, 0x7610, R21 ;  /* 0x00007610ff157816 */ /* 0x000fc60000000015 */
[----:B------:R-:W4:Y:S01]  /*1bf20*/  LDL.LU R50, [R1+0x1d90] ;  /* 0x001d900001327983 */ /* 0x000f220000300800 */
[----:B0-----:R-:W-:Y:S02]  /*1bf30*/  @P0 IMAD.MOV.U32 R4, RZ, RZ, R52 ;  /* 0x000000ffff040224 */ /* 0x001fe400078e0034 */
[----:B------:R-:W-:-:S05]  /*1bf40*/  @P0 IMAD.MOV.U32 R5, RZ, RZ, R53 ;  /* 0x000000ffff050224 */ /* 0x000fca00078e0035 */
[----:B------:R0:W4:Y:S04]  /*1bf50*/  @P0 LDG.E.U16 R21, desc[UR20][R4.64] ;  /* 0x0000001404150981 */ /* 0x000128000c1e1500 */
[----:B--2---:R-:W-:Y:S04]  /*1bf60*/  STL [R1+0x1ce8], R68 ;  /* 0x001ce84401007387 */ /* 0x004fe80000100800 */
[----:B---3--:R-:W-:Y:S04]  /*1bf70*/  STL [R1+0x1cec], R67 ;  /* 0x001cec4301007387 */ /* 0x008fe80000100800 */
[----:B------:R-:W2:Y:S04]  /*1bf80*/  LDL.LU R20, [R1+0x1d8c] ;  /* 0x001d8c0001147983 */ /* 0x000ea80000300800 */
[----:B------:R-:W3:Y:S04]  /*1bf90*/  LDL R88, [R1+0xf2c] ;  /* 0x000f2c0001587983 */ /* 0x000ee80000100800 */
[----:B----4-:R-:W-:Y:S04]  /*1bfa0*/  STL [R1+0x1cf0], R66 ;  /* 0x001cf04201007387 */ /* 0x010fe80000100800 */
[----:B------:R-:W4:Y:S04]  /*1bfb0*/  LDL.LU R53, [R1+0x1d88] ;  /* 0x001d880001357983 */ /* 0x000f280000300800 */
[----:B------:R-:W3:Y:S01]  /*1bfc0*/  LDL.LU R52, [R1+0x1d84] ;  /* 0x001d840001347983 */ /* 0x000ee20000300800 */
[----:B------:R-:W-:Y:S01]  /*1bfd0*/  PRMT R50, RZ, 0x7610, R50 ;  /* 0x00007610ff327816 */ /* 0x000fe20000000032 */
[----:B0-----:R-:W-:-:S02]  /*1bfe0*/  @P0 IMAD.MOV.U32 R4, RZ, RZ, R23 ;  /* 0x000000ffff040224 */ /* 0x001fc400078e0017 */
[----:B------:R-:W-:Y:S01]  /*1bff0*/  @P0 IMAD.MOV.U32 R5, RZ, RZ, R19 ;  /* 0x000000ffff050224 */ /* 0x000fe200078e0013 */
[----:B------:R-:W3:Y:S04]  /*1c000*/  LDL R32, [R1+0xf6c] ;  /* 0x000f6c0001207983 */ /* 0x000ee80000100800 */
[----:B------:R-:W3:Y:S04]  /*1c010*/  LDL R89, [R1+0xfac] ;  /* 0x000fac0001597983 */ /* 0x000ee80000100800 */
[----:B------:R-:W3:Y:S04]  /*1c020*/  LDL R91, [R1+0xfb0] ;  /* 0x000fb000015b7983 */ /* 0x000ee80000100800 */
[----:B------:R0:W3:Y:S04]  /*1c030*/  @P0 LDG.E.U16 R50, desc[UR20][R4.64] ;  /* 0x0000001404320981 */ /* 0x0000e8000c1e1500 */
[----:B------:R-:W-:Y:S04]  /*1c040*/  STL [R1+0x1cf4], R21 ;  /* 0x001cf41501007387 */ /* 0x000fe80000100800 */
[----:B------:R-:W3:Y:S01]  /*1c050*/  LDL.LU R23, [R1+0x1d80] ;  /* 0x001d800001177983 */ /* 0x000ee20000300800 */
[----:B0-----:R-:W-:-:S02]  /*1c060*/  @P0 IMAD.MOV.U32 R4, RZ, RZ, R49 ;  /* 0x000000ffff040224 */ /* 0x001fc400078e0031 */
[----:B------:R-:W-:Y:S01]  /*1c070*/  @P0 IMAD.MOV.U32 R5, RZ, RZ, R81 ;  /* 0x000000ffff050224 */ /* 0x000fe200078e0051 */
[----:B------:R-:W3:Y:S04]  /*1c080*/  LDL R92, [R1+0xfec] ;  /* 0x000fec00015c7983 */ /* 0x000ee80000100800 */
[----:B------:R-:W3:Y:S01]  /*1c090*/  LDL R51, [R1+0x102c] ;  /* 0x00102c0001337983 */ /* 0x000ee20000100800 */
[----:B--2---:R-:W-:-:S06]  /*1c0a0*/  PRMT R20, RZ, 0x7610, R20 ;  /* 0x00007610ff147816 */ /* 0x004fcc0000000014 */
[----:B------:R0:W2:Y:S02]  /*1c0b0*/  @P0 LDG.E.U16 R20, desc[UR20][R4.64] ;  /* 0x0000001404140981 */ /* 0x0000a4000c1e1500 */
[----:B0-----:R-:W-:Y:S01]  /*1c0c0*/  @P0 IMAD.MOV.U32 R4, RZ, RZ, R24 ;  /* 0x000000ffff040224 */ /* 0x001fe200078e0018 */
[----:B----4-:R-:W-:Y:S01]  /*1c0d0*/  PRMT R53, RZ, 0x7610, R53 ;  /* 0x00007610ff357816 */ /* 0x010fe20000000035 */
[----:B------:R-:W-:Y:S01]  /*1c0e0*/  @P0 IMAD.MOV.U32 R5, RZ, RZ, R9 ;  /* 0x000000ffff050224 */ /* 0x000fe200078e0009 */
[----:B------:R-:W4:Y:S04]  /*1c0f0*/  LDL.LU R24, [R1+0x1d7c] ;  /* 0x001d7c0001187983 */ /* 0x000f280000300800 */
[----:B------:R0:W2:Y:S04]  /*1c100*/  @P0 LDG.E.U16 R53, desc[UR20][R4.64] ;  /* 0x0000001404350981 */ /* 0x0000a8000c1e1500 */
[----:B------:R-:W2:Y:S01]  /*1c110*/  LDL R18, [R1+0x10ac] ;  /* 0x0010ac0001127983 */ /* 0x000ea20000100800 */
[----:B---3--:R-:W-:Y:S01]  /*1c120*/  PRMT R52, RZ, 0x7610, R52 ;  /* 0x00007610ff347816 */ /* 0x008fe20000000034 */
[----:B0-----:R-:W-:-:S02]  /*1c130*/  @P0 IMAD.MOV.U32 R5, RZ, RZ, R65 ;  /* 0x000000ffff050224 */ /* 0x001fc400078e0041 */
[----:B------:R-:W3:Y:S01]  /*1c140*/  LDL.LU R65, [R1+0x1d78] ;  /* 0x001d780001417983 */ /* 0x000ee20000300800 */
[----:B------:R-:W-:-:S03]  /*1c150*/  @P0 IMAD.MOV.U32 R4, RZ, RZ, R29 ;  /* 0x000000ffff040224 */ /* 0x000fc600078e001d */
[----:B------:R-:W2:Y:S04]  /*1c160*/  LDL.LU R29, [R1+0x1d74] ;  /* 0x001d7400011d7983 */ /* 0x000ea80000300800 */
[----:B------:R0:W2:Y:S04]  /*1c170*/  @P0 LDG.E.U16 R52, desc[UR20][R4.64] ;  /* 0x0000001404340981 */ /* 0x0000a8000c1e1500 */
[----:B------:R-:W2:Y:S04]  /*1c180*/  LDL R48, [R1+0x10ec] ;  /* 0x0010ec0001307983 */ /* 0x000ea80000100800 */
[----:B------:R-:W2:Y:S01]  /*1c190*/  LDL R19, [R1+0x112c] ;  /* 0x00112c0001137983 */ /* 0x000ea20000100800 */
[----:B0-----:R-:W-:-:S03]  /*1c1a0*/  @P0 MOV R5, R64 ;  /* 0x0000004000050202 */ /* 0x001fc60000000f00 */
[----:B------:R-:W2:Y:S04]  /*1c1b0*/  LDL R81, [R1+0x1130] ;  /* 0x0011300001517983 */ /* 0x000ea80000100800 */
[----:B------:R-:W2:Y:S01]  /*1c1c0*/  LDL.LU R64, [R1+0x1d70] ;  /* 0x001d700001407983 */ /* 0x000ea20000300800 */
[----:B------:R-:W-:Y:S01]  /*1c1d0*/  PRMT R23, RZ, 0x7610, R23 ;  /* 0x00007610ff177816 */ /* 0x000fe20000000017 */
[----:B------:R-:W-:Y:S02]  /*1c1e0*/  @P0 IMAD.MOV.U32 R4, RZ, RZ, R63 ;  /* 0x000000ffff040224 */ /* 0x000fe400078e003f */
[----:B------:R-:W2:Y:S04]  /*1c1f0*/  LDL.LU R63, [R1+0x1d6c] ;  /* 0x001d6c00013f7983 */ /* 0x000ea80000300800 */
[----:B------:R0:W2:Y:S04]  /*1c200*/  @P0 LDG.E.U16 R23, desc[UR20][R4.64] ;  /* 0x0000001404170981 */ /* 0x0000a8000c1e1500 */
[----:B------:R-:W2:Y:S04]  /*1c210*/  LDL R49, [R1+0x116c] ;  /* 0x00116c0001317983 */ /* 0x000ea80000100800 */
[----:B------:R-:W2:Y:S01]  /*1c220*/  LDL R9, [R1+0x11ac] ;  /* 0x0011ac0001097983 */ /* 0x000ea20000100800 */
[----:B0-----:R-:W-:-:S02]  /*1c230*/  @P0 IMAD.MOV.U32 R4, RZ, RZ, R62 ;  /* 0x000000ffff040224 */ /* 0x001fc400078e003e */
[----:B------:R-:W-:Y:S01]  /*1c240*/  @P0 IMAD.MOV.U32 R5, RZ, RZ, R88 ;  /* 0x000000ffff050224 */ /* 0x000fe200078e0058 */
[----:B------:R-:W2:Y:S01]  /*1c250*/  LDL.LU R62, [R1+0x1d68] ;  /* 0x001d6800013e7983 */ /* 0x000ea20000300800 */
[----:B----4-:R-:W-:-:S06]  /*1c260*/  PRMT R24, RZ, 0x7610, R24 ;  /* 0x00007610ff187816 */ /* 0x010fcc0000000018 */
[----:B------:R0:W4:Y:S01]  /*1c270*/  @P0 LDG.E.U16 R24, desc[UR20][R4.64] ;  /* 0x0000001404180981 */ /* 0x000122000c1e1500 */
[----:B---3--:R-:W-:Y:S01]  /*1c280*/  PRMT R65, RZ, 0x7610, R65 ;  /* 0x00007610ff417816 */ /* 0x008fe20000000041 */
[----:B0-----:R-:W-:Y:S02]  /*1c290*/  @P0 IMAD.MOV.U32 R4, RZ, RZ, R30 ;  /* 0x000000ffff040224 */ /* 0x001fe400078e001e */
[----:B------:R-:W-:Y:S01]  /*1c2a0*/  @P0 IMAD.MOV.U32 R5, RZ, RZ, R32 ;  /* 0x000000ffff050224 */ /* 0x000fe200078e0020 */
[----:B--2---:R-:W-:Y:S01]  /*1c2b0*/  PRMT R29, RZ, 0x7610, R29 ;  /* 0x00007610ff1d7816 */ /* 0x004fe2000000001d */
[----:B------:R-:W2:Y:S04]  /*1c2c0*/  LDL.LU R30, [R1+0x1d64] ;  /* 0x001d6400011e7983 */ /* 0x000ea80000300800 */
[----:B------:R0:W3:Y:S02]  /*1c2d0*/  @P0 LDG.E.U16 R65, desc[UR20][R4.64] ;  /* 0x0000001404410981 */ /* 0x0000e4000c1e1500 */
[----:B0-----:R-:W-:-:S02]  /*1c2e0*/  @P0 IMAD.MOV.U32 R4, RZ, RZ, R91 ;  /* 0x000000ffff040224 */ /* 0x001fc400078e005b */
[----:B------:R-:W-:Y:S01]  /*1c2f0*/  @P0 IMAD.MOV.U32 R5, RZ, RZ, R89 ;  /* 0x000000ffff050224 */ /* 0x000fe200078e0059 */
[----:B------:R-:W-:-:S04]  /*1c300*/  PRMT R64, RZ, 0x7610, R64 ;  /* 0x00007610ff407816 */ /* 0x000fc80000000040 */
[----:B------:R0:W3:Y:S02]  /*1c310*/  @P0 LDG.E.U16 R29, desc[UR20][R4.64] ;  /* 0x00000014041d0981 */ /* 0x0000e4000c1e1500 */
[----:B0-----:R-:W-:Y:S02]  /*1c320*/  @P0 IMAD.MOV.U32 R4, RZ, RZ, R61 ;  /* 0x000000ffff040224 */ /* 0x001fe400078e003d */
[----:B------:R-:W-:Y:S01]  /*1c330*/  @P0 IMAD.MOV.U32 R5, RZ, RZ, R92 ;  /* 0x000000ffff050224 */ /* 0x000fe200078e005c */
[----:B------:R-:W3:Y:S04]  /*1c340*/  LDL.LU R61, [R1+0x1d60] ;  /* 0x001d6000013d7983 */ /* 0x000ee80000300800 */
[----:B------:R0:W4:Y:S02]  /*1c350*/  @P0 LDG.E.U16 R64, desc[UR20][R4.64] ;  /* 0x0000001404400981 */ /* 0x000124000c1e1500 */
[----:B0-----:R-:W-:-:S02]  /*1c360*/  @P0 IMAD.MOV.U32 R4, RZ, RZ, R60 ;  /* 0x000000ffff040224 */ /* 0x001fc400078e003c */
[----:B------:R-:W4:Y:S01]  /*1c370*/  LDL.LU R60, [R1+0x1d5c] ;  /* 0x001d5c00013c7983 */ /* 0x000f220000300800 */
[----:B------:R-:W-:Y:S01]  /*1c380*/  PRMT R63, RZ, 0x7610, R63 ;  /* 0x00007610ff3f7816 */ /* 0x000fe2000000003f */
[----:B------:R-:W-:-:S05]  /*1c390*/  @P0 IMAD.MOV.U32 R5, RZ, RZ, R51 ;  /* 0x000000ffff050224 */ /* 0x000fca00078e0033 */
[----:B------:R0:W4:Y:S01]  /*1c3a0*/  @P0 LDG.E.U16 R63, desc[UR20][R4.64] ;  /* 0x00000014043f0981 */ /* 0x000122000c1e1500 */
[----:B------:R-:W-:Y:S01]  /*1c3b0*/  PRMT R62, RZ, 0x7610, R62 ;  /* 0x00007610ff3e7816 */ /* 0x000fe2000000003e */
[----:B0-----:R-:W-:Y:S02]  /*1c3c0*/  @P0 IMAD.MOV.U32 R5, RZ, RZ, R59 ;  /* 0x000000ffff050224 */ /* 0x001fe400078e003b */
[----:B------:R-:W4:Y:S01]  /*1c3d0*/  LDL.LU R59, [R1+0x1d58] ;  /* 0x001d5800013b7983 */ /* 0x000f220000300800 */
[----:B------:R-:W-:-:S03]  /*1c3e0*/  @P0 IMAD.MOV.U32 R4, RZ, RZ, R58 ;  /* 0x000000ffff040224 */ /* 0x000fc600078e003a */
[----:B------:R-:W4:Y:S04]  /*1c3f0*/  LDL.LU R58, [R1+0x1d54] ;  /* 0x001d5400013a7983 */ /* 0x000f280000300800 */
[----:B------:R0:W4:Y:S02]  /*1c400*/  @P0 LDG.E.U16 R62, desc[UR20][R4.64] ;  /* 0x00000014043e0981 */ /* 0x000124000c1e1500 */
[----:B0-----:R-:W-:Y:S02]  /*1c410*/  @P0 IMAD.MOV.U32 R4, RZ, RZ, R22 ;  /* 0x000000ffff040224 */ /* 0x001fe400078e0016 */
[----:B------:R-:W-:Y:S01]  /*1c420*/  @P0 IMAD.MOV.U32 R5, RZ, RZ, R18 ;  /* 0x000000ffff050224 */ /* 0x000fe200078e0012 */
[----:B------:R-:W4:Y:S01]  /*1c430*/  LDL.LU R22, [R1+0x1d50] ;  /* 0x001d500001167983 */ /* 0x000f220000300800 */
[----:B--2---:R-:W-:-:S06]  /*1c440*/  PRMT R30, RZ, 0x7610, R30 ;  /* 0x00007610ff1e7816 */ /* 0x004fcc000000001e */
[----:B------:R0:W2:Y:S02]  /*1c450*/  @P0 LDG.E.U16 R30, desc[UR20][R4.64] ;  /* 0x00000014041e0981 */ /* 0x0000a4000c1e1500 */
[----:B0-----:R-:W-:Y:S02]  /*1c460*/  @P0 IMAD.MOV.U32 R4, RZ, RZ, R57 ;  /* 0x000000ffff040224 */ /* 0x001fe400078e0039 */
[----:B------:R-:W-:Y:S01]  /*1c470*/  @P0 IMAD.MOV.U32 R5, RZ, RZ, R48 ;  /* 0x000000ffff050224 */ /* 0x000fe200078e0030 */
[----:B------:R-:W2:Y:S01]  /*1c480*/  LDL.LU R57, [R1+0x1d4c] ;  /* 0x001d4c0001397983 */ /* 0x000ea20000300800 */
[----:B---3--:R-:W-:-:S06]  /*1c490*/  PRMT R61, RZ, 0x7610, R61 ;  /* 0x00007610ff3d7816 */ /* 0x008fcc000000003d */
[----:B------:R0:W3:Y:S01]  /*1c4a0*/  @P0 LDG.E.U16 R61, desc[UR20][R4.64] ;  /* 0x00000014043d0981 */ /* 0x0000e2000c1e1500 */
[----:B----4-:R-:W-:Y:S01]  /*1c4b0*/  PRMT R60, RZ, 0x7610, R60 ;  /* 0x00007610ff3c7816 */ /* 0x010fe2000000003c */
[----:B0-----:R-:W-:Y:S02]  /*1c4c0*/  @P0 IMAD.MOV.U32 R4, RZ, RZ, R81 ;  /* 0x000000ffff040224 */ /* 0x001fe400078e0051 */
[----:B------:R-:W-:-:S05]  /*1c4d0*/  @P0 IMAD.MOV.U32 R5, RZ, RZ, R19 ;  /* 0x000000ffff050224 */ /* 0x000fca00078e0013 */
[----:B------:R0:W4:Y:S02]  /*1c4e0*/  @P0 LDG.E.U16 R60, desc[UR20][R4.64] ;  /* 0x00000014043c0981 */ /* 0x000124000c1e1500 */
[----:B0-----:R-:W-:Y:S02]  /*1c4f0*/  @P0 IMAD.MOV.U32 R4, RZ, RZ, R56 ;  /* 0x000000ffff040224 */ /* 0x001fe400078e0038 */
[----:B------:R-:W3:Y:S01]  /*1c500*/  LDL.LU R56, [R1+0x1d48] ;  /* 0x001d480001387983 */ /* 0x000ee20000300800 */
[----:B------:R-:W-:Y:S01]  /*1c510*/  PRMT R59, RZ, 0x7610, R59 ;  /* 0x00007610ff3b7816 */ /* 0x000fe2000000003b */
[----:B------:R-:W-:Y:S01]  /*1c520*/  @P0 IMAD.MOV.U32 R5, RZ, RZ, R49 ;  /* 0x000000ffff050224 */ /* 0x000fe200078e0031 */
[----:B------:R-:W-:-:S04]  /*1c530*/  PRMT R58, RZ, 0x7610, R58 ;  /* 0x00007610ff3a7816 */ /* 0x000fc8000000003a */
[----:B------:R0:W4:Y:S02]  /*1c540*/  @P0 LDG.E.U16 R59, desc[UR20][R4.64] ;  /* 0x00000014043b0981 */ /* 0x000124000c1e1500 */
[----:B0-----:R-:W-:Y:S02]  /*1c550*/  @P0 IMAD.MOV.U32 R4, RZ, RZ, R31 ;  /* 0x000000ffff040224 */ /* 0x001fe400078e001f */
[----:B------:R-:W-:Y:S01]  /*1c560*/  @P0 IMAD.MOV.U32 R5, RZ, RZ, R9 ;  /* 0x000000ffff050224 */ /* 0x000fe200078e0009 */
[----:B------:R-:W4:Y:S04]  /*1c570*/  LDL.LU R31, [R1+0x1d44] ;  /* 0x001d4400011f7983 */ /* 0x000f280000300800 */
[----:B------:R0:W4:Y:S01]  /*1c580*/  @P0 LDG.E.U16 R58, desc[UR20][R4.64] ;  /* 0x00000014043a0981 */ /* 0x000122000c1e1500 */
[----:B------:R-:W-:Y:S01]  /*1c590*/  PRMT R22, RZ, 0x7610, R22 ;  /* 0x00007610ff167816 */ /* 0x000fe20000000016 */
[----:B0-----:R-:W-:-:S02]  /*1c5a0*/  @P0 IMAD.MOV.U32 R5, RZ, RZ, R82 ;  /* 0x000000ffff050224 */ /* 0x001fc400078e0052 */
[----:B------:R-:W-:Y:S01]  /*1c5b0*/  @P0 IMAD.MOV.U32 R4, RZ, RZ, R41 ;  /* 0x000000ffff040224 */ /* 0x000fe200078e0029 */
[----:B------:R-:W4:Y:S04]  /*1c5c0*/  LDL.LU R82, [R1+0x1d40] ;  /* 0x001d400001527983 */ /* 0x000f280000300800 */
[----:B------:R-:W4:Y:S04]  /*1c5d0*/  LDL.LU R41, [R1+0x1d3c] ;  /* 0x001d3c0001297983 */ /* 0x000f280000300800 */
[----:B------:R0:W4:Y:S02]  /*1c5e0*/  @P0 LDG.E.U16 R22, desc[UR20][R4.64] ;  /* 0x0000001404160981 */ /* 0x000124000c1e1500 */
[----:B0-----:R-:W-:-:S02]  /*1c5f0*/  @P0 IMAD.MOV.U32 R4, RZ, RZ, R39 ;  /* 0x000000ffff040224 */ /* 0x001fc400078e0027 */
[----:B------:R-:W-:Y:S02]  /*1c600*/  @P0 IMAD.MOV.U32 R5, RZ, RZ, R83 ;  /* 0x000000ffff050224 */ /* 0x000fe400078e0053 */
[----:B------:R-:W4:Y:S04]  /*1c610*/  LDL.LU R83, [R1+0x1d38] ;  /* 0x001d380001537983 */ /* 0x000f280000300800 */
[----:B------:R-:W4:Y:S01]  /*1c620*/  LDL.LU R39, [R1+0x1d34] ;  /* 0x001d340001277983 */ /* 0x000f220000300800 */
[----:B--2---:R-:W-:-:S06]  /*1c630*/  PRMT R57, RZ, 0x7610, R57 ;  /* 0x00007610ff397816 */ /* 0x004fcc0000000039 */
[----:B------:R0:W2:Y:S02]  /*1c640*/  @P0 LDG.E.U16 R57, desc[UR20][R4.64] ;  /* 0x0000001404390981 */ /* 0x0000a4000c1e1500 */
[----:B0-----:R-:W-:Y:S02]  /*1c650*/  @P0 IMAD.MOV.U32 R4, RZ, RZ, R55 ;  /* 0x000000ffff040224 */ /* 0x001fe400078e0037 */
[----:B------:R-:W-:Y:S02]  /*1c660*/  @P0 IMAD.MOV.U32 R5, RZ, RZ, R2 ;  /* 0x000000ffff050224 */ /* 0x000fe400078e0002 */
[----:B------:R-:W2:Y:S04]  /*1c670*/  LDL.LU R2, [R1+0x1d30] ;  /* 0x001d300001027983 */ /* 0x000ea80000300800 */
[----:B------:R-:W2:Y:S01]  /*1c680*/  LDL.LU R55, [R1+0x1d2c] ;  /* 0x001d2c0001377983 */ /* 0x000ea20000300800 */
[----:B---3--:R-:W-:-:S06]  /*1c690*/  PRMT R56, RZ, 0x7610, R56 ;  /* 0x00007610ff387816 */ /* 0x008fcc0000000038 */
[----:B------:R0:W3:Y:S02]  /*1c6a0*/  @P0 LDG.E.U16 R56, desc[UR20][R4.64] ;  /* 0x0000001404380981 */ /* 0x0000e4000c1e1500 */
[----:B0-----:R-:W-:Y:S02]  /*1c6b0*/  @P0 IMAD.MOV.U32 R5, RZ, RZ, R3 ;  /* 0x000000ffff050224 */ /* 0x001fe400078e0003 */
[----:B------:R-:W-:Y:S01]  /*1c6c0*/  @P0 IMAD.MOV.U32 R4, RZ, RZ, R38 ;  /* 0x000000ffff040224 */ /* 0x000fe200078e0026 */
[----:B------:R-:W3:Y:S04]  /*1c6d0*/  LDL.LU R3, [R1+0x1d28] ;  /* 0x001d280001037983 */ /* 0x000ee80000300800 */
[----:B------:R-:W3:Y:S01]  /*1c6e0*/  LDL.LU R38, [R1+0x1d24] ;  /* 0x001d240001267983 */ /* 0x000ee20000300800 */
[----:B----4-:R-:W-:-:S06]  /*1c6f0*/  PRMT R31, RZ, 0x7610, R31 ;  /* 0x00007610ff1f7816 */ /* 0x010fcc000000001f */
[----:B------:R0:W4:Y:S02]  /*1c700*/  @P0 LDG.E.U16 R31, desc[UR20][R4.64] ;  /* 0x00000014041f0981 */ /* 0x000124000c1e1500 */
[----:B0-----:R-:W-:Y:S01]  /*1c710*/  @P0 IMAD.MOV.U32 R4, RZ, RZ, R36 ;  /* 0x000000ffff040224 */ /* 0x001fe200078e0024 */
[----:B------:R-:W-:Y:S01]  /*1c720*/  PRMT R41, RZ, 0x7610, R41 ;  /* 0x00007610ff297816 */ /* 0x000fe20000000029 */
[----:B------:R-:W-:Y:S02]  /*1c730*/  @P0 IMAD.MOV.U32 R5, RZ, RZ, R37 ;  /* 0x000000ffff050224 */ /* 0x000fe400078e0025 */
[----:B------:R-:W4:Y:S04]  /*1c740*/  LDL.LU R37, [R1+0x1d20] ;  /* 0x001d200001257983 */ /* 0x000f280000300800 */
[----:B------:R0:W4:Y:S04]  /*1c750*/  @P0 LDG.E.U16 R41, desc[UR20][R4.64] ;  /* 0x0000001404290981 */ /* 0x000128000c1e1500 */
[----:B------:R-:W4:Y:S01]  /*1c760*/  LDL.LU R36, [R1+0x1d1c] ;  /* 0x001d1c0001247983 */ /* 0x000f220000300800 */
[----:B0-----:R-:W-:-:S02]  /*1c770*/  @P0 IMAD.MOV.U32 R5, RZ, RZ, R35 ;  /* 0x000000ffff050224 */ /* 0x001fc400078e0023 */
[----:B------:R-:W-:Y:S01]  /*1c780*/  @P0 IMAD.MOV.U32 R4, RZ, RZ, R25 ;  /* 0x000000ffff040224 */ /* 0x000fe200078e0019 */
[----:B------:R-:W4:Y:S04]  /*1c790*/  LDL.LU R35, [R1+0x1d18] ;  /* 0x001d180001237983 */ /* 0x000f280000300800 */
[----:B------:R-:W4:Y:S01]  /*1c7a0*/  LDL.LU R25, [R1+0x1d14] ;  /* 0x001d140001197983 */ /* 0x000f220000300800 */
[----:B------:R-:W-:-:S06]  /*1c7b0*/  PRMT R39, RZ, 0x7610, R39 ;  /* 0x00007610ff277816 */ /* 0x000fcc0000000027 */
[----:B------:R0:W4:Y:S02]  /*1c7c0*/  @P0 LDG.E.U16 R39, desc[UR20][R4.64] ;  /* 0x0000001404270981 */ /* 0x000124000c1e1500 */
[----:B0-----:R-:W-:Y:S02]  /*1c7d0*/  @P0 IMAD.MOV.U32 R4, RZ, RZ, R33 ;  /* 0x000000ffff040224 */ /* 0x001fe400078e0021 */
        /* <DEDUP_REMOVED lines=12> */
[----:B------:R-:W3:Y:S01]  /*1c8a0*/  LDL.LU R26, [R1+0x1d00] ;  /* 0x001d0000011a7983 */ /* 0x000ee20000300800 */
[----:B------:R-:W-:Y:S01]  /*1c8b0*/  @P0 IMAD.MOV.U32 R4, RZ, RZ, R79 ;  /* 0x000000ffff040224 */ /* 0x000fe200078e004f */
[----:B----4-:R-:W-:-:S06]  /*1c8c0*/  PRMT R37, RZ, 0x7610, R37 ;  /* 0x00007610ff257816 */ /* 0x010fcc0000000025 */
[----:B------:R0:W4:Y:S01]  /*1c8d0*/  @P0 LDG.E.U16 R37, desc[UR20][R4.64] ;  /* 0x0000001404250981 */ /* 0x000122000c1e1500 */
[----:B------:R-:W-:Y:S01]  /*1c8e0*/  PRMT R36, RZ, 0x7610, R36 ;  /* 0x00007610ff247816 */ /* 0x000fe20000000024 */
[----:B0-----:R-:W-:Y:S02]  /*1c8f0*/  @P0 IMAD.MOV.U32 R4, RZ, RZ, R77 ;  /* 0x000000ffff040224 */ /* 0x001fe400078e004d */
[----:B------:R-:W-:Y:S01]  /*1c900*/  @P0 IMAD.MOV.U32 R5, RZ, RZ, R78 ;  /* 0x000000ffff050224 */ /* 0x000fe200078e004e */
[----:B------:R-:W-:-:S06]  /*1c910*/  PRMT R25, RZ, 0x7610, R25 ;  /* 0x00007610ff197816 */ /* 0x000fcc0000000019 */
[----:B------:R0:W4:Y:S01]  /*1c920*/  @P0 LDG.E.U16 R25, desc[UR20][R4.64] ;  /* 0x0000001404190981 */ /* 0x000122000c1e1500 */
[----:B------:R-:W-:Y:S01]  /*1c930*/  PRMT R35, RZ, 0x7610, R35 ;  /* 0x00007610ff237816 */ /* 0x000fe20000000023 */
[----:B0-----:R-:W-:Y:S02]  /*1c940*/  @P0 IMAD.MOV.U32 R4, RZ, RZ, R75 ;  /* 0x000000ffff040224 */ /* 0x001fe400078e004b */
[----:B------:R-:W-:-:S05]  /*1c950*/  @P0 IMAD.MOV.U32 R5, RZ, RZ, R76 ;  /* 0x000000ffff050224 */ /* 0x000fca00078e004c */
[----:B------:R0:W4:Y:S01]  /*1c960*/  @P0 LDG.E.U16 R36, desc[UR20][R4.64] ;  /* 0x0000001404240981 */ /* 0x000122000c1e1500 */
[----:B------:R-:W-:Y:S01]  /*1c970*/  PRMT R34, RZ, 0x7610, R34 ;  /* 0x00007610ff227816 */ /* 0x000fe20000000022 */
[----:B0-----:R-:W-:Y:S02]  /*1c980*/  @P0 IMAD.MOV.U32 R4, RZ, RZ, R73 ;  /* 0x000000ffff040224 */ /* 0x001fe400078e0049 */
[----:B------:R-:W-:-:S05]  /*1c990*/  @P0 IMAD.MOV.U32 R5, RZ, RZ, R74 ;  /* 0x000000ffff050224 */ /* 0x000fca00078e004a */
[----:B------:R0:W4:Y:S02]  /*1c9a0*/  @P0 LDG.E.U16 R35, desc[UR20][R4.64] ;  /* 0x0000001404230981 */ /* 0x000124000c1e1500 */
[----:B0-----:R-:W-:Y:S01]  /*1c9b0*/  @P0 IMAD.MOV.U32 R4, RZ, RZ, R47 ;  /* 0x000000ffff040224 */ /* 0x001fe200078e002f */
[----:B------:R-:W-:-:S05]  /*1c9c0*/  @P0 MOV R5, R72 ;  /* 0x0000004800050202 */ /* 0x000fca0000000f00 */
[----:B------:R0:W4:Y:S02]  /*1c9d0*/  @P0 LDG.E.U16 R34, desc[UR20][R4.64] ;  /* 0x0000001404220981 */ /* 0x000124000c1e1500 */
[----:B0-----:R-:W-:Y:S02]  /*1c9e0*/  @P0 IMAD.MOV.U32 R4, RZ, RZ, R45 ;  /* 0x000000ffff040224 */ /* 0x001fe400078e002d */
[----:B------:R-:W-:Y:S01]  /*1c9f0*/  @P0 IMAD.MOV.U32 R5, RZ, RZ, R46 ;  /* 0x000000ffff050224 */ /* 0x000fe200078e002e */
[----:B------:R-:W-:Y:S02]  /*1ca00*/  PRMT R80, RZ, 0x7610, R80 ;  /* 0x00007610ff507816 */ /* 0x000fe40000000050 */
[----:B------:R-:W-:Y:S02]  /*1ca10*/  PRMT R33, RZ, 0x7610, R33 ;  /* 0x00007610ff217816 */ /* 0x000fe40000000021 */
[----:B------:R-:W-:Y:S01]  /*1ca20*/  PRMT R82, RZ, 0x7610, R82 ;  /* 0x00007610ff527816 */ /* 0x000fe20000000052 */
[----:B------:R-:W-:-:S02]  /*1ca30*/  VIADD R79, R93, 0xc5 ;  /* 0x000000c55d4f7836 */ /* 0x000fc40000000000 */
[C---:B------:R-:W-:Y:S02]  /*1ca40*/  VIADD R77, R93.reuse, 0xc6 ;  /* 0x000000c65d4d7836 */ /* 0x040fe40000000000 */
[C---:B------:R-:W-:Y:S02]  /*1ca50*/  VIADD R75, R93.reuse, 0xcc ;  /* 0x000000cc5d4b7836 */ /* 0x040fe40000000000 */
[C---:B------:R-:W-:Y:S02]  /*1ca60*/  VIADD R73, R93.reuse, 0xcd ;  /* 0x000000cd5d497836 */ /* 0x040fe40000000000 */
[C---:B------:R-:W-:Y:S02]  /*1ca70*/  VIADD R76, R93.reuse, 0xc7 ;  /* 0x000000c75d4c7836 */ /* 0x040fe40000000000 */
[----:B------:R-:W-:Y:S01]  /*1ca80*/  VIADD R47, R93, 0xce ;  /* 0x000000ce5d2f7836 */ /* 0x000fe20000000000 */
[----:B------:R-:W-:Y:S02]  /*1ca90*/  PRMT R83, RZ, 0x7610, R83 ;  /* 0x00007610ff537816 */ /* 0x000fe40000000053 */
[----:B--2---:R-:W-:-:S02]  /*1caa0*/  PRMT R27, RZ, 0x7610, R27 ;  /* 0x00007610ff1b7816 */ /* 0x004fc4000000001b */
[----:B------:R-:W-:Y:S02]  /*1cab0*/  PRMT R28, RZ, 0x7610, R28 ;  /* 0x00007610ff1c7816 */ /* 0x000fe4000000001c */
[----:B---3--:R-:W-:-:S06]  /*1cac0*/  PRMT R26, RZ, 0x7610, R26 ;  /* 0x00007610ff1a7816 */ /* 0x008fcc000000001a */
[----:B------:R0:W2:Y:S02]  /*1cad0*/  @P0 LDG.E.U16 R26, desc[UR20][R4.64] ;  /* 0x00000014041a0981 */ /* 0x0000a4000c1e1500 */
[----:B0-----:R-:W-:Y:S02]  /*1cae0*/  @P0 IMAD.MOV.U32 R4, RZ, RZ, R43 ;  /* 0x000000ffff040224 */ /* 0x001fe400078e002b */
[----:B------:R-:W-:-:S05]  /*1caf0*/  @P0 IMAD.MOV.U32 R5, RZ, RZ, R44 ;  /* 0x000000ffff050224 */ /* 0x000fca00078e002c */
[----:B------:R0:W3:Y:S02]  /*1cb00*/  @P0 LDG.E.U16 R27, desc[UR20][R4.64] ;  /* 0x00000014041b0981 */ /* 0x0000e4000c1e1500 */
[----:B0-----:R-:W-:Y:S02]  /*1cb10*/  @P0 IMAD.MOV.U32 R4, RZ, RZ, R40 ;  /* 0x000000ffff040224 */ /* 0x001fe400078e0028 */
[----:B------:R-:W-:-:S05]  /*1cb20*/  @P0 IMAD.MOV.U32 R5, RZ, RZ, R42 ;  /* 0x000000ffff050224 */ /* 0x000fca00078e002a */
[----:B------:R0:W2:Y:S02]  /*1cb30*/  @P0 LDG.E.U16 R80, desc[UR20][R4.64] ;  /* 0x0000001404500981 */ /* 0x0000a4000c1e1500 */
        /* <DEDUP_REMOVED lines=9> */
[C---:B0-----:R-:W-:Y:S02]  /*1cbd0*/  VIADD R5, R93.reuse, 0xbf ;  /* 0x000000bf5d057836 */ /* 0x041fe40000000000 */
[----:B------:R-:W-:-:S03]  /*1cbe0*/  VIADD R4, R93, 0xc4 ;  /* 0x000000c45d047836 */ /* 0x000fc60000000000 */
[----:B------:R0:W-:Y:S01]  /*1cbf0*/  STL [R1+0x15c0], R5 ;  /* 0x0015c00501007387 */ /* 0x0001e20000100800 */
[----:B------:R-:W-:Y:S02]  /*1cc00*/  IABS R7, R5 ;  /* 0x0000000500077213 */ /* 0x000fe40000000000 */
[----:B------:R-:W-:Y:S01]  /*1cc10*/  IABS R6, R4 ;  /* 0x0000000400067213 */ /* 0x000fe20000000000 */
[----:B------:R1:W-:Y:S02]  /*1cc20*/  STL [R1+0x15c4], R4 ;  /* 0x0015c40401007387 */ /* 0x0003e40000100800 */
[----:B------:R-:W-:Y:S01]  /*1cc30*/  IMAD.MOV.U32 R11, RZ, RZ, R7 ;  /* 0x000000ffff0b7224 */ /* 0x000fe200078e0007 */
[----:B0-----:R-:W-:Y:S02]  /*1cc40*/  IABS R5, R79 ;  /* 0x0000004f00057213 */ /* 0x001fe40000000000 */
[----:B-1----:R-:W-:-:S03]  /*1cc50*/  IABS R4, R77 ;  /* 0x0000004d00047213 */ /* 0x002fc60000000000 */
[----:B------:R-:W-:Y:S02]  /*1cc60*/  IMAD.MOV.U32 R7, RZ, RZ, R5 ;  /* 0x000000ffff077224 */ /* 0x000fe400078e0005 */
[----:B------:R-:W-:-:S04]  /*1cc70*/  IMAD.MOV.U32 R5, RZ, RZ, R4 ;  /* 0x000000ffff057224 */ /* 0x000fc800078e0004 */
[----:B------:R-:W-:-:S04]  /*1cc80*/  IMAD.HI.U32 R4, R0, R5, RZ ;  /* 0x0000000500047227 */ /* 0x000fc800078e00ff */
[----:B------:R-:W-:Y:S02]  /*1cc90*/  IMAD.MOV.U32 R9, RZ, RZ, R6 ;  /* 0x000000ffff097224 */ /* 0x000fe400078e0006 */
[----:B------:R-:W-:Y:S02]  /*1cca0*/  IMAD.MOV R4, RZ, RZ, -R4 ;  /* 0x000000ffff047224 */ /* 0x000fe400078e0a04 */
[----:B------:R-:W-:-:S04]  /*1ccb0*/  IMAD.HI.U32 R6, R0, R7, RZ ;  /* 0x0000000700067227 */ /* 0x000fc800078e00ff */
[----:B------:R-:W-:Y:S01]  /*1ccc0*/  IMAD R46, R90, R4, R5 ;  /* 0x000000045a2e7224 */ /* 0x000fe200078e0205 */
[----:B------:R-:W-:Y:S01]  /*1ccd0*/  IABS R5, R75 ;  /* 0x0000004b00057213 */ /* 0x000fe20000000000 */
[----:B------:R-:W-:Y:S01]  /*1cce0*/  IMAD.MOV R6, RZ, RZ, -R6 ;  /* 0x000000ffff067224 */ /* 0x000fe200078e0a06 */
[----:B------:R-:W-:Y:S01]  /*1ccf0*/  IABS R4, R73 ;  /* 0x0000004900047213 */ /* 0x000fe20000000000 */
[----:B------:R-:W-:-:S04]  /*1cd00*/  IMAD.HI.U32 R8, R0, R9, RZ ;  /* 0x0000000900087227 */ /* 0x000fc800078e00ff */
[----:B------:R-:W-:Y:S02]  /*1cd10*/  IMAD R78, R90, R6, R7 ;  /* 0x000000065a4e7224 */ /* 0x000fe400078e0207 */
[----:B------:R-:W-:Y:S02]  /*1cd20*/  IMAD.MOV.U32 R7, RZ, RZ, R5 ;  /* 0x000000ffff077224 */ /* 0x000fe400078e0005 */
[----:B------:R-:W-:Y:S01]  /*1cd30*/  IMAD.MOV.U32 R5, RZ, RZ, R4 ;  /* 0x000000ffff057224 */ /* 0x000fe200078e0004 */
[----:B------:R-:W-:Y:S01]  /*1cd40*/  IABS R6, R76 ;  /* 0x0000004c00067213 */ /* 0x000fe20000000000 */
[----:B------:R-:W-:Y:S02]  /*1cd50*/  IMAD.MOV R8, RZ, RZ, -R8 ;  /* 0x000000ffff087224 */ /* 0x000fe400078e0a08 */
[----:B------:R-:W-:-:S04]  /*1cd60*/  IMAD.HI.U32 R4, R0, R5, RZ ;  /* 0x0000000500047227 */ /* 0x000fc800078e00ff */
[----:B------:R-:W-:Y:S02]  /*1cd70*/  IMAD R8, R90, R8, R9 ;  /* 0x000000085a087224 */ /* 0x000fe400078e0209 */
[----:B------:R-:W-:Y:S02]  /*1cd80*/  IMAD.MOV.U32 R9, RZ, RZ, R6 ;  /* 0x000000ffff097224 */ /* 0x000fe400078e0006 */
[----:B------:R-:W-:Y:S02]  /*1cd90*/  IMAD.MOV R4, RZ, RZ, -R4 ;  /* 0x000000ffff047224 */ /* 0x000fe400078e0a04 */
[----:B------:R-:W-:Y:S02]  /*1cda0*/  VIADD R44, R93, 0xcf ;  /* 0x000000cf5d2c7836 */ /* 0x000fe40000000000 */
[----:B------:R-:W-:-:S04]  /*1cdb0*/  IMAD.HI.U32 R6, R0, R7, RZ ;  /* 0x0000000700067227 */ /* 0x000fc800078e00ff */
[----:B------:R-:W-:Y:S02]  /*1cdc0*/  VIADD R43, R93, 0xd4 ;  /* 0x000000d45d2b7836 */ /* 0x000fe40000000000 */
[C---:B------:R-:W-:Y:S01]  /*1cdd0*/  IMAD R72, R90.reuse, R4, R5 ;  /* 0x000000045a487224 */ /* 0x040fe200078e0205 */
[----:B------:R-:W-:Y:S01]  /*1cde0*/  IABS R5, R44 ;  /* 0x0000002c00057213 */ /* 0x000fe20000000000 */
[----:B------:R-:W-:Y:S01]  /*1cdf0*/  IMAD.MOV R6, RZ, RZ, -R6 ;  /* 0x000000ffff067224 */ /* 0x000fe200078e0a06 */
[----:B------:R-:W-:Y:S01]  /*1ce00*/  IABS R4, R43 ;  /* 0x0000002b00047213 */ /* 0x000fe20000000000 */
[----:B------:R-:W-:Y:S02]  /*1ce10*/  STL [R1+0x15c8], R79 ;  /* 0x0015c84f01007387 */ /* 0x000fe40000100800 */
[----:B------:R-:W-:Y:S02]  /*1ce20*/  IMAD R74, R90, R6, R7 ;  /* 0x000000065a4a7224 */ /* 0x000fe400078e0207 */
[----:B------:R-:W-:Y:S01]  /*1ce30*/  STL [R1+0x15d0], R77 ;  /* 0x0015d04d01007387 */ /* 0x000fe20000100800 */
[----:B------:R-:W-:-:S03]  /*1ce40*/  IMAD.MOV.U32 R7, RZ, RZ, R5 ;  /* 0x000000ffff077224 */ /* 0x000fc600078e0005 */
[----:B------:R0:W-:Y:S01]  /*1ce50*/  STL [R1+0x7e8], R8 ;  /* 0x0007e80801007387 */ /* 0x0001e20000100800 */
[----:B------:R-:W-:Y:S01]  /*1ce60*/  IMAD.MOV.U32 R5, RZ, RZ, R4 ;  /* 0x000000ffff057224 */ /* 0x000fe200078e0004 */
[----:B------:R-:W-:Y:S01]  /*1ce70*/  IABS R6, R47 ;  /* 0x0000002f00067213 */ /* 0x000fe20000000000 */
[----:B------:R-:W-:Y:S02]  /*1ce80*/  @P0 IMAD.MOV.U32 R13, RZ, RZ, R12 ;  /* 0x000000ffff0d0224 */ /* 0x000fe400078e000c */
[----:B------:R-:W-:-:S04]  /*1ce90*/  IMAD.HI.U32 R4, R0, R5, RZ ;  /* 0x0000000500047227 */ /* 0x000fc800078e00ff */
[----:B0-----:R-:W-:-:S04]  /*1cea0*/  IMAD.HI.U32 R8, R0, R9, RZ ;  /* 0x0000000900087227 */ /* 0x001fc800078e00ff */
[----:B------:R-:W-:Y:S02]  /*1ceb0*/  IMAD.MOV R8, RZ, RZ, -R8 ;  /* 0x000000ffff087224 */ /* 0x000fe400078e0a08 */
[----:B------:R-:W-:Y:S02]  /*1cec0*/  @P0 IMAD.MOV.U32 R12, RZ, RZ, R10 ;  /* 0x000000ffff0c0224 */ /* 0x000fe400078e000a */
[----:B------:R-:W-:Y:S02]  /*1ced0*/  IMAD R17, R90, R8, R9 ;  /* 0x000000085a117224 */ /* 0x000fe400078e0209 */
[----:B------:R-:W-:Y:S02]  /*1cee0*/  IMAD.MOV.U32 R9, RZ, RZ, R6 ;  /* 0x000000ffff097224 */ /* 0x000fe400078e0006 */
[----:B------:R-:W-:Y:S01]  /*1cef0*/  VIADD R15, R93, 0xd5 ;  /* 0x000000d55d0f7836 */ /* 0x000fe20000000000 */
[----:B------:R-:W-:Y:S01]  /*1cf00*/  STL [R1+0x15cc], R76 ;  /* 0x0015cc4c01007387 */ /* 0x000fe20000100800 */
[----:B------:R-:W-:-:S02]  /*1cf10*/  IMAD.MOV R4, RZ, RZ, -R4 ;  /* 0x000000ffff047224 */ /* 0x000fc400078e0a04 */
[C---:B------:R-:W-:Y:S01]  /*1cf20*/  IMAD.HI.U32 R6, R0.reuse, R7, RZ ;  /* 0x0000000700067227 */ /* 0x040fe200078e00ff */
[----:B------:R0:W2:Y:S03]  /*1cf30*/  @P0 LDG.E.U16 R83, desc[UR20][R12.64] ;  /* 0x000000140c530981 */ /* 0x0000a6000c1e1500 */
[----:B------:R-:W-:Y:S01]  /*1cf40*/  IMAD.HI.U32 R8, R0, R9, RZ ;  /* 0x0000000900087227 */ /* 0x000fe200078e00ff */
[----:B------:R-:W-:Y:S03]  /*1cf50*/  STL [R1+0x15d4], R75 ;  /* 0x0015d44b01007387 */ /* 0x000fe60000100800 */
[----:B------:R-:W-:Y:S01]  /*1cf60*/  IMAD R14, R90, R4, R5 ;  /* 0x000000045a0e7224 */ /* 0x000fe200078e0205 */
[----:B------:R-:W-:Y:S01]  /*1cf70*/  STL [R1+0x15dc], R73 ;  /* 0x0015dc4901007387 */ /* 0x000fe20000100800 */
[C---:B------:R-:W-:Y:S01]  /*1cf80*/  VIADD R40, R93.reuse, 0xd7 ;  /* 0x000000d75d287836 */ /* 0x040fe20000000000 */
[----:B------:R-:W-:Y:S01]  /*1cf90*/  IABS R4, R15 ;  /* 0x0000000f00047213 */ /* 0x000fe20000000000 */
[----:B0-----:R-:W-:Y:S01]  /*1cfa0*/  VIADD R12, R93, 0xd6 ;  /* 0x000000d65d0c7836 */ /* 0x001fe20000000000 */
[----:B------:R-:W-:Y:S01]  /*1cfb0*/  STL [R1+0x15d8], R47 ;  /* 0x0015d82f01007387 */ /* 0x000fe20000100800 */
[----:B------:R-:W-:-:S03]  /*1cfc0*/  IMAD.MOV R6, RZ, RZ, -R6 ;  /* 0x000000ffff067224 */ /* 0x000fc600078e0a06 */
[----:B------:R-:W-:Y:S01]  /*1cfd0*/  STL [R1+0x15e0], R44 ;  /* 0x0015e02c01007387 */ /* 0x000fe20000100800 */
[----:B------:R-:W-:-:S03]  /*1cfe0*/  IMAD.MOV R8, RZ, RZ, -R8 ;  /* 0x000000ffff087224 */ /* 0x000fc600078e0a08 */
[----:B------:R-:W-:Y:S01]  /*1cff0*/  STL [R1+0x15e8], R43 ;  /* 0x0015e82b01007387 */ /* 0x000fe20000100800 */
[----:B------:R-:W-:-:S03]  /*1d000*/  MOV R67, R4 ;  /* 0x0000000400437202 */ /* 0x000fc60000000f00 */
[----:B------:R-:W-:Y:S01]  /*1d010*/  STL [R1+0x15e4], R15 ;  /* 0x0015e40f01007387 */ /* 0x000fe20000100800 */
[----:B------:R-:W-:-:S03]  /*1d020*/  IMAD R42, R90, R6, R7 ;  /* 0x000000065a2a7224 */ /* 0x000fc600078e0207 */
[----:B------:R-:W-:Y:S01]  /*1d030*/  STL [R1+0x15ec], R12 ;  /* 0x0015ec0c01007387 */ /* 0x000fe20000100800 */
[----:B------:R-:W-:-:S03]  /*1d040*/  IMAD R45, R90, R8, R9 ;  /* 0x000000085a2d7224 */ /* 0x000fc600078e0209 */
[----:B------:R-:W-:Y:S04]  /*1d050*/  STL [R1+0x15f0], R40 ;  /* 0x0015f02801007387 */ /* 0x000fe80000100800 */
[----:B------:R-:W2:Y:S04]  /*1d060*/  LDL.LU R4, [R1+0xe48] ;  /* 0x000e480001047983 */ /* 0x000ea80000300800 */
[----:B------:R-:W3:Y:S04]  /*1d070*/  LDL.LU R6, [R1+0xe44] ;  /* 0x000e440001067983 */ /* 0x000ee80000300800 */
        /* <DEDUP_REMOVED lines=9> */
[----:B------:R-:W-:-:S05]  /*1d110*/  IABS R9, R12 ;  /* 0x0000000c00097213 */ /* 0x000fca0000000000 */
[----:B------:R-:W-:Y:S02]  /*1d120*/  IMAD.MOV.U32 R66, RZ, RZ, R9 ;  /* 0x000000ffff427224 */ /* 0x000fe400078e0009 */
        /* <DEDUP_REMOVED lines=9> */
[----:B--2---:R-:W-:Y:S04]  /*1d1c0*/  STS.U16 [R19+UR4+0x1300], R4 ;  /* 0x0013000413007988 */ /* 0x004fe80008000404 */
[----:B---3--:R-:W-:Y:S04]  /*1d1d0*/  STS.U16 [R19+UR4+0x9300], R6 ;  /* 0x0093000613007988 */ /* 0x008fe80008000404 */
[----:B----4-:R-:W-:Y:S04]  /*1d1e0*/  STS.U16 [R19+UR4+0x1700], R7 ;  /* 0x0017000713007988 */ /* 0x010fe80008000404 */
[----:B------:R-:W-:Y:S04]  /*1d1f0*/  STS.U16 [R19+UR4+0x9700], R8 ;  /* 0x0097000813007988 */ /* 0x000fe80008000404 */
[----:B------:R-:W-:Y:S04]  /*1d200*/  STS.U16 [R19+UR4+0x1b00], R5 ;  /* 0x001b000513007988 */ /* 0x000fe80008000404 */
[----:B------:R-:W-:Y:S04]  /*1d210*/  STS.U16 [R19+UR4+0x9b00], R86 ;  /* 0x009b005613007988 */ /* 0x000fe80008000404 */
[----:B------:R-:W-:Y:S04]  /*1d220*/  STS.U16 [R19+UR4+0x1f00], R87 ;  /* 0x001f005713007988 */ /* 0x000fe80008000404 */
[----:B------:R-:W-:Y:S04]  /*1d230*/  STS.U16 [R19+UR4+0x9f00], R54 ;  /* 0x009f003613007988 */ /* 0x000fe80008000404 */
[----:B------:R0:W-:Y:S04]  /*1d240*/  STS.U16 [R19+UR4+0x2300], R81 ;  /* 0x0023005113007988 */ /* 0x0001e80008000404 */
[----:B------:R-:W-:Y:S04]  /*1d250*/  STS.U16 [R19+UR4+0xa300], R88 ;  /* 0x00a3005813007988 */ /* 0x000fe80008000404 */
[----:B------:R1:W-:Y:S04]  /*1d260*/  STS.U16 [R19+UR4+0x2700], R49 ;  /* 0x0027003113007988 */ /* 0x0003e80008000404 */
[----:B0-----:R-:W2:Y:S04]  /*1d270*/  LDL.LU R81, [R1+0xc7c] ;  /* 0x000c7c0001517983 */ /* 0x001ea80000300800 */
[----:B-1----:R-:W3:Y:S04]  /*1d280*/  LDL.LU R49, [R1+0xd40] ;  /* 0x000d400001317983 */ /* 0x002ee80000300800 */
[----:B------:R0:W-:Y:S04]  /*1d290*/  STS.U16 [R19+UR4+0xa700], R9 ;  /* 0x00a7000913007988 */ /* 0x0001e80008000404 */
[----:B0-----:R-:W4:Y:S04]  /*1d2a0*/  LDL.LU R9, [R1+0xd3c] ;  /* 0x000d3c0001097983 */ /* 0x001f280000300800 */
[----:B------:R-:W-:Y:S04]  /*1d2b0*/  STS.U16 [R19+UR4+0x2b00], R32 ;  /* 0x002b002013007988 */ /* 0x000fe80008000404 */
[----:B------:R-:W-:Y:S04]  /*1d2c0*/  STS.U16 [R19+UR4+0xab00], R89 ;  /* 0x00ab005913007988 */ /* 0x000fe80008000404 */
[----:B------:R-:W-:Y:S04]  /*1d2d0*/  STS.U16 [R19+UR4+0x2f00], R91 ;  /* 0x002f005b13007988 */ /* 0x000fe80008000404 */
[----:B------:R0:W-:Y:S04]  /*1d2e0*/  STS.U16 [R19+UR4+0xaf00], R51 ;  /* 0x00af003313007988 */ /* 0x0001e80008000404 */
        /* <DEDUP_REMOVED lines=16> */
[----:B------:R1:W-:Y:S04]  /*1d3f0*/  STS.U16 [R19+UR4+0xb300], R18 ;  /* 0x00b3001213007988 */ /* 0x0003e80008000404 */
[----:B------:R-:W4:Y:S04]  /*1d400*/  LDL.LU R91, [R1+0xdc8] ;  /* 0x000dc800015b7983 */ /* 0x000f280000300800 */
[----:B------:R-:W-:Y:S04]  /*1d410*/  STS.U16 [R19+UR4+0x3700], R48 ;  /* 0x0037003013007988 */ /* 0x000fe80008000404 */
[----:B0-----:R-:W4:Y:S04]  /*1d420*/  LDL.LU R92, [R1+0xdc4] ;  /* 0x000dc400015c7983 */ /* 0x001f280000300800 */
[----:B-1----:R-:W4:Y:S04]  /*1d430*/  LDL.LU R18, [R1+0xdc0] ;  /* 0x000dc00001127983 */ /* 0x002f280000300800 */
[----:B--2---:R0:W-:Y:S04]  /*1d440*/  STS.U16 [R19+UR4+0xb700], R81 ;  /* 0x00b7005113007988 */ /* 0x0041e80008000404 */
[----:B---3--:R1:W-:Y:S04]  /*1d450*/  STS.U16 [R19+UR4+0x3b00], R49 ;  /* 0x003b003113007988 */ /* 0x0083e80008000404 */
[----:B0-----:R-:W2:Y:S04]  /*1d460*/  LDL.LU R81, [R1+0xdbc] ;  /* 0x000dbc0001517983 */ /* 0x001ea80000300800 */
[----:B------:R-:W-:Y:S04]  /*1d470*/  STL [R1+0x1a54], R3 ;  /* 0x001a540301007387 */ /* 0x000fe80000100800 */
[----:B-1----:R-:W3:Y:S04]  /*1d480*/  LDL.LU R49, [R1+0xd90] ;  /* 0x000d900001317983 */ /* 0x002ee80000300800 */
[----:B----4-:R0:W-:Y:S04]  /*1d490*/  STS.U16 [R19+UR4+0xbb00], R9 ;  /* 0x00bb000913007988 */ /* 0x0101e80008000404 */
[----:B------:R-:W4:Y:S04]  /*1d4a0*/  LDL.LU R48, [R1+0xd8c] ;  /* 0x000d8c0001307983 */ /* 0x000f280000300800 */
[----:B0-----:R-:W4:Y:S01]  /*1d4b0*/  LDL.LU R9, [R1+0xd88] ;  /* 0x000d880001097983 */ /* 0x001f220000300800 */
[----:B------:R-:W-:-:S04]  /*1d4c0*/  IMAD.HI.U32 R10, R0, R11, RZ ;  /* 0x0000000b000a7227 */ /* 0x000fc800078e00ff */
[----:B------:R-:W-:-:S04]  /*1d4d0*/  IMAD.MOV R10, RZ, RZ, -R10 ;  /* 0x000000ffff0a7224 */ /* 0x000fc800078e0a0a */
[----:B------:R-:W-:Y:S01]  /*1d4e0*/  IMAD R16, R90, R10, R11 ;  /* 0x0000000a5a107224 */ /* 0x000fe200078e020b */
[----:B------:R-:W-:-:S05]  /*1d4f0*/  IABS R10, R40 ;  /* 0x00000028000a7213 */ /* 0x000fca0000000000 */
[----:B------:R-:W-:-:S04]  /*1d500*/  IMAD.MOV.U32 R21, RZ, RZ, R10 ;  /* 0x000000ffff157224 */ /* 0x000fc800078e000a */
[----:B------:R-:W-:-:S04]  /*1d510*/  IMAD.HI.U32 R10, R0, R21, RZ ;  /* 0x00000015000a7227 */ /* 0x000fc800078e00ff */
[----:B------:R-:W-:-:S04]  /*1d520*/  IMAD.MOV R10, RZ, RZ, -R10 ;  /* 0x000000ffff0a7224 */ /* 0x000fc800078e0a0a */
[----:B------:R-:W-:Y:S01]  /*1d530*/  IMAD R10, R90, R10, R21 ;  /* 0x0000000a5a0a7224 */ /* 0x000fe200078e0215 */
[----:B------:R-:W-:Y:S01]  /*1d540*/  LOP3.LUT R21, R3, 0x70, RZ, 0x3c, !PT ;  /* 0x0000007003157812 */ /* 0x000fe200078e3cff */
[----:B------:R-:W-:Y:S04]  /*1d550*/  STS.U16 [R19+UR4+0x3f00], R51 ;  /* 0x003f003313007988 */ /* 0x000fe80008000404 */
[----:B------:R0:W-:Y:S04]  /*1d560*/  STS.U16 [R19+UR4+0xbf00], R2 ;  /* 0x00bf000213007988 */ /* 0x0001e80008000404 */
        /* <DEDUP_REMOVED lines=9> */
[----:B------:R-:W-:Y:S04]  /*1d600*/  STL [R1+0x1550], R21 ;  /* 0x0015501501007387 */ /* 0x000fe80000100800 */
[----:B------:R-:W-:Y:S04]  /*1d610*/  STS.U16 [R21+UR4+0x9380], R87 ;  /* 0x0093805715007988 */ /* 0x000fe80008000404 */
[----:B0-----:R-:W4:Y:S04]  /*1d620*/  LDL.LU R2, [R1+0x1cfc] ;  /* 0x001cfc0001027983 */ /* 0x001f280000300800 */
[----:B------:R-:W-:Y:S04]  /*1d630*/  STS.U16 [R21+UR4+0x1780], R54 ;  /* 0x0017803615007988 */ /* 0x000fe80008000404 */
[----:B------:R-:W4:Y:S04]  /*1d640*/  LDL.LU R51, [R1+0xd84] ;  /* 0x000d840001337983 */ /* 0x000f280000300800 */
[----:B------:R-:W-:Y:S04]  /*1d650*/  STS.U16 [R21+UR4+0x9780], R88 ;  /* 0x0097805815007988 */ /* 0x000fe80008000404 */
[----:B------:R-:W4:Y:S04]  /*1d660*/  LDL.LU R19, [R1+0xd80] ;  /* 0x000d800001137983 */ /* 0x000f280000300800 */
[----:B------:R-:W-:Y:S04]  /*1d670*/  STS.U16 [R21+UR4+0x1b80], R32 ;  /* 0x001b802015007988 */ /* 0x000fe80008000404 */
[----:B------:R-:W-:Y:S04]  /*1d680*/  STS.U16 [R21+UR4+0x9b80], R89 ;  /* 0x009b805915007988 */ /* 0x000fe80008000404 */
[----:B------:R-:W4:Y:S04]  /*1d690*/  LDL.LU R69, [R1+0xd7c] ;  /* 0x000d7c0001457983 */ /* 0x000f280000300800 */
[----:B------:R-:W-:Y:S04]  /*1d6a0*/  STS.U16 [R21+UR4+0x1f80], R91 ;  /* 0x001f805b15007988 */ /* 0x000fe80008000404 */
[----:B------:R-:W4:Y:S04]  /*1d6b0*/  LDL.LU R70, [R1+0xd50] ;  /* 0x000d500001467983 */ /* 0x000f280000300800 */
[----:B------:R-:W-:Y:S04]  /*1d6c0*/  STS.U16 [R21+UR4+0x9f80], R92 ;  /* 0x009f805c15007988 */ /* 0x000fe80008000404 */
[----:B-1----:R-:W4:Y:S04]  /*1d6d0*/  LDL.LU R71, [R1+0xd4c] ;  /* 0x000d4c0001477983 */ /* 0x002f280000300800 */
[----:B------:R0:W-:Y:S04]  /*1d6e0*/  STS.U16 [R21+UR4+0x2380], R18 ;  /* 0x0023801215007988 */ /* 0x0001e80008000404 */
[----:B0-----:R-:W4:Y:S04]  /*1d6f0*/  LDL.LU R18, [R1+0xd44] ;  /* 0x000d440001127983 */ /* 0x001f280000300800 */
[----:B--2---:R0:W-:Y:S04]  /*1d700*/  STS.U16 [R21+UR4+0xa380], R81 ;  /* 0x00a3805115007988 */ /* 0x0041e80008000404 */
[----:B---3--:R1:W-:Y:S04]  /*1d710*/  STS.U16 [R21+UR4+0x2780], R49 ;  /* 0x0027803115007988 */ /* 0x0083e80008000404 */
[----:B0-----:R-:W2:Y:S04]  /*1d720*/  LDL.LU R81, [R1+0xd10] ;  /* 0x000d100001517983 */ /* 0x001ea80000300800 */
[----:B-1----:R-:W3:Y:S04]  /*1d730*/  LDL.LU R49, [R1+0xd0c] ;  /* 0x000d0c0001317983 */ /* 0x002ee80000300800 */
[----:B----4-:R0:W-:Y:S04]  /*1d740*/  STS.U16 [R21+UR4+0xa780], R48 ;  /* 0x00a7803015007988 */ /* 0x0101e80008000404 */
[----:B------:R1:W-:Y:S04]  /*1d750*/  STS.U16 [R21+UR4+0x2b80], R9 ;  /* 0x002b800915007988 */ /* 0x0003e80008000404 */
[----:B0-----:R-:W4:Y:S04]  /*1d760*/  LDL.LU R48, [R1+0xc50] ;  /* 0x000c500001307983 */ /* 0x001f280000300800 */
[----:B-1----:R-:W4:Y:S04]  /*1d770*/  LDL.LU R9, [R1+0xc4c] ;  /* 0x000c4c0001097983 */ /* 0x002f280000300800 */
        /* <DEDUP_REMOVED lines=16> */
[----:B------:R1:W-:Y:S04]  /*1d880*/  STS.U16 [R21+UR4+0x2f80], R19 ;  /* 0x002f801315007988 */ /* 0x0003e80008000404 */
[----:B0-----:R-:W4:Y:S04]  /*1d890*/  LDL.LU R51, [R1+0xa18] ;  /* 0x000a180001337983 */ /* 0x001f280000300800 */
[----:B-1----:R-:W4:Y:S04]  /*1d8a0*/  LDL.LU R19, [R1+0xa14] ;  /* 0x000a140001137983 */ /* 0x002f280000300800 */
[----:B------:R-:W-:Y:S04]  /*1d8b0*/  STS.U16 [R21+UR4+0xaf80], R69 ;  /* 0x00af804515007988 */ /* 0x000fe80008000404 */
[----:B------:R-:W-:Y:S04]  /*1d8c0*/  STS.U16 [R21+UR4+0x3380], R70 ;  /* 0x0033804615007988 */ /* 0x000fe80008000404 */
[----:B------:R-:W-:Y:S04]  /*1d8d0*/  STS.U16 [R21+UR4+0xb380], R71 ;  /* 0x00b3804715007988 */ /* 0x000fe80008000404 */
[----:B------:R0:W-:Y:S04]  /*1d8e0*/  STS.U16 [R21+UR4+0x3780], R2 ;  /* 0x0037800215007988 */ /* 0x0001e80008000404 */
[----:B0-----:R-:W4:Y:S04]  /*1d8f0*/  LDL.LU R2, [R1+0x1cf8] ;  /* 0x001cf80001027983 */ /* 0x001f280000300800 */
[----:B------:R-:W-:Y:S04]  /*1d900*/  STS.U16 [R21+UR4+0xb780], R18 ;  /* 0x00b7801215007988 */ /* 0x000fe80008000404 */
[----:B--2---:R0:W-:Y:S04]  /*1d910*/  STS.U16 [R21+UR4+0x3b80], R81 ;  /* 0x003b805115007988 */ /* 0x0041e80008000404 */
[----:B---3--:R1:W-:Y:S04]  /*1d920*/  STS.U16 [R21+UR4+0xbb80], R49 ;  /* 0x00bb803115007988 */ /* 0x0083e80008000404 */
[----:B0-----:R-:W2:Y:S04]  /*1d930*/  LDL.LU R81, [R1+0xa10] ;  /* 0x000a100001517983 */ /* 0x001ea80000300800 */
[----:B------:R-:W3:Y:S04]  /*1d940*/  LDL.LU R18, [R1+0xa0c] ;  /* 0x000a0c0001127983 */ /* 0x000ee80000300800 */
        /* <DEDUP_REMOVED lines=9> */
[----:B------:R0:W-:Y:S04]  /*1d9e0*/  STS.U16 [R2+UR4+0x10c00], R6 ;  /* 0x010c000602007988 */ /* 0x0001e80008000404 */
[----:B------:R1:W-:Y:S04]  /*1d9f0*/  STS.U16 [R2+UR4+0x14000], R19 ;  /* 0x0140001302007988 */ /* 0x0003e80008000404 */
[----:B------:R-:W-:Y:S04]  /*1da00*/  STS.U16 [R2+UR4+0x10000], R84 ;  /* 0x0100005402007988 */ /* 0x000fe80008000404 */
[----:B0-----:R-:W4:Y:S04]  /*1da10*/  LDL.LU R6, [R1+0x9ec] ;  /* 0x0009ec0001067983 */ /* 0x001f280000300800 */
[----:B-1----:R-:W4:Y:S04]  /*1da20*/  LDL.LU R19, [R1+0x9e8] ;  /* 0x0009e80001137983 */ /* 0x002f280000300800 */
        /* <DEDUP_REMOVED lines=14> */
[----:B--2---:R0:W-:Y:S04]  /*1db10*/  STS.U16 [R2+UR4+0x14400], R81 ;  /* 0x0144005102007988 */ /* 0x0041e80008000404 */
[----:B---3--:R1:W-:Y:S04]  /*1db20*/  STS.U16 [R2+UR4+0x14c00], R49 ;  /* 0x014c003102007988 */ /* 0x0083e80008000404 */
[----:B0-----:R-:W2:Y:S04]  /*1db30*/  LDL.LU R81, [R1+0x9e4] ;  /* 0x0009e40001517983 */ /* 0x001ea80000300800 */
[----:B------:R-:W3:Y:S04]  /*1db40*/  LDL.LU R84, [R1+0x9e0] ;  /* 0x0009e00001547983 */ /* 0x000ee80000300800 */
        /* <DEDUP_REMOVED lines=14> */
[----:B------:R0:W-:Y:S04]  /*1dc30*/  STS.U16 [R2+UR4+0x14800], R18 ;  /* 0x0148001202007988 */ /* 0x0001e80008000404 */
[----:B------:R-:W3:Y:S04]  /*1dc40*/  LDL.LU R51, [R1+0x9a4] ;  /* 0x0009a40001337983 */ /* 0x000ee80000300800 */
[----:B----4-:R1:W-:Y:S04]  /*1dc50*/  STS.U16 [R2+UR4+0x15000], R48 ;  /* 0x0150003002007988 */ /* 0x0103e80008000404 */
[----:B0-----:R-:W4:Y:S04]  /*1dc60*/  LDL.LU R18, [R1+0x9a0] ;  /* 0x0009a00001127983 */ /* 0x001f280000300800 */
[----:B------:R0:W-:Y:S04]  /*1dc70*/  STS.U16 [R2+UR4+0x15400], R9 ;  /* 0x0154000902007988 */ /* 0x0001e80008000404 */
[----:B-1----:R-:W4:Y:S04]  /*1dc80*/  LDL.LU R48, [R1+0x99c] ;  /* 0x00099c0001307983 */ /* 0x002f280000300800 */
[----:B0-----:R-:W4:Y:S01]  /*1dc90*/  LDL.LU R9, [R1+0x998] ;  /* 0x0009980001097983 */ /* 0x001f220000300800 */
[----:B------:R-:W-:-:S03]  /*1dca0*/  IMAD.HI.U32 R11, R0, R66, RZ ;  /* 0x00000042000b7227 */ /* 0x000fc600078e00ff */
[----:B------:R-:W-:Y:S01]  /*1dcb0*/  STS.U16 [R2+UR4+0x15800], R68 ;  /* 0x0158004402007988 */ /* 0x000fe20008000404 */
[----:B------:R-:W-:-:S03]  /*1dcc0*/  IMAD.HI.U32 R13, R0, R67, RZ ;  /* 0x00000043000d7227 */ /* 0x000fc600078e00ff */
[----:B------:R-:W-:Y:S04]  /*1dcd0*/  STS.U16 [R2+UR4+0x15c00], R69 ;  /* 0x015c004502007988 */ /* 0x000fe80008000404 */
[----:B------:R-:W-:Y:S04]  /*1dce0*/  STS.U16 [R2+UR4+0x16000], R70 ;  /* 0x0160004602007988 */ /* 0x000fe80008000404 */
[----:B------:R-:W-:Y:S01]  /*1dcf0*/  STS.U16 [R2+UR4+0x16400], R71 ;  /* 0x0164004702007988 */ /* 0x000fe20008000404 */
[----:B------:R-:W-:Y:S02]  /*1dd00*/  IMAD.MOV R11, RZ, RZ, -R11 ;  /* 0x000000ffff0b7224 */ /* 0x000fe400078e0a0b */
[----:B------:R-:W-:-:S02]  /*1dd10*/  IMAD.MOV R13, RZ, RZ, -R13 ;  /* 0x000000ffff0d7224 */ /* 0x000fc400078e0a0d */
[C---:B------:R-:W-:Y:S02]  /*1dd20*/  IMAD R11, R90.reuse, R11, R66 ;  /* 0x0000000b5a0b7224 */ /* 0x040fe400078e0242 */
[----:B------:R-:W-:Y:S01]  /*1dd30*/  IMAD R13, R90, R13, R67 ;  /* 0x0000000d5a0d7224 */ /* 0x000fe200078e0243 */
[----:B------:R0:W-:Y:S04]  /*1dd40*/  STS.U16 [R2+UR4+0x16800], R6 ;  /* 0x0168000602007988 */ /* 0x0001e80008000404 */
[----:B------:R1:W-:Y:S01]  /*1dd50*/  STS.U16 [R2+UR4+0x16c00], R19 ;  /* 0x016c001302007988 */ /* 0x0003e20008000404 */
[----:B0-----:R-:W-:-:S03]  /*1dd60*/  LOP3.LUT R6, R2, 0x10, RZ, 0x3c, !PT ;  /* 0x0000001002067812 */ /* 0x001fc600078e3cff */
[----:B-1----:R-:W4:Y:S04]  /*1dd70*/  LDL.LU R19, [R1+0x994] ;  /* 0x0009940001137983 */ /* 0x002f280000300800 */
[----:B--2---:R0:W-:Y:S04]  /*1dd80*/  STS.U16 [R2+UR4+0x17000], R81 ;  /* 0x0170005102007988 */ /* 0x0041e80008000404 */
[----:B---3--:R-:W-:Y:S04]  /*1dd90*/  STS.U16 [R2+UR4+0x17400], R84 ;  /* 0x0174005402007988 */ /* 0x008fe80008000404 */
        /* <DEDUP_REMOVED lines=9> */
[----:B0-----:R-:W2:Y:S04]  /*1de30*/  LDL.LU R81, [R1+0x990] ;  /* 0x0009900001517983 */ /* 0x001ea80000300800 */
[----:B------:R-:W-:Y:S04]  /*1de40*/  STS.U16 [R6+UR4+0x11c80], R88 ;  /* 0x011c805806007988 */ /* 0x000fe80008000404 */
[----:B-1----:R-:W3:Y:S04]  /*1de50*/  LDL.LU R49, [R1+0x98c] ;  /* 0x00098c0001317983 */ /* 0x002ee80000300800 */
[----:B------:R-:W-:Y:S04]  /*1de60*/  STS.U16 [R6+UR4+0x12080], R32 ;  /* 0x0120802006007988 */ /* 0x000fe80008000404 */
[----:B------:R-:W-:Y:S04]  /*1de70*/  STS.U16 [R6+UR4+0x12480], R89 ;  /* 0x0124805906007988 */ /* 0x000fe80008000404 */
[----:B------:R-:W3:Y:S04]  /*1de80*/  LDL.LU R21, [R1+0x988] ;  /* 0x0009880001157983 */ /* 0x000ee80000300800 */
[----:B------:R-:W-:Y:S04]  /*1de90*/  STS.U16 [R6+UR4+0x12880], R91 ;  /* 0x0128805b06007988 */ /* 0x000fe80008000404 */
[----:B------:R-:W3:Y:S04]  /*1dea0*/  LDL.LU R66, [R1+0x984] ;  /* 0x0009840001427983 */ /* 0x000ee80000300800 */
[----:B------:R-:W-:Y:S04]  /*1deb0*/  STS.U16 [R6+UR4+0x12c80], R92 ;  /* 0x012c805c06007988 */ /* 0x000fe80008000404 */
[----:B------:R-:W3:Y:S04]  /*1dec0*/  LDL.LU R67, [R1+0x980] ;  /* 0x0009800001437983 */ /* 0x000ee80000300800 */
[----:B------:R-:W-:Y:S04]  /*1ded0*/  STS.U16 [R6+UR4+0x13080], R51 ;  /* 0x0130803306007988 */ /* 0x000fe80008000404 */
[----:B------:R-:W3:Y:S04]  /*1dee0*/  LDL.LU R68, [R1+0x97c] ;  /* 0x00097c0001447983 */ /* 0x000ee80000300800 */
[----:B----4-:R-:W-:Y:S04]  /*1def0*/  STS.U16 [R6+UR4+0x13480], R18 ;  /* 0x0134801206007988 */ /* 0x010fe80008000404 */
[----:B------:R-:W4:Y:S04]  /*1df00*/  LDL.LU R69, [R1+0x978] ;  /* 0x0009780001457983 */ /* 0x000f280000300800 */
[----:B------:R-:W-:Y:S04]  /*1df10*/  STS.U16 [R6+UR4+0x13880], R48 ;  /* 0x0138803006007988 */ /* 0x000fe80008000404 */
[----:B------:R-:W4:Y:S04]  /*1df20*/  LDL.LU R70, [R1+0x974] ;  /* 0x0009740001467983 */ /* 0x000f280000300800 */
[----:B------:R0:W-:Y:S04]  /*1df30*/  STS.U16 [R6+UR4+0x13c80], R9 ;  /* 0x013c800906007988 */ /* 0x0001e80008000404 */
[----:B------:R-:W4:Y:S04]  /*1df40*/  LDL.LU R71, [R1+0x970] ;  /* 0x0009700001477983 */ /* 0x000f280000300800 */
        /* <DEDUP_REMOVED lines=22> */
[----:B0-----:R-:W2:Y:S04]  /*1e0b0*/  LDL.LU R81, [R1+0x91c] ;  /* 0x00091c0001517983 */ /* 0x001ea80000300800 */
[----:B-1----:R-:W3:Y:S04]  /*1e0c0*/  LDL.LU R49, [R1+0x918] ;  /* 0x0009180001317983 */ /* 0x002ee80000300800 */
[----:B------:R0:W-:Y:S04]  /*1e0d0*/  STS.U16 [R6+UR4+0x14c80], R21 ;  /* 0x014c801506007988 */ /* 0x0001e80008000404 */
[----:B------:R1:W-:Y:S04]  /*1e0e0*/  STS.U16 [R6+UR4+0x15080], R66 ;  /* 0x0150804206007988 */ /* 0x0003e80008000404 */
[----:B0-----:R-:W2:Y:S04]  /*1e0f0*/  LDL.LU R21, [R1+0x1cf4] ;  /* 0x001cf40001157983 */ /* 0x001ea80000300800 */
[----:B------:R0:W-:Y:S04]  /*1e100*/  STS.U16 [R6+UR4+0x15480], R67 ;  /* 0x0154804306007988 */ /* 0x0001e80008000404 */
[----:B-1----:R-:W2:Y:S04]  /*1e110*/  LDL.LU R66, [R1+0x1cf0] ;  /* 0x001cf00001427983 */ /* 0x002ea80000300800 */
[----:B------:R1:W-:Y:S04]  /*1e120*/  STS.U16 [R6+UR4+0x15880], R68 ;  /* 0x0158804406007988 */ /* 0x0003e80008000404 */
[----:B0-----:R-:W2:Y:S04]  /*1e130*/  LDL.LU R67, [R1+0x1cec] ;  /* 0x001cec0001437983 */ /* 0x001ea80000300800 */
[----:B----4-:R0:W-:Y:S04]  /*1e140*/  STS.U16 [R6+UR4+0x15c80], R69 ;  /* 0x015c804506007988 */ /* 0x0101e80008000404 */
[----:B-1----:R-:W4:Y:S04]  /*1e150*/  LDL.LU R68, [R1+0x1ce8] ;  /* 0x001ce80001447983 */ /* 0x002f280000300800 */
[----:B------:R1:W-:Y:S04]  /*1e160*/  STS.U16 [R6+UR4+0x16080], R70 ;  /* 0x0160804606007988 */ /* 0x0003e80008000404 */
[----:B0-----:R-:W2:Y:S04]  /*1e170*/  LDL.LU R69, [R1+0x1ce4] ;  /* 0x001ce40001457983 */ /* 0x001ea80000300800 */
[----:B------:R0:W-:Y:S04]  /*1e180*/  STS.U16 [R6+UR4+0x16480], R71 ;  /* 0x0164804706007988 */ /* 0x0001e80008000404 */
[----:B-1----:R-:W2:Y:S04]  /*1e190*/  LDL.LU R70, [R1+0x1ce0] ;  /* 0x001ce00001467983 */ /* 0x002ea80000300800 */
[----:B------:R1:W-:Y:S04]  /*1e1a0*/  STS.U16 [R6+UR4+0x16880], R9 ;  /* 0x0168800906007988 */ /* 0x0003e80008000404 */
[----:B0-----:R-:W2:Y:S04]  /*1e1b0*/  LDL.LU R71, [R1+0x1cdc] ;  /* 0x001cdc0001477983 */ /* 0x001ea80000300800 */
[----:B-1----:R-:W2:Y:S04]  /*1e1c0*/  LDL.LU R9, [R1+0x1cd8] ;  /* 0x001cd80001097983 */ /* 0x002ea80000300800 */
[----:B--2---:R0:W-:Y:S04]  /*1e1d0*/  STS.U16 [R6+UR4+0x16c80], R9 ;  /* 0x016c800906007988 */ /* 0x0041e80008000404 */
[----:B------:R1:W-:Y:S04]  /*1e1e0*/  STS.U16 [R6+UR4+0x17080], R84 ;  /* 0x0170805406007988 */ /* 0x0003e80008000404 */
[----:B------:R2:W-:Y:S01]  /*1e1f0*/  STS.U16 [R6+UR4+0x17480], R85 ;  /* 0x0174805506007988 */ /* 0x0005e20008000404 */
[----:B0-----:R-:W-:-:S03]  /*1e200*/  LOP3.LUT R9, R2, 0x20, RZ, 0x3c, !PT ;  /* 0x0000002002097812 */ /* 0x001fc600078e3cff */
[----:B------:R0:W-:Y:S04]  /*1e210*/  STS.U16 [R6+UR4+0x17880], R4 ;  /* 0x0178800406007988 */ /* 0x0001e80008000404 */
[----:B-1----:R-:W4:Y:S04]  /*1e220*/  LDL.LU R84, [R1+0x1cd4] ;  /* 0x001cd40001547983 */ /* 0x002f280000300800 */
[----:B--2---:R-:W2:Y:S04]  /*1e230*/  LDL.LU R85, [R1+0x1cd0] ;  /* 0x001cd00001557983 */ /* 0x004ea80000300800 */
[----:B0-----:R-:W2:Y:S04]  /*1e240*/  LDL.LU R4, [R1+0x1ccc] ;  /* 0x001ccc0001047983 */ /* 0x001ea80000300800 */
[----:B------:R0:W-:Y:S04]  /*1e250*/  STS.U16 [R6+UR4+0x17c80], R7 ;  /* 0x017c800706007988 */ /* 0x0001e80008000404 */
[----:B------:R1:W-:Y:S04]  /*1e260*/  STS.U16 [R9+UR4+0x10100], R8 ;  /* 0x0101000809007988 */ /* 0x0003e80008000404 */
[----:B------:R1:W-:Y:S04]  /*1e270*/  STS.U16 [R9+UR4+0x10500], R5 ;  /* 0x0105000509007988 */ /* 0x0003e80008000404 */
[----:B0-----:R-:W2:Y:S04]  /*1e280*/  LDL.LU R6, [R1+0x1cc8] ;  /* 0x001cc80001067983 */ /* 0x001ea80000300800 */
[----:B------:R-:W2:Y:S04]  /*1e290*/  LDL.LU R7, [R1+0x1cc4] ;  /* 0x001cc40001077983 */ /* 0x000ea80000300800 */
[----:B-1----:R-:W2:Y:S04]  /*1e2a0*/  LDL.LU R8, [R1+0x1cc0] ;  /* 0x001cc00001087983 */ /* 0x002ea80000300800 */
[----:B------:R-:W2:Y:S04]  /*1e2b0*/  LDL.LU R5, [R1+0x1cbc] ;  /* 0x001cbc0001057983 */ /* 0x000ea80000300800 */
[----:B------:R0:W-:Y:S04]  /*1e2c0*/  STS.U16 [R9+UR4+0x10900], R86 ;  /* 0x0109005609007988 */ /* 0x0001e80008000404 */
[----:B------:R1:W-:Y:S04]  /*1e2d0*/  STS.U16 [R9+UR4+0x10d00], R87 ;  /* 0x010d005709007988 */ /* 0x0003e80008000404 */
[----:B------:R3:W-:Y:S04]  /*1e2e0*/  STS.U16 [R9+UR4+0x11100], R54 ;  /* 0x0111003609007988 */ /* 0x0007e80008000404 */
[----:B0-----:R-:W2:Y:S04]  /*1e2f0*/  LDL.LU R86, [R1+0x1cb8] ;  /* 0x001cb80001567983 */ /* 0x001ea80000300800 */
[----:B-1----:R-:W2:Y:S04]  /*1e300*/  LDL.LU R87, [R1+0x1cb4] ;  /* 0x001cb40001577983 */ /* 0x002ea80000300800 */
[----:B---3--:R-:W3:Y:S04]  /*1e310*/  LDL.LU R54, [R1+0x1cb0] ;  /* 0x001cb00001367983 */ /* 0x008ee80000300800 */
[----:B------:R0:W-:Y:S04]  /*1e320*/  STS.U16 [R9+UR4+0x11500], R88 ;  /* 0x0115005809007988 */ /* 0x0001e80008000404 */
[----:B------:R1:W-:Y:S04]  /*1e330*/  STS.U16 [R9+UR4+0x11900], R32 ;  /* 0x0119002009007988 */ /* 0x0003e80008000404 */
[----:B------:R1:W-:Y:S04]  /*1e340*/  STS.U16 [R9+UR4+0x11d00], R89 ;  /* 0x011d005909007988 */ /* 0x0003e80008000404 */
[----:B0-----:R-:W2:Y:S04]  /*1e350*/  LDL.LU R88, [R1+0x1cac] ;  /* 0x001cac0001587983 */ /* 0x001ea80000300800 */
[----:B-1----:R-:W2:Y:S04]  /*1e360*/  LDL.LU R32, [R1+0x1ca8] ;  /* 0x001ca80001207983 */ /* 0x002ea80000300800 */
[----:B------:R-:W2:Y:S04]  /*1e370*/  LDL.LU R89, [R1+0x1ca4] ;  /* 0x001ca40001597983 */ /* 0x000ea80000300800 */
        /* <DEDUP_REMOVED lines=14> */
[----:B0-----:R-:W2:Y:S04]  /*1e460*/  LDL.LU R81, [R1+0x1c88] ;  /* 0x001c880001517983 */ /* 0x001ea80000300800 */
[----:B-1----:R-:W2:Y:S04]  /*1e470*/  LDL.LU R49, [R1+0x1c84] ;  /* 0x001c840001317983 */ /* 0x002ea80000300800 */
[----:B--2---:R0:W-:Y:S04]  /*1e480*/  STS.U16 [R9+UR4+0x14100], R49 ;  /* 0x0141003109007988 */ /* 0x0041e80008000404 */
[----:B------:R1:W-:Y:S04]  /*1e490*/  STS.U16 [R9+UR4+0x14500], R81 ;  /* 0x0145005109007988 */ /* 0x0003e80008000404 */
[----:B------:R2:W-:Y:S04]  /*1e4a0*/  STS.U16 [R9+UR4+0x14900], R19 ;  /* 0x0149001309007988 */ /* 0x0005e80008000404 */
[----:B0-----:R-:W4:Y:S04]  /*1e4b0*/  LDL.LU R49, [R1+0x1c80] ;  /* 0x001c800001317983 */ /* 0x001f280000300800 */
[----:B-1----:R-:W4:Y:S04]  /*1e4c0*/  LDL.LU R81, [R1+0x1c7c] ;  /* 0x001c7c0001517983 */ /* 0x002f280000300800 */
[----:B------:R0:W-:Y:S04]  /*1e4d0*/  STS.U16 [R9+UR4+0x14d00], R48 ;  /* 0x014d003009007988 */ /* 0x0001e80008000404 */
[----:B--2---:R-:W2:Y:S04]  /*1e4e0*/  LDL.LU R19, [R1+0x1c78] ;  /* 0x001c780001137983 */ /* 0x004ea80000300800 */
[----:B------:R1:W-:Y:S04]  /*1e4f0*/  STS.U16 [R9+UR4+0x15100], R18 ;  /* 0x0151001209007988 */ /* 0x0003e80008000404 */
[----:B0-----:R-:W2:Y:S04]  /*1e500*/  LDL.LU R48, [R1+0x1c74] ;  /* 0x001c740001307983 */ /* 0x001ea80000300800 */
[----:B------:R0:W-:Y:S04]  /*1e510*/  STS.U16 [R9+UR4+0x15500], R51 ;  /* 0x0155003309007988 */ /* 0x0001e80008000404 */
[----:B-1----:R-:W2:Y:S04]  /*1e520*/  LDL.LU R18, [R1+0x1c70] ;  /* 0x001c700001127983 */ /* 0x002ea80000300800 */
        /* <DEDUP_REMOVED lines=10> */
[----:B---3--:R0:W-:Y:S04]  /*1e5d0*/  STS.U16 [R9+UR4+0x16d00], R54 ;  /* 0x016d003609007988 */ /* 0x0081e80008000404 */
[----:B-1----:R-:W3:Y:S04]  /*1e5e0*/  LDL.LU R88, [R1+0x1c5c] ;  /* 0x001c5c0001587983 */ /* 0x002ee80000300800 */
[----:B------:R1:W-:Y:S01]  /*1e5f0*/  STS.U16 [R9+UR4+0x17100], R87 ;  /* 0x0171005709007988 */ /* 0x0003e20008000404 */
[----:B0-----:R-:W-:-:S03]  /*1e600*/  LOP3.LUT R54, R2, 0x30, RZ, 0x3c, !PT ;  /* 0x0000003002367812 */ /* 0x001fc600078e3cff */
[----:B------:R0:W-:Y:S04]  /*1e610*/  STS.U16 [R9+UR4+0x17500], R86 ;  /* 0x0175005609007988 */ /* 0x0001e80008000404 */
[----:B------:R0:W-:Y:S04]  /*1e620*/  STS.U16 [R9+UR4+0x17900], R5 ;  /* 0x0179000509007988 */ /* 0x0001e80008000404 */
[----:B-1----:R-:W2:Y:S04]  /*1e630*/  LDL.LU R87, [R1+0x1c58] ;  /* 0x001c580001577983 */ /* 0x002ea80000300800 */
[----:B0-----:R-:W2:Y:S04]  /*1e640*/  LDL.LU R86, [R1+0x1c54] ;  /* 0x001c540001567983 */ /* 0x001ea80000300800 */
[----:B------:R-:W2:Y:S04]  /*1e650*/  LDL.LU R5, [R1+0x1c50] ;  /* 0x001c500001057983 */ /* 0x000ea80000300800 */
        /* <DEDUP_REMOVED lines=9> */
[----:B----4-:R4:W-:Y:S04]  /*1e6f0*/  STS.U16 [R54+UR4+0x11180], R84 ;  /* 0x0111805436007988 */ /* 0x0109e80008000404 */
[----:B0-----:R-:W2:Y:S04]  /*1e700*/  LDL.LU R4, [R1+0x1c3c] ;  /* 0x001c3c0001047983 */ /* 0x001ea80000300800 */
[----:B-1----:R-:W2:Y:S04]  /*1e710*/  LDL.LU R85, [R1+0x1c38] ;  /* 0x001c380001557983 */ /* 0x002ea80000300800 */
[----:B----4-:R-:W4:Y:S04]  /*1e720*/  LDL.LU R84, [R1+0x1c34] ;  /* 0x001c340001547983 */ /* 0x010f280000300800 */
        /* <DEDUP_REMOVED lines=15> */
[----:B0-----:R-:W3:Y:S04]  /*1e820*/  LDL.LU R21, [R1+0x1c18] ;  /* 0x001c180001157983 */ /* 0x001ee80000300800 */
[----:B-1----:R-:W3:Y:S04]  /*1e830*/  LDL.LU R50, [R1+0x1c14] ;  /* 0x001c140001327983 */ /* 0x002ee80000300800 */
[----:B------:R-:W3:Y:S04]  /*1e840*/  LDL.LU R20, [R1+0x1c10] ;  /* 0x001c100001147983 */ /* 0x000ee80000300800 */
[----:B------:R0:W-:Y:S04]  /*1e850*/  STS.U16 [R54+UR4+0x13980], R53 ;  /* 0x0139803536007988 */ /* 0x0001e80008000404 */
[----:B------:R1:W-:Y:S04]  /*1e860*/  STS.U16 [R54+UR4+0x13d80], R52 ;  /* 0x013d803436007988 */ /* 0x0003e80008000404 */
[----:B------:R1:W-:Y:S04]  /*1e870*/  STS.U16 [R54+UR4+0x14180], R23 ;  /* 0x0141801736007988 */ /* 0x0003e80008000404 */
[----:B0-----:R-:W3:Y:S04]  /*1e880*/  LDL.LU R53, [R1+0x1c0c] ;  /* 0x001c0c0001357983 */ /* 0x001ee80000300800 */
[----:B-1----:R-:W3:Y:S04]  /*1e890*/  LDL.LU R52, [R1+0x1c08] ;  /* 0x001c080001347983 */ /* 0x002ee80000300800 */
[----:B------:R-:W3:Y:S04]  /*1e8a0*/  LDL.LU R23, [R1+0x1c04] ;  /* 0x001c040001177983 */ /* 0x000ee80000300800 */
[----:B------:R0:W-:Y:S04]  /*1e8b0*/  STS.U16 [R54+UR4+0x14580], R24 ;  /* 0x0145801836007988 */ /* 0x0001e80008000404 */
[----:B0-----:R-:W3:Y:S04]  /*1e8c0*/  LDL.LU R24, [R1+0x6b8] ;  /* 0x0006b80001187983 */ /* 0x001ee80000300800 */
[----:B------:R0:W-:Y:S04]  /*1e8d0*/  STS.U16 [R54+UR4+0x14980], R65 ;  /* 0x0149804136007988 */ /* 0x0001e80008000404 */
[----:B------:R1:W-:Y:S04]  /*1e8e0*/  STS.U16 [R54+UR4+0x14d80], R29 ;  /* 0x014d801d36007988 */ /* 0x0003e80008000404 */
[----:B------:R1:W-:Y:S04]  /*1e8f0*/  STS.U16 [R54+UR4+0x15180], R64 ;  /* 0x0151804036007988 */ /* 0x0003e80008000404 */
[----:B0-----:R-:W4:Y:S04]  /*1e900*/  LDL.LU R65, [R1+0x1c00] ;  /* 0x001c000001417983 */ /* 0x001f280000300800 */
        /* <DEDUP_REMOVED lines=16> */
[----:B0-----:R-:W4:Y:S01]  /*1ea10*/  LDL.LU R58, [R1+0x1be4] ;  /* 0x001be400013a7983 */ /* 0x001f220000300800 */
[----:B-1----:R-:W-:-:S03]  /*1ea20*/  LOP3.LUT R22, R2, 0x40, RZ, 0x3c, !PT ;  /* 0x0000004002167812 */ /* 0x002fc600078e3cff */
[----:B------:R0:W-:Y:S04]  /*1ea30*/  STL [R1+0x1ac4], R2 ;  /* 0x001ac40201007387 */ /* 0x0001e80000100800 */
[----:B0-----:R-:W4:Y:S04]  /*1ea40*/  LDL.LU R2, [R1+0x708] ;  /* 0x0007080001027983 */ /* 0x001f280000300800 */
        /* <DEDUP_REMOVED lines=9> */
[----:B------:R0:W-:Y:S04]  /*1eae0*/  STS.U16 [R22+UR4+0x10e00], R38 ;  /* 0x010e002616007988 */ /* 0x0001e80008000404 */
[----:B------:R0:W-:Y:S04]  /*1eaf0*/  STS.U16 [R22+UR4+0x11200], R37 ;  /* 0x0112002516007988 */ /* 0x0001e80008000404 */
[----:B------:R0:W-:Y:S04]  /*1eb00*/  STS.U16 [R22+UR4+0x11600], R25 ;  /* 0x0116001916007988 */ /* 0x0001e80008000404 */
[----:B------:R-:W4:Y:S04]  /*1eb10*/  LDL.LU R31, [R1+0x6c0] ;  /* 0x0006c000011f7983 */ /* 0x000f280000300800 */
[----:B------:R1:W-:Y:S04]  /*1eb20*/  STS.U16 [R22+UR4+0x11a00], R36 ;  /* 0x011a002416007988 */ /* 0x0003e80008000404 */
[----:B0-----:R-:W4:Y:S04]  /*1eb30*/  LDL.LU R41, [R1+0x1bd4] ;  /* 0x001bd40001297983 */ /* 0x001f280000300800 */
[----:B------:R0:W-:Y:S04]  /*1eb40*/  STS.U16 [R22+UR4+0x11e00], R35 ;  /* 0x011e002316007988 */ /* 0x0001e80008000404 */
[----:B-1----:R-:W4:Y:S04]  /*1eb50*/  LDL.LU R39, [R1+0x1bd0] ;  /* 0x001bd00001277983 */ /* 0x002f280000300800 */
[----:B------:R1:W-:Y:S04]  /*1eb60*/  STS.U16 [R22+UR4+0x12200], R34 ;  /* 0x0122002216007988 */ /* 0x0003e80008000404 */
[----:B------:R-:W4:Y:S04]  /*1eb70*/  LDL.LU R55, [R1+0xebc] ;  /* 0x000ebc0001377983 */ /* 0x000f280000300800 */
[----:B------:R0:W-:Y:S04]  /*1eb80*/  STS.U16 [R22+UR4+0x12600], R26 ;  /* 0x0126001a16007988 */ /* 0x0001e80008000404 */
[----:B------:R-:W4:Y:S04]  /*1eb90*/  LDL.LU R38, [R1+0x1bcc] ;  /* 0x001bcc0001267983 */ /* 0x000f280000300800 */
[----:B------:R0:W-:Y:S04]  /*1eba0*/  STS.U16 [R22+UR4+0x12a00], R27 ;  /* 0x012a001b16007988 */ /* 0x0001e80008000404 */
[----:B------:R-:W4:Y:S04]  /*1ebb0*/  LDL.LU R37, [R1+0x1bc8] ;  /* 0x001bc80001257983 */ /* 0x000f280000300800 */
[----:B------:R0:W-:Y:S04]  /*1ebc0*/  STS.U16 [R22+UR4+0x12e00], R80 ;  /* 0x012e005016007988 */ /* 0x0001e80008000404 */
[----:B------:R-:W4:Y:S04]  /*1ebd0*/  LDL.LU R25, [R1+0xec0] ;  /* 0x000ec00001197983 */ /* 0x000f280000300800 */
[----:B------:R-:W4:Y:S04]  /*1ebe0*/  LDL.LU R36, [R1+0x1bc4] ;  /* 0x001bc40001247983 */ /* 0x000f280000300800 */
[----:B0-----:R-:W4:Y:S04]  /*1ebf0*/  LDL.LU R35, [R1+0x1bc0] ;  /* 0x001bc00001237983 */ /* 0x001f280000300800 */
[----:B------:R0:W-:Y:S04]  /*1ec00*/  STS.U16 [R22+UR4+0x13200], R33 ;  /* 0x0132002116007988 */ /* 0x0001e80008000404 */
[----:B-1----:R-:W4:Y:S04]  /*1ec10*/  LDL.LU R34, [R1+0x1bbc] ;  /* 0x001bbc0001227983 */ /* 0x002f280000300800 */
[----:B------:R1:W-:Y:S04]  /*1ec20*/  STS.U16 [R22+UR4+0x13600], R82 ;  /* 0x0136005216007988 */ /* 0x0003e80008000404 */
[----:B------:R-:W4:Y:S04]  /*1ec30*/  LDL.LU R26, [R1+0x1bb8] ;  /* 0x001bb800011a7983 */ /* 0x000f280000300800 */
[----:B------:R-:W4:Y:S04]  /*1ec40*/  LDL.LU R27, [R1+0x1bb4] ;  /* 0x001bb400011b7983 */ /* 0x000f280000300800 */
[----:B------:R-:W-:Y:S04]  /*1ec50*/  STS.U16 [R22+UR4+0x13a00], R28 ;  /* 0x013a001c16007988 */ /* 0x000fe80008000404 */
[----:B------:R0:W-:Y:S01]  /*1ec60*/  STS.U16 [R22+UR4+0x13e00], R83 ;  /* 0x013e005316007988 */ /* 0x0001e20008000404 */
[----:B--2---:R-:W-:Y:S01]  /*1ec70*/  PRMT R70, RZ, 0x7610, R70 ;  /* 0x00007610ff467816 */ /* 0x004fe20000000046 */
[----:B---3--:R-:W-:Y:S01]  /*1ec80*/  @!P2 IMAD.MOV R24, RZ, RZ, -R24 ;  /* 0x000000ffff18a224 */ /* 0x008fe200078e0a18 */
[----:B------:R-:W-:-:S13]  /*1ec90*/  ISETP.GT.U32.AND P2, PT, R90, R32, PT ;  /* 0x000000205a00720c */ /* 0x000fda0003f44070 */
[----:B------:R-:W-:-:S05]  /*1eca0*/  @!P2 IMAD.IADD R32, R32, 0x1, -R90 ;  /* 0x000000012020a824 */ /* 0x000fca00078e0a5a */
[----:B------:R-:W-:-:S13]  /*1ecb0*/  ISETP.GT.U32.AND P2, PT, R90, R32, PT ;  /* 0x000000205a00720c */ /* 0x000fda0003f44070 */
[----:B------:R-:W-:Y:S01]  /*1ecc0*/  @!P2 IMAD.IADD R32, R32, 0x1, -R90 ;  /* 0x000000012020a824 */ /* 0x000fe200078e0a5a */
[----:B----4-:R-:W-:-:S05]  /*1ecd0*/  SEL R29, R2, R29, !P3 ;  /* 0x0000001d021d7207 */ /* 0x010fca0005800000 */
[----:B------:R-:W-:Y:S01]  /*1ece0*/  IMAD R29, R29, UR7, RZ ;  /* 0x000000071d1d7c24 */ /* 0x000fe2000f8e02ff */
[----:B------:R-:W-:-:S04]  /*1ecf0*/  SEL R30, R2, R30, !P3 ;  /* 0x0000001e021e7207 */ /* 0x000fc80005800000 */
[C---:B------:R-:W-:Y:S01]  /*1ed00*/  LEA R80, P2, R29.reuse, R91, 0x1 ;  /* 0x0000005b1d507211 */ /* 0x040fe200078408ff */
[----:B0-----:R-:W-:Y:S02]  /*1ed10*/  IMAD R33, R30, UR7, RZ ;  /* 0x000000071e217c24 */ /* 0x001fe4000f8e02ff */
[----:B------:R-:W2:Y:S01]  /*1ed20*/  LDL.LU R30, [R1+0x6c4] ;  /* 0x0006c400011e7983 */ /* 0x000ea20000300800 */
[----:B-1----:R-:W-:-:S03]  /*1ed30*/  LEA.HI.X.SX32 R82, R29, R92, 0x1, P2 ;  /* 0x0000005c1d527211 */ /* 0x002fc600010f0eff */
[----:B------:R-:W-:Y:S02]  /*1ed40*/  STL [R1+0xb00], R80 ;  /* 0x000b005001007387 */ /* 0x000fe40000100800 */
[----:B------:R-:W-:Y:S02]  /*1ed50*/  @P0 IMAD.MOV.U32 R83, RZ, RZ, R82 ;  /* 0x000000ffff530224 */ /* 0x000fe400078e0052 */
[----:B------:R-:W3:Y:S01]  /*1ed60*/  LDL.LU R28, [R1+0xecc] ;  /* 0x000ecc00011c7983 */ /* 0x000ee20000300800 */
[----:B------:R-:W-:-:S03]  /*1ed70*/  PRMT R54, RZ, 0x7610, R54 ;  /* 0x00007610ff367816 */ /* 0x000fc60000000036 */
[----:B------:R0:W-:Y:S01]  /*1ed80*/  STL [R1+0xafc], R82 ;  /* 0x000afc5201007387 */ /* 0x0001e20000100800 */
[----:B------:R-:W-:-:S03]  /*1ed90*/  LEA R29, P2, R33, R91, 0x1 ;  /* 0x0000005b211d7211 */ /* 0x000fc600078408ff */
[----:B------:R-:W4:Y:S01]  /*1eda0*/  LDL.LU R22, [R1+0x1bb0] ;  /* 0x001bb00001167983 */ /* 0x000f220000300800 */
[----:B0-----:R-:W-:-:S05]  /*1edb0*/  @P0 IMAD.MOV.U32 R82, RZ, RZ, R80 ;  /* 0x000000ffff520224 */ /* 0x001fca00078e0050 */
[----:B------:R0:W2:Y:S01]  /*1edc0*/  @P0 LDG.E.U16 R54, desc[UR20][R82.64] ;  /* 0x0000001452360981 */ /* 0x0000a2000c1e1500 */
[----:B------:R-:W-:Y:S01]  /*1edd0*/  LEA.HI.X.SX32 R33, R33, R92, 0x1, P2 ;  /* 0x0000005c21217211 */ /* 0x000fe200010f0eff */
[----:B0-----:R-:W-:-:S04]  /*1ede0*/  @P0 IMAD.MOV.U32 R82, RZ, RZ, R29 ;  /* 0x000000ffff520224 */ /* 0x001fc800078e001d */
[----:B------:R-:W-:-:S05]  /*1edf0*/  @P0 IMAD.MOV.U32 R83, RZ, RZ, R33 ;  /* 0x000000ffff530224 */ /* 0x000fca00078e0021 */
[----:B------:R-:W3:Y:S01]  /*1ee00*/  @P0 LDG.E.U16 R70, desc[UR20][R82.64] ;  /* 0x0000001452460981 */ /* 0x000ee2000c1e1500 */
[----:B------:R-:W-:-:S03]  /*1ee10*/  ISETP.GT.U32.AND P2, PT, R90, R31, PT ;  /* 0x0000001f5a00720c */ /* 0x000fc60003f44070 */
[----:B------:R-:W-:Y:S01]  /*1ee20*/  STL [R1+0xb08], R29 ;  /* 0x000b081d01007387 */ /* 0x000fe20000100800 */
[----:B------:R-:W-:Y:S01]  /*1ee30*/  @!P4 IMAD.MOV R32, RZ, RZ, -R32 ;  /* 0x000000ffff20c224 */ /* 0x000fe200078e0a20 */
[----:B------:R-:W-:-:S08]  /*1ee40*/  PRMT R41, RZ, 0x7610, R41 ;  /* 0x00007610ff297816 */ /* 0x000fd00000000029 */
[----:B------:R-:W-:Y:S01]  /*1ee50*/  @!P2 IMAD.IADD R31, R31, 0x1, -R90 ;  /* 0x000000011f1fa824 */ /* 0x000fe200078e0a5a */
[C---:B------:R-:W-:Y:S02]  /*1ee60*/  SEL R25, R2.reuse, R25, !P3 ;  /* 0x0000001902197207 */ /* 0x040fe40005800000 */
[----:B------:R-:W-:Y:S01]  /*1ee70*/  PRMT R27, RZ, 0x7610, R27 ;  /* 0x00007610ff1b7816 */ /* 0x000fe2000000001b */
[----:B--2---:R0:W-:Y:S02]  /*1ee80*/  STL [R1+0x8fc], R54 ;  /* 0x0008fc3601007387 */ /* 0x0041e40000100800 */
[----:B0-----:R-:W-:-:S05]  /*1ee90*/  SEL R54, R2, R55, !P3 ;  /* 0x0000003702367207 */ /* 0x001fca0005800000 */
[----:B------:R-:W-:Y:S02]  /*1eea0*/  IMAD R55, R54, UR7, RZ ;  /* 0x0000000736377c24 */ /* 0x000fe4000f8e02ff */
[----:B------:R-:W-:Y:S01]  /*1eeb0*/  IMAD R54, R25, UR7, RZ ;  /* 0x0000000719367c24 */ /* 0x000fe2000f8e02ff */
[----:B------:R0:W-:Y:S01]  /*1eec0*/  STL [R1+0xb04], R33 ;  /* 0x000b042101007387 */ /* 0x0001e20000100800 */
[----:B------:R-:W1:Y:S01]  /*1eed0*/  LDCU UR7, c[0x0][0x3b0] ;  /* 0x00007600ff0777ac */ /* 0x000e620008000800 */
[CC--:B------:R-:W-:Y:S02]  /*1eee0*/  LEA R29, P4, R55.reuse, R91.reuse, 0x1 ;  /* 0x0000005b371d7211 */ /* 0x0c0fe400078808ff */
[----:B---3--:R-:W-:Y:S02]  /*1eef0*/  STL [R1+0x1a58], R70 ;  /* 0x001a584601007387 */ /* 0x008fe40000100800 */
[----:B------:R-:W-:Y:S02]  /*1ef00*/  LEA.HI.X.SX32 R55, R55, R92, 0x1, P4 ;  /* 0x0000005c37377211 */ /* 0x000fe400020f0eff */
[----:B------:R-:W2:Y:S01]  /*1ef10*/  LDL.LU R25, [R1+0x6c8] ;  /* 0x0006c80001197983 */ /* 0x000ea20000300800 */
[----:B0-----:R-:W-:-:S03]  /*1ef20*/  LEA R33, P2, R54, R91, 0x1 ;  /* 0x0000005b36217211 */ /* 0x001fc600078408ff */
[----:B------:R-:W-:Y:S01]  /*1ef30*/  STL [R1+0xb10], R29 ;  /* 0x000b101d01007387 */ /* 0x000fe20000100800 */
[----:B------:R-:W-:Y:S01]  /*1ef40*/  LEA.HI.X.SX32 R54, R54, R92, 0x1, P2 ;  /* 0x0000005c36367211 */ /* 0x000fe200010f0eff */
[----:B------:R-:W-:Y:S02]  /*1ef50*/  @P0 IMAD.MOV.U32 R82, RZ, RZ, R29 ;  /* 0x000000ffff520224 */ /* 0x000fe400078e001d */
[----:B------:R-:W-:Y:S01]  /*1ef60*/  STL [R1+0xb40], R33 ;  /* 0x000b402101007387 */ /* 0x000fe20000100800 */
[----:B------:R-:W-:-:S03]  /*1ef70*/  @P0 IMAD.MOV.U32 R83, RZ, RZ, R55 ;  /* 0x000000ffff530224 */ /* 0x000fc600078e0037 */
[----:B------:R0:W-:Y:S04]  /*1ef80*/  STL [R1+0xb0c], R55 ;  /* 0x000b0c3701007387 */ /* 0x0001e80000100800 */
[----:B------:R3:W-:Y:S04]  /*1ef90*/  STL [R1+0xb3c], R54 ;  /* 0x000b3c3601007387 */ /* 0x0007e80000100800 */
[----:B------:R-:W2:Y:S01]  /*1efa0*/  @P0 LDG.E.U16 R41, desc[UR20][R82.64] ;  /* 0x0000001452290981 */ /* 0x000ea2000c1e1500 */
[----:B0-----:R-:W-:Y:S02]  /*1efb0*/  @P0 IMAD.MOV.U32 R55, RZ, RZ, R54 ;  /* 0x000000ffff370224 */ /* 0x001fe400078e0036 */
[----:B---3--:R-:W-:-:S05]  /*1efc0*/  @P0 IMAD.MOV.U32 R54, RZ, RZ, R33 ;  /* 0x000000ffff360224 */ /* 0x008fca00078e0021 */
[----:B------:R0:W3:Y:S01]  /*1efd0*/  @P0 LDG.E.U16 R27, desc[UR20][R54.64] ;  /* 0x00000014361b0981 */ /* 0x0000e2000c1e1500 */
[C---:B------:R-:W-:Y:S02]  /*1efe0*/  ISETP.GT.U32.AND P4, PT, R90.reuse, R31, PT ;  /* 0x0000001f5a00720c */ /* 0x040fe40003f84070 */
[----:B------:R-:W-:Y:S02]  /*1eff0*/  ISETP.GT.U32.AND P2, PT, R90, R30, PT ;  /* 0x0000001e5a00720c */ /* 0x000fe40003f44070 */
[C---:B------:R-:W-:Y:S02]  /*1f000*/  SEL R28, R2.reuse, R28, !P3 ;  /* 0x0000001c021c7207 */ /* 0x040fe40005800000 */
[----:B------:R-:W-:-:S03]  /*1f010*/  SEL R24, R2, R24, !P3 ;  /* 0x0000001802187207 */ /* 0x000fc60005800000 */
[----:B------:R-:W-:Y:S01]  /*1f020*/  IMAD R28, R28, UR9, RZ ;  /* 0x000000091c1c7c24 */ /* 0x000fe2000f8e02ff */
[----:B------:R-:W-:Y:S01]  /*1f030*/  PRMT R71, RZ, 0x7610, R71 ;  /* 0x00007610ff477816 */ /* 0x000fe20000000047 */
[----:B------:R-:W1:Y:S02]  /*1f040*/  LDCU UR9, c[0x0][0x3b0] ;  /* 0x00007600ff0977ac */ /* 0x000e640008000800 */
[--C-:B------:R-:W-:Y:S01]  /*1f050*/  @!P4 IMAD.IADD R31, R31, 0x1, -R90.reuse ;  /* 0x000000011f1fc824 */ /* 0x100fe200078e0a5a */
[----:B0-----:R-:W-:Y:S01]  /*1f060*/  LEA R54, P4, R28, R91, 0x1 ;  /* 0x0000005b1c367211 */ /* 0x001fe200078808ff */
[----:B------:R-:W-:-:S03]  /*1f070*/  @!P2 IMAD.IADD R30, R30, 0x1, -R90 ;  /* 0x000000011e1ea824 */ /* 0x000fc600078e0a5a */
[----:B------:R-:W-:Y:S02]  /*1f080*/  LEA.HI.X.SX32 R55, R28, R92, 0x1, P4 ;  /* 0x0000005c1c377211 */ /* 0x000fe400020f0eff */
[----:B------:R-:W-:-:S03]  /*1f090*/  PRMT R38, RZ, 0x7610, R38 ;  /* 0x00007610ff267816 */ /* 0x000fc60000000026 */
[----:B------:R0:W4:Y:S04]  /*1f0a0*/  @P0 LDG.E.U16 R71, desc[UR20][R54.64] ;  /* 0x0000001436470981 */ /* 0x000128000c1e1500 */
[----:B--2---:R-:W-:Y:S04]  /*1f0b0*/  STL [R1+0x1a5c], R41 ;  /* 0x001a5c2901007387 */ /* 0x004fe80000100800 */
[----:B------:R-:W2:Y:S04]  /*1f0c0*/  LDL.LU R29, [R1+0x6cc] ;  /* 0x0006cc00011d7983 */ /* 0x000ea80000300800 */
[----:B---3--:R1:W-:Y:S02]  /*1f0d0*/  STL [R1+0x8f0], R27 ;  /* 0x0008f01b01007387 */ /* 0x0083e40000100800 */
[----:B-1----:R-:W-:-:S02]  /*1f0e0*/  IMAD R27, R24, UR7, RZ ;  /* 0x00000007181b7c24 */ /* 0x002fc4000f8e02ff */
[----:B------:R0:W-:Y:S01]  /*1f0f0*/  STL [R1+0xb48], R54 ;  /* 0x000b483601007387 */ /* 0x0001e20000100800 */
[----:B------:R-:W1:Y:S02]  /*1f100*/  LDCU UR7, c[0x0][0x3b0] ;  /* 0x00007600ff0777ac */ /* 0x000e640008000800 */
[C---:B------:R-:W-:Y:S01]  /*1f110*/  LEA R24, P2, R27.reuse, R91, 0x1 ;  /* 0x0000005b1b187211 */ /* 0x040fe200078408ff */
[----:B------:R-:W3:Y:S03]  /*1f120*/  LDL.LU R28, [R1+0x6d0] ;  /* 0x0006d000011c7983 */ /* 0x000ee60000300800 */
[----:B------:R-:W-:Y:S01]  /*1f130*/  LEA.HI.X.SX32 R27, R27, R92, 0x1, P2 ;  /* 0x0000005c1b1b7211 */ /* 0x000fe200010f0eff */
[----:B------:R-:W-:Y:S01]  /*1f140*/  STL [R1+0xb50], R24 ;  /* 0x000b501801007387 */ /* 0x000fe20000100800 */
[----:B0-----:R-:W-:-:S03]  /*1f150*/  @P0 IMAD.MOV.U32 R54, RZ, RZ, R24 ;  /* 0x000000ffff360224 */ /* 0x001fc600078e0018 */
[----:B------:R0:W-:Y:S04]  /*1f160*/  STL [R1+0xb44], R55 ;  /* 0x000b443701007387 */ /* 0x0001e80000100800 */
[----:B------:R-:W3:Y:S01]  /*1f170*/  LDL R33, [R1+0x161c] ;  /* 0x00161c0001217983 */ /* 0x000ee20000100800 */
[----:B0-----:R-:W-:-:S05]  /*1f180*/  @P0 IMAD.MOV.U32 R55, RZ, RZ, R27 ;  /* 0x000000ffff370224 */ /* 0x001fca00078e001b */
[----:B------:R0:W3:Y:S01]  /*1f190*/  @P0 LDG.E.U16 R38, desc[UR20][R54.64] ;  /* 0x0000001436260981 */ /* 0x0000e2000c1e1500 */
[----:B------:R-:W-:Y:S02]  /*1f1a0*/  ISETP.GT.U32.AND P4, PT, R90, R30, PT ;  /* 0x0000001e5a00720c */ /* 0x000fe40003f84070 */
[----:B------:R-:W-:Y:S01]  /*1f1b0*/  SEL R32, R2, R32, !P3 ;  /* 0x0000002002207207 */ /* 0x000fe20005800000 */
[----:B------:R-:W-:-:S04]  /*1f1c0*/  @!P6 IMAD.MOV R31, RZ, RZ, -R31 ;  /* 0x000000ffff1fe224 */ /* 0x000fc800078e0a1f */
[----:B------:R-:W-:Y:S01]  /*1f1d0*/  IMAD R32, R32, UR10, RZ ;  /* 0x0000000a20207c24 */ /* 0x000fe2000f8e02ff */
[----:B------:R0:W-:Y:S01]  /*1f1e0*/  STL [R1+0xb4c], R27 ;  /* 0x000b4c1b01007387 */ /* 0x0001e20000100800 */
[----:B------:R-:W-:Y:S01]  /*1f1f0*/  SEL R31, R2, R31, !P3 ;  /* 0x0000001f021f7207 */ /* 0x000fe20005800000 */
[----:B------:R-:W2:Y:S03]  /*1f200*/  LDCU UR10, c[0x0][0x3b0] ;  /* 0x00007600ff0a77ac */ /* 0x000ea60008000800 */
[----:B------:R-:W-:Y:S01]  /*1f210*/  @!P4 IMAD.IADD R30, R30, 0x1, -R90 ;  /* 0x000000011e1ec824 */ /* 0x000fe200078e0a5a */
[C---:B0-----:R-:W-:Y:S01]  /*1f220*/  LEA R27, P6, R32.reuse, R91, 0x1 ;  /* 0x0000005b201b7211 */ /* 0x041fe200078c08ff */
[----:B-1----:R-:W-:Y:S01]  /*1f230*/  IMAD R31, R31, UR7, RZ ;  /* 0x000000071f1f7c24 */ /* 0x002fe2000f8e02ff */
[----:B----4-:R-:W-:Y:S01]  /*1f240*/  STL [R1+0x1a60], R71 ;  /* 0x001a604701007387 */ /* 0x010fe20000100800 */
[----:B------:R-:W-:Y:S01]  /*1f250*/  PRMT R26, RZ, 0x7610, R26 ;  /* 0x00007610ff1a7816 */ /* 0x000fe2000000001a */
[----:B------:R-:W-:Y:S01]  /*1f260*/  @!P5 IMAD.MOV R30, RZ, RZ, -R30 ;  /* 0x000000ffff1ed224 */ /* 0x000fe200078e0a1e */
[----:B------:R-:W-:Y:S01]  /*1f270*/  LEA.HI.X.SX32 R32, R32, R92, 0x1, P6 ;  /* 0x0000005c20207211 */ /* 0x000fe200030f0eff */
[----:B------:R-:W4:Y:S01]  /*1f280*/  LDL.LU R24, [R1+0x6d4] ;  /* 0x0006d40001187983 */ /* 0x000f220000300800 */
[----:B------:R-:W-:Y:S01]  /*1f290*/  @P0 IMAD.MOV.U32 R54, RZ, RZ, R27 ;  /* 0x000000ffff360224 */ /* 0x000fe200078e001b */
[----:B------:R-:W-:Y:S01]  /*1f2a0*/  PRMT R68, RZ, 0x7610, R68 ;  /* 0x00007610ff447816 */ /* 0x000fe20000000044 */
[----:B------:R-:W0:Y:S01]  /*1f2b0*/  LDCU UR7, c[0x0][0x3b0] ;  /* 0x00007600ff0777ac */ /* 0x000e220008000800 */
[----:B------:R-:W-:-:S05]  /*1f2c0*/  @P0 IMAD.MOV.U32 R55, RZ, RZ, R32 ;  /* 0x000000ffff370224 */ /* 0x000fca00078e0020 */
[----:B------:R-:W4:Y:S01]  /*1f2d0*/  @P0 LDG.E.U16 R26, desc[UR20][R54.64] ;  /* 0x00000014361a0981 */ /* 0x000f22000c1e1500 */
[----:B--2---:R-:W-:-:S13]  /*1f2e0*/  ISETP.GT.U32.AND P4, PT, R90, R29, PT ;  /* 0x0000001d5a00720c */ /* 0x004fda0003f84070 */
[----:B------:R-:W-:Y:S01]  /*1f2f0*/  @!P4 IMAD.IADD R29, R29, 0x1, -R90 ;  /* 0x000000011d1dc824 */ /* 0x000fe200078e0a5a */
[----:B---3--:R-:W-:Y:S01]  /*1f300*/  ISETP.GE.AND P4, PT, R33, RZ, PT ;  /* 0x000000ff2100720c */ /* 0x008fe20003f86270 */
[----:B------:R-:W-:Y:S04]  /*1f310*/  STL [R1+0x1a64], R38 ;  /* 0x001a642601007387 */ /* 0x000fe80000100800 */
[----:B------:R1:W-:Y:S02]  /*1f320*/  STL [R1+0xb80], R27 ;  /* 0x000b801b01007387 */ /* 0x0003e40000100800 */
[----:B-1----:R-:W-:-:S04]  /*1f330*/  LEA R27, P5, R31, R91, 0x1 ;  /* 0x0000005b1f1b7211 */ /* 0x002fc800078a08ff */
[----:B------:R-:W-:Y:S01]  /*1f340*/  LEA.HI.X.SX32 R31, R31, R92, 0x1, P5 ;  /* 0x0000005c1f1f7211 */ /* 0x000fe200028f0eff */
[----:B------:R1:W-:Y:S04]  /*1f350*/  STL [R1+0xb7c], R32 ;  /* 0x000b7c2001007387 */ /* 0x0003e80000100800 */
[----:B------:R-:W-:Y:S01]  /*1f360*/  @P0 IMAD.MOV.U32 R33, RZ, RZ, R31 ;  /* 0x000000ffff210224 */ /* 0x000fe200078e001f */
[----:B------:R-:W2:Y:S01]  /*1f370*/  LDL R55, [R1+0x162c] ;  /* 0x00162c0001377983 */ /* 0x000ea20000100800 */
[----:B-1----:R-:W-:-:S05]  /*1f380*/  @P0 IMAD.MOV.U32 R32, RZ, RZ, R27 ;  /* 0x000000ffff200224 */ /* 0x002fca00078e001b */
[----:B------:R-:W3:Y:S01]  /*1f390*/  @P0 LDG.E.U16 R68, desc[UR20][R32.64] ;  /* 0x0000001420440981 */ /* 0x000ee2000c1e1500 */
[----:B------:R-:W-:Y:S02]  /*1f3a0*/  ISETP.GT.U32.AND P2, PT, R90, R25, PT ;  /* 0x000000195a00720c */ /* 0x000fe40003f44070 */
[----:B------:R-:W-:-:S11]  /*1f3b0*/  SEL R30, R2, R30, !P3 ;  /* 0x0000001e021e7207 */ /* 0x000fd60005800000 */
[----:B------:R-:W-:-:S05]  /*1f3c0*/  @!P2 IMAD.IADD R25, R25, 0x1, -R90 ;  /* 0x000000011919a824 */ /* 0x000fca00078e0a5a */
[----:B------:R-:W-:Y:S01]  /*1f3d0*/  ISETP.GT.U32.AND P6, PT, R90, R25, PT ;  /* 0x000000195a00720c */ /* 0x000fe20003fc4070 */
[----:B------:R-:W-:Y:S01]  /*1f3e0*/  IMAD R30, R30, UR9, RZ ;  /* 0x000000091e1e7c24 */ /* 0x000fe2000f8e02ff */
[----:B----4-:R1:W-:Y:S01]  /*1f3f0*/  STL [R1+0x8e4], R26 ;  /* 0x0008e41a01007387 */ /* 0x0103e20000100800 */
[----:B------:R-:W-:Y:S01]  /*1f400*/  PRMT R39, RZ, 0x7610, R39 ;  /* 0x00007610ff277816 */ /* 0x000fe20000000027 */
[----:B------:R-:W4:Y:S02]  /*1f410*/  LDCU UR9, c[0x0][0x3b0] ;  /* 0x00007600ff0977ac */ /* 0x000f240008000800 */
[----:B-1----:R-:W4:Y:S07]  /*1f420*/  LDL.LU R26, [R1+0x6dc] ;  /* 0x0006dc00011a7983 */ /* 0x002f2e0000300800 */
[----:B------:R-:W-:Y:S01]  /*1f430*/  @!P6 IMAD.IADD R25, R25, 0x1, -R90 ;  /* 0x000000011919e824 */ /* 0x000fe200078e0a5a */
[----:B------:R-:W-:Y:S04]  /*1f440*/  STL [R1+0xb88], R27 ;  /* 0x000b881b01007387 */ /* 0x000fe80000100800 */
[----:B------:R1:W-:Y:S04]  /*1f450*/  STL [R1+0xb84], R31 ;  /* 0x000b841f01007387 */ /* 0x0003e80000100800 */
[----:B------:R-:W4:Y:S04]  /*1f460*/  LDL R83, [R1+0x1628] ;  /* 0x0016280001537983 */ /* 0x000f280000100800 */
[----:B------:R-:W4:Y:S01]  /*1f470*/  LDL.LU.64 R32, [R1+0x1ba8] ;  /* 0x001ba80001207983 */ /* 0x000f220000300a00 */
[----:B-1----:R-:W-:-:S03]  /*1f480*/  LEA R31, P6, R30, R91, 0x1 ;  /* 0x0000005b1e1f7211 */ /* 0x002fc600078c08ff */
[----:B------:R-:W4:Y:S01]  /*1f490*/  LDL.LU R27, [R1+0x6d8] ;  /* 0x0006d800011b7983 */ /* 0x000f220000300800 */
[----:B------:R-:W-:Y:S02]  /*1f4a0*/  LEA.HI.X.SX32 R54, R30, R92, 0x1, P6 ;  /* 0x0000005c1e367211 */ /* 0x000fe400030f0eff */
[----:B--2---:R-:W-:-:S03]  /*1f4b0*/  ISETP.GE.AND P6, PT, R55, RZ, PT ;  /* 0x000000ff3700720c */ /* 0x004fc60003fc6270 */
[----:B------:R-:W-:Y:S01]  /*1f4c0*/  @P0 IMAD.MOV.U32 R55, RZ, RZ, R54 ;  /* 0x000000ffff370224 */ /* 0x000fe200078e0036 */
[----:B---3--:R-:W-:Y:S04]  /*1f4d0*/  STL [R1+0x1a68], R68 ;  /* 0x001a684401007387 */ /* 0x008fe80000100800 */
[----:B------:R-:W-:Y:S04]  /*1f4e0*/  STL [R1+0xb90], R31 ;  /* 0x000b901f01007387 */ /* 0x000fe80000100800 */
[----:B------:R-:W2:Y:S04]  /*1f4f0*/  LDL R30, [R1+0x1624] ;  /* 0x00162400011e7983 */ /* 0x000ea80000100800 */
[----:B------:R1:W-:Y:S02]  /*1f500*/  STL [R1+0xb8c], R54 ;  /* 0x000b8c3601007387 */ /* 0x0003e40000100800 */
[----:B-1----:R-:W-:-:S05]  /*1f510*/  @P0 IMAD.MOV.U32 R54, RZ, RZ, R31 ;  /* 0x000000ffff360224 */ /* 0x002fca00078e001f */
[----:B------:R0:W3:Y:S01]  /*1f520*/  @P0 LDG.E.U16 R39, desc[UR20][R54.64] ;  /* 0x0000001436270981 */ /* 0x0000e2000c1e1500 */
[----:B------:R-:W-:Y:S01]  /*1f530*/  ISETP.GT.U32.AND P2, PT, R90, R28, PT ;  /* 0x0000001c5a00720c */ /* 0x000fe20003f44070 */
[----:B------:R-:W-:-:S12]  /*1f540*/  @!P4 IMAD.MOV R25, RZ, RZ, -R25 ;  /* 0x000000ffff19c224 */ /* 0x000fd800078e0a19 */
[----:B------:R-:W-:Y:S01]  /*1f550*/  @!P2 IMAD.IADD R28, R28, 0x1, -R90 ;  /* 0x000000011c1ca824 */ /* 0x000fe200078e0a5a */
[----:B------:R-:W-:-:S04]  /*1f560*/  SEL R25, R2, R25, !P3 ;  /* 0x0000001902197207 */ /* 0x000fc80005800000 */
[C---:B------:R-:W-:Y:S01]  /*1f570*/  ISETP.GT.U32.AND P2, PT, R90.reuse, R28, PT ;  /* 0x0000001c5a00720c */ /* 0x040fe20003f44070 */
[----:B0-----:R-:W-:Y:S01]  /*1f580*/  IMAD R54, R25, UR7, RZ ;  /* 0x0000000719367c24 */ /* 0x001fe2000f8e02ff */
[----:B------:R-:W-:Y:S01]  /*1f590*/  ISETP.GT.U32.AND P4, PT, R90, R24, PT ;  /* 0x000000185a00720c */ /* 0x000fe20003f84070 */
[----:B------:R-:W0:Y:S01]  /*1f5a0*/  LDCU UR7, c[0x0][0x3b0] ;  /* 0x00007600ff0777ac */ /* 0x000e220008000800 */
[----:B------:R-:W-:-:S09]  /*1f5b0*/  PRMT R38, RZ, 0x7610, R38 ;  /* 0x00007610ff267816 */ /* 0x000fd20000000026 */
[--C-:B------:R-:W-:Y:S01]  /*1f5c0*/  @!P2 IMAD.IADD R28, R28, 0x1, -R90.reuse ;  /* 0x000000011c1ca824 */ /* 0x100fe200078e0a5a */
[----:B------:R-:W-:Y:S01]  /*1f5d0*/  LEA R31, P2, R54, R91, 0x1 ;  /* 0x0000005b361f7211 */ /* 0x000fe200078408ff */
[----:B------:R-:W-:Y:S01]  /*1f5e0*/  @!P4 IMAD.IADD R24, R24, 0x1, -R90 ;  /* 0x000000011818c824 */ /* 0x000fe200078e0a5a */
[----:B----4-:R-:W-:-:S03]  /*1f5f0*/  ISETP.GE.AND P4, PT, R83, RZ, PT ;  /* 0x000000ff5300720c */ /* 0x010fc60003f86270 */
[----:B------:R-:W-:Y:S01]  /*1f600*/  @P0 IMAD.MOV.U32 R82, RZ, RZ, R31 ;  /* 0x000000ffff520224 */ /* 0x000fe200078e001f */
[----:B---3--:R1:W-:Y:S04]  /*1f610*/  STL [R1+0x1a6c], R39 ;  /* 0x001a6c2701007387 */ /* 0x0083e80000100800 */
[----:B------:R-:W3:Y:S01]  /*1f620*/  LDL R55, [R1+0x1618] ;  /* 0x0016180001377983 */ /* 0x000ee20000100800 */
[----:B------:R-:W-:-:S04]  /*1f630*/  ISETP.GT.U32.AND P5, PT, R90, R29, PT ;  /* 0x0000001d5a00720c */ /* 0x000fc80003fa4070 */
[----:B------:R-:W-:Y:S01]  /*1f640*/  @!P4 IMAD.MOV R28, RZ, RZ, -R28 ;  /* 0x000000ffff1cc224 */ /* 0x000fe200078e0a1c */
[----:B------:R-:W4:Y:S01]  /*1f650*/  LDL.LU R25, [R1+0x6e0] ;  /* 0x0006e00001197983 */ /* 0x000f220000300800 */
[----:B-1----:R-:W-:-:S05]  /*1f660*/  LEA.HI.X.SX32 R39, R54, R92, 0x1, P2 ;  /* 0x0000005c36277211 */ /* 0x002fca00010f0eff */
[----:B------:R-:W-:-:S05]  /*1f670*/  @P0 IMAD.MOV.U32 R83, RZ, RZ, R39 ;  /* 0x000000ffff530224 */ /* 0x000fca00078e0027 */
[----:B------:R-:W4:Y:S01]  /*1f680*/  @P0 LDG.E.U16 R38, desc[UR20][R82.64] ;  /* 0x0000001452260981 */ /* 0x000f22000c1e1500 */
[----:B------:R-:W-:-:S04]  /*1f690*/  @!P5 IMAD.IADD R29, R29, 0x1, -R90 ;  /* 0x000000011d1dd824 */ /* 0x000fc800078e0a5a */
[----:B------:R-:W-:Y:S01]  /*1f6a0*/  @!P6 IMAD.MOV R29, RZ, RZ, -R29 ;  /* 0x000000ffff1de224 */ /* 0x000fe200078e0a1d */
[----:B------:R-:W-:-:S04]  /*1f6b0*/  ISETP.GT.U32.AND P6, PT, R90, R27, PT ;  /* 0x0000001b5a00720c */ /* 0x000fc80003fc4070 */
[----:B------:R-:W-:Y:S02]  /*1f6c0*/  SEL R29, R2, R29, !P3 ;  /* 0x0000001d021d7207 */ /* 0x000fe40005800000 */
[----:B------:R-:W-:Y:S02]  /*1f6d0*/  ISETP.GT.U32.AND P2, PT, R90, R24, PT ;  /* 0x000000185a00720c */ /* 0x000fe40003f44070 */
[----:B--2---:R-:W-:Y:S01]  /*1f6e0*/  ISETP.GE.AND P4, PT, R30, RZ, PT ;  /* 0x000000ff1e00720c */ /* 0x004fe20003f86270 */
[----:B------:R-:W-:Y:S01]  /*1f6f0*/  IMAD R30, R29, UR9, RZ ;  /* 0x000000091d1e7c24 */ /* 0x000fe2000f8e02ff */
[----:B------:R1:W-:Y:S01]  /*1f700*/  STL [R1+0xbc0], R31 ;  /* 0x000bc01f01007387 */ /* 0x0003e20000100800 */
[----:B------:R-:W-:Y:S01]  /*1f710*/  PRMT R69, RZ, 0x7610, R69 ;  /* 0x00007610ff457816 */ /* 0x000fe20000000045 */
[----:B------:R-:W2:Y:S01]  /*1f720*/  LDCU UR9, c[0x0][0x3b0] ;  /* 0x00007600ff0977ac */ /* 0x000ea20008000800 */
[--C-:B------:R-:W-:Y:S01]  /*1f730*/  @!P6 IMAD.IADD R27, R27, 0x1, -R90.reuse ;  /* 0x000000011b1be824 */ /* 0x100fe200078e0a5a */
[----:B------:R0:W-:Y:S04]  /*1f740*/  STL [R1+0xbbc], R39 ;  /* 0x000bbc2701007387 */ /* 0x0001e80000100800 */
[----:B-1----:R-:W2:Y:S01]  /*1f750*/  LDL.LU R31, [R1+0x6e4] ;  /* 0x0006e400011f7983 */ /* 0x002ea20000300800 */
[----:B0-----:R-:W-:Y:S01]  /*1f760*/  LEA R39, P6, R30, R91, 0x1 ;  /* 0x0000005b1e277211 */ /* 0x001fe200078c08ff */
[----:B------:R-:W-:-:S03]  /*1f770*/  @!P2 IMAD.IADD R24, R24, 0x1, -R90 ;  /* 0x000000011818a824 */ /* 0x000fc600078e0a5a */
[----:B------:R-:W-:Y:S02]  /*1f780*/  LEA.HI.X.SX32 R54, R30, R92, 0x1, P6 ;  /* 0x0000005c1e367211 */ /* 0x000fe400030f0eff */
[----:B------:R-:W-:-:S05]  /*1f790*/  SEL R28, R2, R28, !P3 ;  /* 0x0000001c021c7207 */ /* 0x000fca0005800000 */
[----:B------:R-:W-:Y:S01]  /*1f7a0*/  IMAD R28, R28, UR7, RZ ;  /* 0x000000071c1c7c24 */ /* 0x000fe2000f8e02ff */
[----:B------:R-:W-:Y:S01]  /*1f7b0*/  @!P4 IADD3 R24, PT, PT, -R24, RZ, RZ ;  /* 0x000000ff1818c210 */ /* 0x000fe20007ffe1ff */
[----:B------:R-:W0:Y:S03]  /*1f7c0*/  LDCU UR7, c[0x0][0x3b0] ;  /* 0x00007600ff0777ac */ /* 0x000e260008000800 */
[----:B------:R-:W-:Y:S02]  /*1f7d0*/  LEA R30, P4, R28, R91, 0x1 ;  /* 0x0000005b1c1e7211 */ /* 0x000fe400078808ff */
[----:B------:R-:W-:Y:S02]  /*1f7e0*/  PRMT R36, RZ, 0x7610, R36 ;  /* 0x00007610ff247816 */ /* 0x000fe40000000024 */
[----:B---3--:R-:W-:Y:S01]  /*1f7f0*/  ISETP.GE.AND P2, PT, R55, RZ, PT ;  /* 0x000000ff3700720c */ /* 0x008fe20003f46270 */
[----:B------:R-:W-:Y:S01]  /*1f800*/  @P0 IMAD.MOV.U32 R55, RZ, RZ, R54 ;  /* 0x000000ffff370224 */ /* 0x000fe200078e0036 */
[----:B----4-:R-:W-:Y:S04]  /*1f810*/  STL [R1+0x1a74], R38 ;  /* 0x001a742601007387 */ /* 0x010fe80000100800 */
[----:B------:R-:W3:Y:S04]  /*1f820*/  LDL R29, [R1+0x1620] ;  /* 0x00162000011d7983 */ /* 0x000ee80000100800 */
[----:B------:R-:W-:Y:S04]  /*1f830*/  STL [R1+0xbc8], R39 ;  /* 0x000bc82701007387 */ /* 0x000fe80000100800 */
[----:B------:R1:W-:Y:S02]  /*1f840*/  STL [R1+0xbc4], R54 ;  /* 0x000bc43601007387 */ /* 0x0003e40000100800 */
[----:B-1----:R-:W-:-:S05]  /*1f850*/  @P0 IMAD.MOV.U32 R54, RZ, RZ, R39 ;  /* 0x000000ffff360224 */ /* 0x002fca00078e0027 */
[----:B------:R1:W4:Y:S01]  /*1f860*/  @P0 LDG.E.U16 R69, desc[UR20][R54.64] ;  /* 0x0000001436450981 */ /* 0x000322000c1e1500 */
[----:B------:R-:W-:Y:S01]  /*1f870*/  LEA.HI.X.SX32 R39, R28, R92, 0x1, P4 ;  /* 0x0000005c1c277211 */ /* 0x000fe200020f0eff */
[----:B-1----:R-:W-:-:S04]  /*1f880*/  @P0 IMAD.MOV.U32 R54, RZ, RZ, R30 ;  /* 0x000000ffff360224 */ /* 0x002fc800078e001e */
[----:B------:R-:W-:-:S05]  /*1f890*/  @P0 IMAD.MOV.U32 R55, RZ, RZ, R39 ;  /* 0x000000ffff370224 */ /* 0x000fca00078e0027 */
[----:B------:R-:W2:Y:S01]  /*1f8a0*/  @P0 LDG.E.U16 R36, desc[UR20][R54.64] ;  /* 0x0000001436240981 */ /* 0x000ea2000c1e1500 */
[----:B------:R-:W-:-:S13]  /*1f8b0*/  ISETP.GT.U32.AND P5, PT, R90, R26, PT ;  /* 0x0000001a5a00720c */ /* 0x000fda0003fa4070 */
[----:B------:R-:W-:-:S05]  /*1f8c0*/  @!P5 IMAD.IADD R26, R26, 0x1, -R90 ;  /* 0x000000011a1ad824 */ /* 0x000fca00078e0a5a */
[----:B------:R-:W-:-:S13]  /*1f8d0*/  ISETP.GT.U32.AND P5, PT, R90, R26, PT ;  /* 0x0000001a5a00720c */ /* 0x000fda0003fa4070 */
[----:B------:R-:W-:Y:S01]  /*1f8e0*/  @!P5 IMAD.IADD R26, R26, 0x1, -R90 ;  /* 0x000000011a1ad824 */ /* 0x000fe200078e0a5a */
[----:B------:R-:W-:-:S13]  /*1f8f0*/  ISETP.GT.U32.AND P5, PT, R90, R25, PT ;  /* 0x000000195a00720c */ /* 0x000fda0003fa4070 */
[----:B------:R-:W-:Y:S01]  /*1f900*/  @!P5 IMAD.IADD R25, R25, 0x1, -R90 ;  /* 0x000000011919d824 */ /* 0x000fe200078e0a5a */
[----:B---3--:R-:W-:Y:S01]  /*1f910*/  ISETP.GE.AND P5, PT, R29, RZ, PT ;  /* 0x000000ff1d00720c */ /* 0x008fe20003fa6270 */
[----:B----4-:R-:W-:Y:S04]  /*1f920*/  STL [R1+0x1a70], R69 ;  /* 0x001a704501007387 */ /* 0x010fe80000100800 */
[----:B------:R1:W-:Y:S04]  /*1f930*/  STL [R1+0xbd0], R30 ;  /* 0x000bd01e01007387 */ /* 0x0003e80000100800 */
[----:B------:R-:W3:Y:S01]  /*1f940*/  LDL R83, [R1+0x1630] ;  /* 0x0016300001537983 */ /* 0x000ee20000100800 */
[----:B------:R-:W-:-:S03]  /*1f950*/  SEL R29, R2, R24, !P3 ;  /* 0x00000018021d7207 */ /* 0x000fc60005800000 */
[----:B------:R-:W4:Y:S04]  /*1f960*/  LDL.LU R28, [R1+0x6e8] ;  /* 0x0006e800011c7983 */ /* 0x000f280000300800 */
[----:B------:R0:W-:Y:S04]  /*1f970*/  STL [R1+0xbcc], R39 ;  /* 0x000bcc2701007387 */ /* 0x0001e80000100800 */
[----:B--2---:R-:W-:Y:S04]  /*1f980*/  STL [R1+0x1a78], R36 ;  /* 0x001a782401007387 */ /* 0x004fe80000100800 */
[----:B------:R-:W2:Y:S01]  /*1f990*/  LDL R24, [R1+0x1638] ;  /* 0x0016380001187983 */ /* 0x000ea20000100800 */
[C---:B------:R-:W-:Y:S01]  /*1f9a0*/  ISETP.GT.U32.AND P6, PT, R90.reuse, R27, PT ;  /* 0x0000001b5a00720c */ /* 0x040fe20003fc4070 */
[----:B------:R-:W-:Y:S01]  /*1f9b0*/  @!P2 IMAD.MOV R26, RZ, RZ, -R26 ;  /* 0x000000ffff1aa224 */ /* 0x000fe200078e0a1a */
[C---:B------:R-:W-:Y:S01]  /*1f9c0*/  ISETP.GT.U32.AND P2, PT, R90.reuse, R25, PT ;  /* 0x000000195a00720c */ /* 0x040fe20003f44070 */
[----:B------:R-:W-:Y:S01]  /*1f9d0*/  IMAD R29, R29, UR10, RZ ;  /* 0x0000000a1d1d7c24 */ /* 0x000fe2000f8e02ff */
[----:B------:R-:W-:Y:S01]  /*1f9e0*/  ISETP.GT.U32.AND P4, PT, R90, R31, PT ;  /* 0x0000001f5a00720c */ /* 0x000fe20003f84070 */
[----:B------:R-:W2:Y:S01]  /*1f9f0*/  LDCU UR10, c[0x0][0x3b0] ;  /* 0x00007600ff0a77ac */ /* 0x000ea20008000800 */
[----:B-1----:R-:W-:-:S02]  /*1fa00*/  SEL R30, R2, R26, !P3 ;  /* 0x0000001a021e7207 */ /* 0x002fc40005800000 */
[----:B------:R-:W-:Y:S01]  /*1fa10*/  PRMT R71, RZ, 0x7610, R71 ;  /* 0x00007610ff477816 */ /* 0x000fe20000000047 */
[----:B------:R-:W4:Y:S02]  /*1fa20*/  LDL.LU R26, [R1+0x6ec] ;  /* 0x0006ec00011a7983 */ /* 0x000f240000300800 */
[----:B0-----:R-:W-:Y:S01]  /*1fa30*/  IMAD R39, R30, UR7, RZ ;  /* 0x000000071e277c24 */ /* 0x001fe2000f8e02ff */
[----:B------:R-:W-:Y:S01]  /*1fa40*/  PRMT R66, RZ, 0x7610, R66 ;  /* 0x00007610ff427816 */ /* 0x000fe20000000042 */
[--C-:B------:R-:W-:Y:S01]  /*1fa50*/  @!P6 IMAD.IADD R27, R27, 0x1, -R90.reuse ;  /* 0x000000011b1be824 */ /* 0x100fe200078e0a5a */
[-C--:B------:R-:W-:Y:S01]  /*1fa60*/  LEA R54, P6, R29, R91.reuse, 0x1 ;  /* 0x0000005b1d367211 */ /* 0x080fe200078c08ff */
[--C-:B------:R-:W-:Y:S01]  /*1fa70*/  @!P2 IMAD.IADD R25, R25, 0x1, -R90.reuse ;  /* 0x000000011919a824 */ /* 0x100fe200078e0a5a */
[----:B------:R-:W-:Y:S01]  /*1fa80*/  PRMT R37, RZ, 0x7610, R37 ;  /* 0x00007610ff257816 */ /* 0x000fe20000000025 */
[----:B------:R-:W-:Y:S01]  /*1fa90*/  @!P5 IMAD.MOV R27, RZ, RZ, -R27 ;  /* 0x000000ffff1bd224 */ /* 0x000fe200078e0a1b */
[-C--:B------:R-:W-:Y:S01]  /*1faa0*/  LEA.HI.X.SX32 R55, R29, R92.reuse, 0x1, P6 ;  /* 0x0000005c1d377211 */ /* 0x080fe200030f0eff */
[----:B------:R-:W-:Y:S01]  /*1fab0*/  @!P4 IMAD.IADD R31, R31, 0x1, -R90 ;  /* 0x000000011f1fc824 */ /* 0x000fe200078e0a5a */
[C---:B------:R-:W-:Y:S01]  /*1fac0*/  LEA R30, P5, R39.reuse, R91, 0x1 ;  /* 0x0000005b271e7211 */ /* 0x040fe200078a08ff */
[----:B------:R-:W-:Y:S01]  /*1fad0*/  @P0 IMAD.MOV.U32 R82, RZ, RZ, R54 ;  /* 0x000000ffff520224 */ /* 0x000fe200078e0036 */
[----:B------:R-:W0:Y:S02]  /*1fae0*/  LDCU UR7, c[0x0][0x3b0] ;  /* 0x00007600ff0777ac */ /* 0x000e240008000800 */
[----:B------:R-:W-:-:S02]  /*1faf0*/  LEA.HI.X.SX32 R39, R39, R92, 0x1, P5 ;  /* 0x0000005c27277211 */ /* 0x000fc400028f0eff */
[----:B------:R-:W-:Y:S02]  /*1fb00*/  ISETP.GT.U32.AND P4, PT, R90, R31, PT ;  /* 0x0000001f5a00720c */ /* 0x000fe40003f84070 */
[----:B------:R-:W-:-:S05]  /*1fb10*/  SEL R27, R2, R27, !P3 ;  /* 0x0000001b021b7207 */ /* 0x000fca0005800000 */
[----:B------:R-:W-:Y:S01]  /*1fb20*/  IMAD R27, R27, UR9, RZ ;  /* 0x000000091b1b7c24 */ /* 0x000fe2000f8e02ff */
[----:B------:R-:W-:Y:S01]  /*1fb30*/  STL [R1+0xc00], R54 ;  /* 0x000c003601007387 */ /* 0x000fe20000100800 */
[----:B------:R-:W-:Y:S01]  /*1fb40*/  PRMT R41, RZ, 0x7610, R41 ;  /* 0x00007610ff297816 */ /* 0x000fe20000000029 */
[----:B------:R-:W1:Y:S02]  /*1fb50*/  LDCU UR9, c[0x0][0x3b0] ;  /* 0x00007600ff0977ac */ /* 0x000e640008000800 */
[----:B------:R-:W4:Y:S01]  /*1fb60*/  LDL.LU R29, [R1+0x6f0] ;  /* 0x0006f000011d7983 */ /* 0x000f220000300800 */
[----:B------:R-:W-:Y:S01]  /*1fb70*/  @!P4 IMAD.IADD R31, R31, 0x1, -R90 ;  /* 0x000000011f1fc824 */ /* 0x000fe200078e0a5a */
[----:B---3--:R-:W-:Y:S01]  /*1fb80*/  ISETP.GE.AND P2, PT, R83, RZ, PT ;  /* 0x000000ff5300720c */ /* 0x008fe20003f46270 */
[----:B------:R-:W-:-:S05]  /*1fb90*/  @P0 IMAD.MOV.U32 R83, RZ, RZ, R55 ;  /* 0x000000ffff530224 */ /* 0x000fca00078e0037 */
[----:B------:R3:W4:Y:S02]  /*1fba0*/  @P0 LDG.E.U16 R71, desc[UR20][R82.64] ;  /* 0x0000001452470981 */ /* 0x000724000c1e1500 */
[----:B---3--:R-:W-:Y:S02]  /*1fbb0*/  @P0 IMAD.MOV.U32 R82, RZ, RZ, R30 ;  /* 0x000000ffff520224 */ /* 0x008fe400078e001e */
[----:B------:R-:W-:-:S05]  /*1fbc0*/  @P0 IMAD.MOV.U32 R83, RZ, RZ, R39 ;  /* 0x000000ffff530224 */ /* 0x000fca00078e0027 */
[----:B------:R3:W4:Y:S01]  /*1fbd0*/  @P0 LDG.E.U16 R66, desc[UR20][R82.64] ;  /* 0x0000001452420981 */ /* 0x000722000c1e1500 */
[----:B--2---:R-:W-:Y:S02]  /*1fbe0*/  ISETP.GE.AND P5, PT, R24, RZ, PT ;  /* 0x000000ff1800720c */ /* 0x004fe40003fa6270 */
[----:B------:R-:W-:-:S04]  /*1fbf0*/  LEA R24, P4, R27, R91, 0x1 ;  /* 0x0000005b1b187211 */ /* 0x000fc800078808ff */
[----:B------:R-:W-:Y:S01]  /*1fc00*/  LEA.HI.X.SX32 R27, R27, R92, 0x1, P4 ;  /* 0x0000005c1b1b7211 */ /* 0x000fe200020f0eff */
[----:B---3--:R-:W-:-:S04]  /*1fc10*/  @P0 IMAD.MOV.U32 R82, RZ, RZ, R24 ;  /* 0x000000ffff520224 */ /* 0x008fc800078e0018 */
[----:B------:R-:W-:-:S05]  /*1fc20*/  @P0 IMAD.MOV.U32 R83, RZ, RZ, R27 ;  /* 0x000000ffff530224 */ /* 0x000fca00078e001b */
[----:B------:R2:W3:Y:S01]  /*1fc30*/  @P0 LDG.E.U16 R37, desc[UR20][R82.64] ;  /* 0x0000001452250981 */ /* 0x0004e2000c1e1500 */
[----:B------:R-:W-:-:S03]  /*1fc40*/  @!P2 IMAD.MOV R25, RZ, RZ, -R25 ;  /* 0x000000ffff19a224 */ /* 0x000fc600078e0a19 */
[----:B------:R0:W-:Y:S01]  /*1fc50*/  STL [R1+0xc08], R30 ;  /* 0x000c081e01007387 */ /* 0x0001e20000100800 */
[----:B----4-:R-:W-:-:S03]  /*1fc60*/  ISETP.GT.U32.AND P6, PT, R90, R28, PT ;  /* 0x0000001c5a00720c */ /* 0x010fc60003fc4070 */
[----:B------:R4:W-:Y:S01]  /*1fc70*/  STL [R1+0xbfc], R55 ;  /* 0x000bfc3701007387 */ /* 0x0009e20000100800 */
[----:B0-----:R-:W-:-:S03]  /*1fc80*/  SEL R30, R2, R25, !P3 ;  /* 0x00000019021e7207 */ /* 0x001fc60005800000 */
[----:B------:R-:W-:Y:S04]  /*1fc90*/  STL [R1+0xc04], R39 ;  /* 0x000c042701007387 */ /* 0x000fe80000100800 */
[----:B------:R-:W3:Y:S01]  /*1fca0*/  LDL R54, [R1+0x1644] ;  /* 0x0016440001367983 */ /* 0x000ee20000100800 */
[----:B------:R-:W-:Y:S02]  /*1fcb0*/  IMAD R30, R30, UR11, RZ ;  /* 0x0000000b1e1e7c24 */ /* 0x000fe4000f8e02ff */
[----:B------:R-:W-:Y:S01]  /*1fcc0*/  @!P5 IMAD.MOV R31, RZ, RZ, -R31 ;  /* 0x000000ffff1fd224 */ /* 0x000fe200078e0a1f */
[----:B------:R-:W-:Y:S01]  /*1fcd0*/  PRMT R67, RZ, 0x7610, R67 ;  /* 0x00007610ff437816 */ /* 0x000fe20000000043 */
[----:B------:R-:W-:Y:S01]  /*1fce0*/  @!P6 IMAD.IADD R28, R28, 0x1, -R90 ;  /* 0x000000011c1ce824 */ /* 0x000fe200078e0a5a */
[C---:B------:R-:W-:Y:S01]  /*1fcf0*/  ISETP.GT.U32.AND P2, PT, R90.reuse, R26, PT ;  /* 0x0000001a5a00720c */ /* 0x040fe20003f44070 */
[----:B------:R-:W0:Y:S03]  /*1fd00*/  LDCU UR11, c[0x0][0x3b0] ;  /* 0x00007600ff0b77ac */ /* 0x000e260008000800 */
[----:B------:R-:W-:-:S02]  /*1fd10*/  ISETP.GT.U32.AND P6, PT, R90, R28, PT ;  /* 0x0000001c5a00720c */ /* 0x000fc40003fc4070 */
[----:B------:R-:W-:-:S05]  /*1fd20*/  SEL R31, R2, R31, !P3 ;  /* 0x0000001f021f7207 */ /* 0x000fca0005800000 */
[----:B------:R-:W-:Y:S01]  /*1fd30*/  IMAD R31, R31, UR7, RZ ;  /* 0x000000071f1f7c24 */ /* 0x000fe2000f8e02ff */
[----:B------:R-:W-:Y:S01]  /*1fd40*/  ISETP.GT.U32.AND P4, PT, R90, R29, PT ;  /* 0x0000001d5a00720c */ /* 0x000fe20003f84070 */
[----:B------:R-:W-:Y:S04]  /*1fd50*/  STL [R1+0x1a7c], R71 ;  /* 0x001a7c4701007387 */ /* 0x000fe80000100800 */
[----:B------:R-:W-:Y:S01]  /*1fd60*/  @!P6 IMAD.IADD R28, R28, 0x1, -R90 ;  /* 0x000000011c1ce824 */ /* 0x000fe200078e0a5a */
[----:B------:R-:W-:Y:S01]  /*1fd70*/  PRMT R34, RZ, 0x7610, R34 ;  /* 0x00007610ff227816 */ /* 0x000fe20000000022 */
[----:B------:R-:W-:Y:S01]  /*1fd80*/  @!P2 IMAD.IADD R26, R26, 0x1, -R90 ;  /* 0x000000011a1aa824 */ /* 0x000fe200078e0a5a */
[----:B------:R-:W0:Y:S01]  /*1fd90*/  LDCU UR7, c[0x0][0x3b0] ;  /* 0x00007600ff0777ac */ /* 0x000e220008000800 */
[----:B------:R-:W-:Y:S04]  /*1fda0*/  STL [R1+0x1a80], R66 ;  /* 0x001a804201007387 */ /* 0x000fe80000100800 */
[----:B------:R0:W-:Y:S04]  /*1fdb0*/  STL [R1+0xc10], R24 ;  /* 0x000c101801007387 */ /* 0x0001e80000100800 */
[----:B------:R-:W3:Y:S04]  /*1fdc0*/  LDL.LU R25, [R1+0x6f4] ;  /* 0x0006f40001197983 */ /* 0x000ee80000300800 */
[----:B------:R1:W-:Y:S04]  /*1fdd0*/  STL [R1+0xc0c], R27 ;  /* 0x000c0c1b01007387 */ /* 0x0003e80000100800 */
[----:B----4-:R-:W4:Y:S04]  /*1fde0*/  LDL R55, [R1+0x1654] ;  /* 0x0016540001377983 */ /* 0x010f280000100800 */
[----:B0-----:R-:W4:Y:S01]  /*1fdf0*/  LDL.LU R24, [R1+0x6fc] ;  /* 0x0006fc0001187983 */ /* 0x001f220000300800 */
[----:B-1----:R-:W-:-:S04]  /*1fe00*/  LEA R27, P5, R30, R91, 0x1 ;  /* 0x0000005b1e1b7211 */ /* 0x002fc800078a08ff */
[----:B------:R-:W-:Y:S01]  /*1fe10*/  LEA.HI.X.SX32 R30, R30, R92, 0x1, P5 ;  /* 0x0000005c1e1e7211 */ /* 0x000fe200028f0eff */
[----:B--2---:R-:W-:-:S04]  /*1fe20*/  @P0 IMAD.MOV.U32 R82, RZ, RZ, R27 ;  /* 0x000000ffff520224 */ /* 0x004fc800078e001b */
[----:B------:R-:W-:-:S05]  /*1fe30*/  @P0 IMAD.MOV.U32 R83, RZ, RZ, R30 ;  /* 0x000000ffff530224 */ /* 0x000fca00078e001e */
[----:B------:R0:W2:Y:S04]  /*1fe40*/  @P0 LDG.E.U16 R41, desc[UR20][R82.64] ;  /* 0x0000001452290981 */ /* 0x0000a8000c1e1500 */
[----:B---3--:R-:W-:Y:S04]  /*1fe50*/  STL [R1+0x1a84], R37 ;  /* 0x001a842501007387 */ /* 0x008fe80000100800 */
[----:B------:R-:W-:Y:S04]  /*1fe60*/  STL [R1+0xc40], R27 ;  /* 0x000c401b01007387 */ /* 0x000fe80000100800 */
[----:B------:R1:W-:Y:S02]  /*1fe70*/  STL [R1+0xc3c], R30 ;  /* 0x000c3c1e01007387 */ /* 0x0003e40000100800 */
[----:B-1----:R-:W-:-:S04]  /*1fe80*/  LEA R30, P6, R31, R91, 0x1 ;  /* 0x0000005b1f1e7211 */ /* 0x002fc800078c08ff */
[----:B------:R-:W-:Y:S01]  /*1fe90*/  LEA.HI.X.SX32 R39, R31, R92, 0x1, P6 ;  /* 0x0000005c1f277211 */ /* 0x000fe200030f0eff */
[----:B0-----:R-:W-:-:S04]  /*1fea0*/  @P0 IMAD.MOV.U32 R82, RZ, RZ, R30 ;  /* 0x000000ffff520224 */ /* 0x001fc800078e001e */
[----:B------:R-:W-:-:S05]  /*1feb0*/  @P0 IMAD.MOV.U32 R83, RZ, RZ, R39 ;  /* 0x000000ffff530224 */ /* 0x000fca00078e0027 */
[----:B------:R0:W3:Y:S01]  /*1fec0*/  @P0 LDG.E.U16 R67, desc[UR20][R82.64] ;  /* 0x0000001452430981 */ /* 0x0000e2000c1e1500 */
[----:B------:R-:W-:Y:S01]  /*1fed0*/  ISETP.GE.AND P2, PT, R54, RZ, PT ;  /* 0x000000ff3600720c */ /* 0x000fe20003f46270 */
[----:B------:R-:W-:Y:S02]  /*1fee0*/  @!P4 IMAD.IADD R29, R29, 0x1, -R90 ;  /* 0x000000011d1dc824 */ /* 0x000fe400078e0a5a */
[----:B------:R-:W3:Y:S03]  /*1fef0*/  LDL R54, [R1+0x1648] ;  /* 0x0016480001367983 */ /* 0x000ee60000100800 */
[----:B------:R-:W-:Y:S01]  /*1ff00*/  ISETP.GT.U32.AND P4, PT, R90, R29, PT ;  /* 0x0000001d5a00720c */ /* 0x000fe20003f84070 */
[----:B------:R-:W3:Y:S06]  /*1ff10*/  LDL.LU R27, [R1+0x6f8] ;  /* 0x0006f800011b7983 */ /* 0x000eec0000300800 */
[----:B------:R-:W-:-:S05]  /*1ff20*/  @!P2 IMAD.MOV R28, RZ, RZ, -R28 ;  /* 0x000000ffff1ca224 */ /* 0x000fca00078e0a1c */
[----:B------:R-:W-:Y:S01]  /*1ff30*/  SEL R28, R2, R28, !P3 ;  /* 0x0000001c021c7207 */ /* 0x000fe20005800000 */
[----:B------:R-:W-:Y:S01]  /*1ff40*/  @!P4 IMAD.IADD R29, R29, 0x1, -R90 ;  /* 0x000000011d1dc824 */ /* 0x000fe200078e0a5a */
[----:B--2---:R-:W-:Y:S04]  /*1ff50*/  STL [R1+0x1a88], R41 ;  /* 0x001a882901007387 */ /* 0x004fe80000100800 */
[----:B------:R-:W-:Y:S04]  /*1ff60*/  STL [R1+0xc48], R30 ;  /* 0x000c481e01007387 */ /* 0x000fe80000100800 */
[----:B------:R-:W2:Y:S04]  /*1ff70*/  LDL R31, [R1+0x1640] ;  /* 0x00164000011f7983 */ /* 0x000ea80000100800 */
[----:B------:R1:W-:Y:S02]  /*1ff80*/  STL [R1+0xc44], R39 ;  /* 0x000c442701007387 */ /* 0x0003e40000100800 */
[----:B-1----:R-:W-:Y:S01]  /*1ff90*/  IMAD R39, R28, UR9, RZ ;  /* 0x000000091c277c24 */ /* 0x002fe2000f8e02ff */
[----:B----4-:R-:W-:Y:S01]  /*1ffa0*/  ISETP.GE.AND P6, PT, R55, RZ, PT ;  /* 0x000000ff3700720c */ /* 0x010fe20003fc6270 */
[----:B------:R-:W1:Y:S03]  /*1ffb0*/  LDCU UR9, c[0x0][0x3b0] ;  /* 0x00007600ff0977ac */ /* 0x000e660008000800 */
[----:B------:R-:W-:-:S04]  /*1ffc0*/  LEA R30, P4, R39, R91, 0x1 ;  /* 0x0000005b271e7211 */ /* 0x000fc800078808ff */
[----:B------:R-:W-:Y:S01]  /*1ffd0*/  LEA.HI.X.SX32 R39, R39, R92, 0x1, P4 ;  /* 0x0000005c27277211 */ /* 0x000fe200020f0eff */
[----:B0-----:R-:W-:-:S04]  /*1ffe0*/  @P0 IMAD.MOV.U32 R82, RZ, RZ, R30 ;  /* 0x000000ffff520224 */ /* 0x001fc800078e001e */
[----:B------:R-:W-:Y:S01]  /*1fff0*/  @P0 IMAD.MOV.U32 R83, RZ, RZ, R39 ;  /* 0x000000ffff530224 */ /* 0x000fe200078e0027 */
[----:B---3--:R-:W-:Y:S04]  /*20000*/  STL [R1+0x1a8c], R67 ;  /* 0x001a8c4301007387 */ /* 0x008fe80000100800 */
[----:B------:R-:W3:Y:S04]  /*20010*/  @P0 LDG.E.U16 R34, desc[UR20][R82.64] ;  /* 0x0000001452220981 */ /* 0x000ee8000c1e1500 */
[----:B------:R-:W4:Y:S01]  /*20020*/  LDL R55, [R1+0x1650] ;  /* 0x0016500001377983 */ /* 0x000f220000100800 */
[----:B------:R-:W-:-:S02]  /*20030*/  ISETP.GT.U32.AND P2, PT, R90, R25, PT ;  /* 0x000000195a00720c */ /* 0x000fc40003f44070 */
[----:B------:R-:W-:Y:S01]  /*20040*/  ISETP.GT.U32.AND P5, PT, R90, R26, PT ;  /* 0x0000001a5a00720c */ /* 0x000fe20003fa4070 */
[----:B------:R-:W4:Y:S10]  /*20050*/  LDL.LU R28, [R1+0x700] ;  /* 0x00070000011c7983 */ /* 0x000f340000300800 */
[--C-:B------:R-:W-:Y:S01]  /*20060*/  @!P2 IMAD.IADD R25, R25, 0x1, -R90.reuse ;  /* 0x000000011919a824 */ /* 0x100fe200078e0a5a */
[----:B------:R-:W-:Y:S01]  /*20070*/  ISETP.GE.AND P2, PT, R54, RZ, PT ;  /* 0x000000ff3600720c */ /* 0x000fe20003f46270 */
[----:B------:R-:W-:-:S04]  /*20080*/  @!P5 IMAD.IADD R26, R26, 0x1, -R90 ;  /* 0x000000011a1ad824 */ /* 0x000fc800078e0a5a */
[----:B------:R-:W-:Y:S01]  /*20090*/  @!P6 IMAD.MOV R26, RZ, RZ, -R26 ;  /* 0x000000ffff1ae224 */ /* 0x000fe200078e0a1a */
[----:B------:R-:W-:-:S04]  /*200a0*/  ISETP.GT.U32.AND P6, PT, R90, R27, PT ;  /* 0x0000001b5a00720c */ /* 0x000fc80003fc4070 */
[----:B------:R-:W-:Y:S02]  /*200b0*/  SEL R26, R2, R26, !P3 ;  /* 0x0000001a021a7207 */ /* 0x000fe40005800000 */
[----:B------:R-:W-:Y:S01]  /*200c0*/  ISETP.GT.U32.AND P4, PT, R90, R25, PT ;  /* 0x000000195a00720c */ /* 0x000fe20003f84070 */
[----:B------:R-:W-:Y:S01]  /*200d0*/  @!P2 IMAD.MOV R29, RZ, RZ, -R29 ;  /* 0x000000ffff1da224 */ /* 0x000fe200078e0a1d */
[----:B------:R0:W-:Y:S04]  /*200e0*/  STL [R1+0xc50], R30 ;  /* 0x000c501e01007387 */ /* 0x0001e80000100800 */
[----:B------:R2:W-:Y:S01]  /*200f0*/  STL [R1+0xc4c], R39 ;  /* 0x000c4c2701007387 */ /* 0x0005e20000100800 */
[----:B------:R-:W-:Y:S01]  /*20100*/  @!P6 IMAD.IADD R27, R27, 0x1, -R90 ;  /* 0x000000011b1be824 */ /* 0x000fe200078e0a5a */
[----:B------:R-:W-:-:S02]  /*20110*/  SEL R29, R2, R29, !P3 ;  /* 0x0000001d021d7207 */ /* 0x000fc40005800000 */
[----:B0-----:R-:W4:Y:S03]  /*20120*/  LDL.LU R30, [R1+0x704] ;  /* 0x00070400011e7983 */ /* 0x001f260000300800 */
[----:B------:R-:W-:Y:S01]  /*20130*/  @!P4 IMAD.IADD R25, R25, 0x1, -R90 ;  /* 0x000000011919c824 */ /* 0x000fe200078e0a5a */
[----:B------:R-:W-:Y:S01]  /*20140*/  PRMT R70, RZ, 0x7610, R70 ;  /* 0x00007610ff467816 */ /* 0x000fe20000000046 */
[----:B-1----:R-:W-:Y:S01]  /*20150*/  IMAD R29, R29, UR9, RZ ;  /* 0x000000091d1d7c24 */ /* 0x002fe2000f8e02ff */
[----:B------:R-:W-:Y:S01]  /*20160*/  PRMT R64, RZ, 0x7610, R64 ;  /* 0x00007610ff407816 */ /* 0x000fe20000000040 */
[----:B------:R-:W0:Y:S01]  /*20170*/  LDCU UR9, c[0x0][0x3b0] ;  /* 0x00007600ff0977ac */ /* 0x000e220008000800 */
[----:B--2---:R-:W-:Y:S01]  /*20180*/  ISETP.GE.AND P2, PT, R31, RZ, PT ;  /* 0x000000ff1f00720c */ /* 0x004fe20003f46270 */
[----:B------:R-:W-:Y:S01]  /*20190*/  IMAD R31, R26, UR7, RZ ;  /* 0x000000071a1f7c24 */ /* 0x000fe2000f8e02ff */
[----:B------:R-:W-:Y:S01]  /*201a0*/  ISETP.GT.U32.AND P5, PT, R90, R24, PT ;  /* 0x000000185a00720c */ /* 0x000fe20003fa4070 */
[----:B------:R-:W1:Y:S03]  /*201b0*/  LDCU UR7, c[0x0][0x3b0] ;  /* 0x00007600ff0777ac */ /* 0x000e660008000800 */
[----:B------:R-:W-:-:S04]  /*201c0*/  LEA R39, P6, R31, R91, 0x1 ;  /* 0x0000005b1f277211 */ /* 0x000fc800078c08ff */
[----:B------:R-:W-:-:S03]  /*201d0*/  LEA.HI.X.SX32 R54, R31, R92, 0x1, P6 ;  /* 0x0000005c1f367211 */ /* 0x000fc600030f0eff */
[----:B------:R-:W-:Y:S01]  /*201e0*/  @!P2 IMAD.MOV R25, RZ, RZ, -R25 ;  /* 0x000000ffff19a224 */ /* 0x000fe200078e0a19 */
[----:B------:R-:W-:Y:S01]  /*201f0*/  LEA R31, P2, R29, R91, 0x1 ;  /* 0x0000005b1d1f7211 */ /* 0x000fe200078408ff */
[----:B---3--:R-:W-:Y:S04]  /*20200*/  STL [R1+0x1a90], R34 ;  /* 0x001a902201007387 */ /* 0x008fe80000100800 */
[----:B------:R-:W2:Y:S01]  /*20210*/  LDL R26, [R1+0x1658] ;  /* 0x00165800011a7983 */ /* 0x000ea20000100800 */
[----:B----4-:R-:W-:Y:S01]  /*20220*/  ISETP.GE.AND P4, PT, R55, RZ, PT ;  /* 0x000000ff3700720c */ /* 0x010fe20003f86270 */
[----:B------:R-:W-:Y:S02]  /*20230*/  @P0 IMAD.MOV.U32 R55, RZ, RZ, R54 ;  /* 0x000000ffff370224 */ /* 0x000fe400078e0036 */
[----:B------:R-:W-:Y:S04]  /*20240*/  STL [R1+0xc80], R39 ;  /* 0x000c802701007387 */ /* 0x000fe80000100800 */
[----:B------:R3:W-:Y:S02]  /*20250*/  STL [R1+0xc7c], R54 ;  /* 0x000c7c3601007387 */ /* 0x0007e40000100800 */
[----:B---3--:R-:W-:Y:S01]  /*20260*/  @P0 IMAD.MOV.U32 R54, RZ, RZ, R39 ;  /* 0x000000ffff360224 */ /* 0x008fe200078e0027 */
[----:B------:R-:W-:-:S04]  /*20270*/  LEA.HI.X.SX32 R39, R29, R92, 0x1, P2 ;  /* 0x0000005c1d277211 */ /* 0x000fc800010f0eff */
[----:B------:R3:W4:Y:S02]  /*20280*/  @P0 LDG.E.U16 R70, desc[UR20][R54.64] ;  /* 0x0000001436460981 */ /* 0x000724000c1e1500 */
[----:B---3--:R-:W-:Y:S02]  /*20290*/  @P0 IMAD.MOV.U32 R54, RZ, RZ, R31 ;  /* 0x000000ffff360224 */ /* 0x008fe400078e001f */
[----:B------:R-:W-:-:S05]  /*202a0*/  @P0 IMAD.MOV.U32 R55, RZ, RZ, R39 ;  /* 0x000000ffff370224 */ /* 0x000fca00078e0027 */
[----:B------:R-:W3:Y:S01]  /*202b0*/  @P0 LDG.E.U16 R64, desc[UR20][R54.64] ;  /* 0x0000001436400981 */ /* 0x000ee2000c1e1500 */
[----:B------:R-:W-:-:S05]  /*202c0*/  @!P5 IMAD.IADD R24, R24, 0x1, -R90 ;  /* 0x000000011818d824 */ /* 0x000fca00078e0a5a */
[----:B------:R-:W-:-:S13]  /*202d0*/  ISETP.GT.U32.AND P5, PT, R90, R24, PT ;  /* 0x000000185a00720c */ /* 0x000fda0003fa4070 */
[----:B------:R-:W-:Y:S01]  /*202e0*/  @!P5 IMAD.IADD R24, R24, 0x1, -R90 ;  /* 0x000000011818d824 */ /* 0x000fe200078e0a5a */
[----:B------:R-:W-:-:S13]  /*202f0*/  ISETP.GT.U32.AND P5, PT, R90, R28, PT ;  /* 0x0000001c5a00720c */ /* 0x000fda0003fa4070 */
[----:B------:R-:W-:Y:S01]  /*20300*/  @!P5 IMAD.IADD R28, R28, 0x1, -R90 ;  /* 0x000000011c1cd824 */ /* 0x000fe200078e0a5a */
[----:B--2---:R-:W-:Y:S01]  /*20310*/  ISETP.GE.AND P5, PT, R26, RZ, PT ;  /* 0x000000ff1a00720c */ /* 0x004fe20003fa6270 */
[----:B----4-:R-:W-:Y:S04]  /*20320*/  STL [R1+0x1a94], R70 ;  /* 0x001a944601007387 */ /* 0x010fe80000100800 */
[----:B------:R2:W-:Y:S04]  /*20330*/  STL [R1+0xc88], R31 ;  /* 0x000c881f01007387 */ /* 0x0005e80000100800 */
[----:B------:R-:W4:Y:S04]  /*20340*/  LDL R83, [R1+0x1660] ;  /* 0x0016600001537983 */ /* 0x000f280000100800 */
[----:B------:R-:W4:Y:S04]  /*20350*/  LDL.LU R29, [R1+0x70c] ;  /* 0x00070c00011d7983 */ /* 0x000f280000300800 */
[----:B------:R1:W-:Y:S04]  /*20360*/  STL [R1+0xc84], R39 ;  /* 0x000c842701007387 */ /* 0x0003e80000100800 */
[----:B---3--:R-:W-:Y:S04]  /*20370*/  STL [R1+0x1a98], R64 ;  /* 0x001a984001007387 */ /* 0x008fe80000100800 */
[----:B------:R-:W3:Y:S01]  /*20380*/  LDL R26, [R1+0x1680] ;  /* 0x00168000011a7983 */ /* 0x000ee20000100800 */
[----:B------:R-:W-:Y:S01]  /*20390*/  ISETP.GT.U32.AND P6, PT, R90, R27, PT ;  /* 0x0000001b5a00720c */ /* 0x000fe20003fc4070 */
[----:B------:R-:W-:Y:S01]  /*203a0*/  @!P4 IMAD.MOV R24, RZ, RZ, -R24 ;  /* 0x000000ffff18c224 */ /* 0x000fe200078e0a18 */
[----:B------:R-:W-:-:S02]  /*203b0*/  SEL R25, R2, R25, !P3 ;  /* 0x0000001902197207 */ /* 0x000fc40005800000 */
[----:B------:R-:W-:Y:S02]  /*203c0*/  ISETP.GT.U32.AND P4, PT, R90, R28, PT ;  /* 0x0000001c5a00720c */ /* 0x000fe40003f84070 */
[----:B--2---:R-:W-:Y:S01]  /*203d0*/  SEL R31, R2, R24, !P3 ;  /* 0x00000018021f7207 */ /* 0x004fe20005800000 */
[----:B------:R-:W-:Y:S01]  /*203e0*/  IMAD R25, R25, UR10, RZ ;  /* 0x0000000a19197c24 */ /* 0x000fe2000f8e02ff */
[----:B------:R-:W-:Y:S01]  /*203f0*/  PRMT R35, RZ, 0x7610, R35 ;  /* 0x00007610ff237816 */ /* 0x000fe20000000023 */
[----:B------:R-:W2:Y:S01]  /*20400*/  LDL.LU R24, [R1+0x710] ;  /* 0x0007100001187983 */ /* 0x000ea20000300800 */
[----:B------:R-:W-:Y:S01]  /*20410*/  PRMT R3, RZ, 0x7610, R3 ;  /* 0x00007610ff037816 */ /* 0x000fe20000000003 */
[----:B-1----:R-:W-:Y:S01]  /*20420*/  IMAD R39, R31, UR7, RZ ;  /* 0x000000071f277c24 */ /* 0x002fe2000f8e02ff */
[----:B------:R-:W-:Y:S01]  /*20430*/  PRMT R65, RZ, 0x7610, R65 ;  /* 0x00007610ff417816 */ /* 0x000fe20000000041 */
[--C-:B------:R-:W-:Y:S01]  /*20440*/  @!P6 IMAD.IADD R27, R27, 0x1, -R90.reuse ;  /* 0x000000011b1be824 */ /* 0x100fe200078e0a5a */
[CC--:B------:R-:W-:Y:S01]  /*20450*/  LEA R54, P6, R25.reuse, R91.reuse, 0x1 ;  /* 0x0000005b19367211 */ /* 0x0c0fe200078c08ff */
[----:B------:R-:W1:Y:S02]  /*20460*/  LDCU UR7, c[0x0][0x3b0] ;  /* 0x00007600ff0777ac */ /* 0x000e640008000800 */
[----:B------:R-:W-:Y:S01]  /*20470*/  @!P5 IMAD.MOV R27, RZ, RZ, -R27 ;  /* 0x000000ffff1bd224 */ /* 0x000fe200078e0a1b */
[-C--:B------:R-:W-:Y:S01]  /*20480*/  LEA.HI.X.SX32 R55, R25, R92.reuse, 0x1, P6 ;  /* 0x0000005c19377211 */ /* 0x080fe200030f0eff */
[----:B------:R-:W-:Y:S01]  /*20490*/  @!P4 IMAD.IADD R28, R28, 0x1, -R90 ;  /* 0x000000011c1cc824 */ /* 0x000fe200078e0a5a */
[C---:B------:R-:W-:Y:S01]  /*204a0*/  LEA R31, P5, R39.reuse, R91, 0x1 ;  /* 0x0000005b271f7211 */ /* 0x040fe200078a08ff */
[----:B------:R-:W-:Y:S01]  /*204b0*/  @P0 IMAD.MOV.U32 R82, RZ, RZ, R54 ;  /* 0x000000ffff520224 */ /* 0x000fe200078e0036 */
[----:B------:R-:W-:Y:S01]  /*204c0*/  SEL R27, R2, R27, !P3 ;  /* 0x0000001b021b7207 */ /* 0x000fe20005800000 */
[----:B------:R-:W1:Y:S01]  /*204d0*/  LDCU UR10, c[0x0][0x3b0] ;  /* 0x00007600ff0a77ac */ /* 0x000e620008000800 */
[----:B------:R-:W-:-:S03]  /*204e0*/  LEA.HI.X.SX32 R39, R39, R92, 0x1, P5 ;  /* 0x0000005c27277211 */ /* 0x000fc600028f0eff */
[----:B0-----:R-:W-:Y:S01]  /*204f0*/  IMAD R27, R27, UR9, RZ ;  /* 0x000000091b1b7c24 */ /* 0x001fe2000f8e02ff */
[----:B------:R-:W-:Y:S01]  /*20500*/  ISETP.GT.U32.AND P2, PT, R90, R30, PT ;  /* 0x0000001e5a00720c */ /* 0x000fe20003f44070 */
[----:B------:R-:W-:Y:S01]  /*20510*/  STL [R1+0xc90], R54 ;  /* 0x000c903601007387 */ /* 0x000fe20000100800 */
[----:B------:R-:W-:Y:S01]  /*20520*/  PRMT R32, RZ, 0x7610, R32 ;  /* 0x00007610ff207816 */ /* 0x000fe20000000020 */
[----:B------:R-:W0:Y:S02]  /*20530*/  LDCU UR9, c[0x0][0x3b0] ;  /* 0x00007600ff0977ac */ /* 0x000e240008000800 */
[----:B------:R-:W2:Y:S01]  /*20540*/  LDL.LU R25, [R1+0x714] ;  /* 0x0007140001197983 */ /* 0x000ea20000300800 */
[----:B----4-:R-:W-:Y:S01]  /*20550*/  ISETP.GE.AND P4, PT, R83, RZ, PT ;  /* 0x000000ff5300720c */ /* 0x010fe20003f86270 */
[----:B------:R-:W-:-:S05]  /*20560*/  @P0 IMAD.MOV.U32 R83, RZ, RZ, R55 ;  /* 0x000000ffff530224 */ /* 0x000fca00078e0037 */
[----:B------:R4:W2:Y:S02]  /*20570*/  @P0 LDG.E.U16 R35, desc[UR20][R82.64] ;  /* 0x0000001452230981 */ /* 0x0008a4000c1e1500 */
[----:B----4-:R-:W-:Y:S02]  /*20580*/  @P0 IMAD.MOV.U32 R82, RZ, RZ, R31 ;  /* 0x000000ffff520224 */ /* 0x010fe400078e001f */
[----:B------:R-:W-:Y:S01]  /*20590*/  @P0 IMAD.MOV.U32 R83, RZ, RZ, R39 ;  /* 0x000000ffff530224 */ /* 0x000fe200078e0027 */
[----:B---3--:R-:W-:Y:S02]  /*205a0*/  ISETP.GE.AND P5, PT, R26, RZ, PT ;  /* 0x000000ff1a00720c */ /* 0x008fe40003fa6270 */
[----:B------:R-:W-:Y:S01]  /*205b0*/  @!P4 IMAD.MOV R28, RZ, RZ, -R28 ;  /* 0x000000ffff1cc224 */ /* 0x000fe200078e0a1c */
[C---:B------:R-:W-:Y:S01]  /*205c0*/  LEA R26, P4, R27.reuse, R91, 0x1 ;  /* 0x0000005b1b1a7211 */ /* 0x040fe200078808ff */
[----:B------:R-:W3:Y:S03]  /*205d0*/  @P0 LDG.E.U16 R3, desc[UR20][R82.64] ;  /* 0x0000001452030981 */ /* 0x000ee6000c1e1500 */
[----:B------:R-:W-:-:S05]  /*205e0*/  LEA.HI.X.SX32 R27, R27, R92, 0x1, P4 ;  /* 0x0000005c1b1b7211 */ /* 0x000fca00020f0eff */
[----:B------:R4:W4:Y:S01]  /*205f0*/  @P0 LDG.E.U16 R65, desc[UR20][R26.64] ;  /* 0x000000141a410981 */ /* 0x000922000c1e1500 */
[----:B------:R-:W-:Y:S02]  /*20600*/  @!P2 IADD3 R30, PT, PT, R30, -R90, RZ ;  /* 0x8000005a1e1ea210 */ /* 0x000fe40007ffe0ff */
[C---:B------:R-:W-:Y:S02]  /*20610*/  ISETP.GT.U32.AND P6, PT, R90.reuse, R29, PT ;  /* 0x0000001d5a00720c */ /* 0x040fe40003fc4070 */
[----:B------:R-:W-:Y:S01]  /*20620*/  ISETP.GT.U32.AND P2, PT, R90, R30, PT ;  /* 0x0000001e5a00720c */ /* 0x000fe20003f44070 */
[----:B------:R0:W-:Y:S04]  /*20630*/  STL [R1+0xcc0], R31 ;  /* 0x000cc01f01007387 */ /* 0x0001e80000100800 */
[----:B------:R1:W-:Y:S01]  /*20640*/  STL [R1+0xc8c], R55 ;  /* 0x000c8c3701007387 */ /* 0x0003e20000100800 */
[----:B0-----:R-:W-:-:S05]  /*20650*/  SEL R31, R2, R28, !P3 ;  /* 0x0000001c021f7207 */ /* 0x001fca0005800000 */
[--C-:B------:R-:W-:Y:S02]  /*20660*/  @!P6 IMAD.IADD R29, R29, 0x1, -R90.reuse ;  /* 0x000000011d1de824 */ /* 0x100fe400078e0a5a */
[----:B------:R-:W-:Y:S01]  /*20670*/  @!P2 IMAD.IADD R30, R30, 0x1, -R90 ;  /* 0x000000011e1ea824 */ /* 0x000fe200078e0a5a */
[----:B------:R-:W-:Y:S01]  /*20680*/  STL [R1+0xcbc], R39 ;  /* 0x000cbc2701007387 */ /* 0x000fe20000100800 */
[----:B------:R-:W-:Y:S01]  /*20690*/  IMAD R31, R31, UR11, RZ ;  /* 0x0000000b1f1f7c24 */ /* 0x000fe2000f8e02ff */
[----:B------:R-:W-:Y:S01]  /*206a0*/  ISETP.GT.U32.AND P6, PT, R90, R29, PT ;  /* 0x0000001d5a00720c */ /* 0x000fe20003fc4070 */
[----:B------:R-:W-:Y:S01]  /*206b0*/  @!P5 IMAD.MOV R30, RZ, RZ, -R30 ;  /* 0x000000ffff1ed224 */ /* 0x000fe200078e0a1e */
[----:B-1----:R-:W4:Y:S01]  /*206c0*/  LDL R55, [R1+0x166c] ;  /* 0x00166c0001377983 */ /* 0x002f220000100800 */
[----:B------:R-:W-:Y:S01]  /*206d0*/  PRMT R88, RZ, 0x7610, R88 ;  /* 0x00007610ff587816 */ /* 0x000fe20000000058 */
[----:B------:R-:W0:Y:S02]  /*206e0*/  LDCU UR11, c[0x0][0x3b0] ;  /* 0x00007600ff0b77ac */ /* 0x000e240008000800 */
[----:B------:R-:W-:-:S05]  /*206f0*/  SEL R30, R2, R30, !P3 ;  /* 0x0000001e021e7207 */ /* 0x000fca0005800000 */
[----:B------:R-:W-:Y:S01]  /*20700*/  IMAD R30, R30, UR7, RZ ;  /* 0x000000071e1e7c24 */ /* 0x000fe2000f8e02ff */
[C---:B--2---:R-:W-:Y:S01]  /*20710*/  ISETP.GT.U32.AND P2, PT, R90.reuse, R24, PT ;  /* 0x000000185a00720c */ /* 0x044fe20003f44070 */
[----:B------:R-:W-:Y:S01]  /*20720*/  @!P6 IMAD.IADD R29, R29, 0x1, -R90 ;  /* 0x000000011d1de824 */ /* 0x000fe200078e0a5a */
[----:B------:R-:W-:Y:S01]  /*20730*/  ISETP.GT.U32.AND P4, PT, R90, R25, PT ;  /* 0x000000195a00720c */ /* 0x000fe20003f84070 */
[----:B------:R-:W1:Y:S01]  /*20740*/  LDCU UR7, c[0x0][0x3b0] ;  /* 0x00007600ff0777ac */ /* 0x000e620008000800 */
[----:B------:R-:W-:Y:S04]  /*20750*/  STL [R1+0x1a9c], R35 ;  /* 0x001a9c2301007387 */ /* 0x000fe80000100800 */
[----:B---3--:R-:W-:Y:S04]  /*20760*/  STL [R1+0x1aa0], R3 ;  /* 0x001aa00301007387 */ /* 0x008fe80000100800 */
[----:B------:R2:W-:Y:S04]  /*20770*/  STL [R1+0xcc8], R26 ;  /* 0x000cc81a01007387 */ /* 0x0005e80000100800 */
[----:B------:R-:W3:Y:S04]  /*20780*/  LDL.LU R28, [R1+0x718] ;  /* 0x00071800011c7983 */ /* 0x000ee80000300800 */
[----:B------:R4:W-:Y:S04]  /*20790*/  STL [R1+0xcc4], R27 ;  /* 0x000cc41b01007387 */ /* 0x0009e80000100800 */
[----:B------:R-:W3:Y:S04]  /*207a0*/  LDL R54, [R1+0x1664] ;  /* 0x0016640001367983 */ /* 0x000ee80000100800 */
[----:B--2---:R-:W2:Y:S01]  /*207b0*/  LDL.LU R26, [R1+0x720] ;  /* 0x00072000011a7983 */ /* 0x004ea20000300800 */
[----:B----4-:R-:W-:-:S04]  /*207c0*/  LEA R27, P5, R31, R91, 0x1 ;  /* 0x0000005b1f1b7211 */ /* 0x010fc800078a08ff */
[----:B------:R-:W-:Y:S01]  /*207d0*/  LEA.HI.X.SX32 R31, R31, R92, 0x1, P5 ;  /* 0x0000005c1f1f7211 */ /* 0x000fe200028f0eff */
[----:B------:R-:W-:Y:S01]  /*207e0*/  STL [R1+0x1aa4], R65 ;  /* 0x001aa44101007387 */ /* 0x000fe20000100800 */
[----:B------:R-:W-:-:S03]  /*207f0*/  @P0 IMAD.MOV.U32 R82, RZ, RZ, R27 ;  /* 0x000000ffff520224 */ /* 0x000fc600078e001b */
[----:B------:R-:W-:Y:S01]  /*20800*/  STL [R1+0xcd0], R27 ;  /* 0x000cd01b01007387 */ /* 0x000fe20000100800 */
[----:B------:R-:W-:-:S03]  /*20810*/  @P0 IMAD.MOV.U32 R83, RZ, RZ, R31 ;  /* 0x000000ffff530224 */ /* 0x000fc600078e001f */
[----:B------:R4:W-:Y:S04]  /*20820*/  STL [R1+0xccc], R31 ;  /* 0x000ccc1f01007387 */ /* 0x0009e80000100800 */
[----:B------:R0:W2:Y:S01]  /*20830*/  @P0 LDG.E.U16 R32, desc[UR20][R82.64] ;  /* 0x0000001452200981 */ /* 0x0000a2000c1e1500 */
[----:B----4-:R-:W-:-:S04]  /*20840*/  LEA R31, P6, R30, R91, 0x1 ;  /* 0x0000005b1e1f7211 */ /* 0x010fc800078c08ff */
[----:B------:R-:W-:Y:S01]  /*20850*/  LEA.HI.X.SX32 R39, R30, R92, 0x1, P6 ;  /* 0x0000005c1e277211 */ /* 0x000fe200030f0eff */
[----:B0-----:R-:W-:-:S04]  /*20860*/  @P0 IMAD.MOV.U32 R82, RZ, RZ, R31 ;  /* 0x000000ffff520224 */ /* 0x001fc800078e001f */
[----:B------:R-:W-:-:S05]  /*20870*/  @P0 IMAD.MOV.U32 R83, RZ, RZ, R39 ;  /* 0x000000ffff530224 */ /* 0x000fca00078e0027 */
[----:B------:R-:W4:Y:S01]  /*20880*/  @P0 LDG.E.U16 R88, desc[UR20][R82.64] ;  /* 0x0000001452580981 */ /* 0x000f22000c1e1500 */
[----:B------:R-:W-:Y:S01]  /*20890*/  @!P2 IMAD.IADD R24, R24, 0x1, -R90 ;  /* 0x000000011818a824 */ /* 0x000fe200078e0a5a */
[----:B------:R-:W-:Y:S02]  /*208a0*/  ISETP.GE.AND P2, PT, R55, RZ, PT ;  /* 0x000000ff3700720c */ /* 0x000fe40003f46270 */
[----:B------:R-:W3:Y:S04]  /*208b0*/  LDL R55, [R1+0x1684] ;  /* 0x0016840001377983 */ /* 0x000ee80000100800 */
[----:B------:R-:W3:Y:S07]  /*208c0*/  LDL.LU R27, [R1+0x71c] ;  /* 0x00071c00011b7983 */ /* 0x000eee0000300800 */
[----:B------:R-:W-:-:S05]  /*208d0*/  @!P2 IMAD.MOV R29, RZ, RZ, -R29 ;  /* 0x000000ffff1da224 */ /* 0x000fca00078e0a1d */
[----:B------:R-:W-:Y:S01]  /*208e0*/  SEL R30, R2, R29, !P3 ;  /* 0x0000001d021e7207 */ /* 0x000fe20005800000 */
[----:B--2---:R-:W-:Y:S04]  /*208f0*/  STL [R1+0x1aa8], R32 ;  /* 0x001aa82001007387 */ /* 0x004fe80000100800 */
[----:B------:R0:W-:Y:S04]  /*20900*/  STL [R1+0xd00], R31 ;  /* 0x000d001f01007387 */ /* 0x0001e80000100800 */
[----:B------:R-:W2:Y:S04]  /*20910*/  LDL R29, [R1+0x1670] ;  /* 0x00167000011d7983 */ /* 0x000ea80000100800 */
[----:B------:R0:W-:Y:S04]  /*20920*/  STL [R1+0xcfc], R39 ;  /* 0x000cfc2701007387 */ /* 0x0001e80000100800 */
[----:B----4-:R-:W-:Y:S04]  /*20930*/  STL [R1+0x1aac], R88 ;  /* 0x001aac5801007387 */ /* 0x010fe80000100800 */
[----:B0-----:R-:W4:Y:S01]  /*20940*/  LDL R31, [R1+0x1678] ;  /* 0x00167800011f7983 */ /* 0x001f220000100800 */
[----:B------:R-:W-:Y:S01]  /*20950*/  @!P4 IMAD.IADD R25, R25, 0x1, -R90 ;  /* 0x000000011919c824 */ /* 0x000fe200078e0a5a */
[----:B---3--:R-:W-:-:S02]  /*20960*/  ISETP.GT.U32.AND P2, PT, R90, R28, PT ;  /* 0x0000001c5a00720c */ /* 0x008fc40003f44070 */
[----:B------:R-:W-:Y:S01]  /*20970*/  ISETP.GT.U32.AND P5, PT, R90, R24, PT ;  /* 0x000000185a00720c */ /* 0x000fe20003fa4070 */
[----:B------:R-:W-:Y:S01]  /*20980*/  IMAD R39, R30, UR9, RZ ;  /* 0x000000091e277c24 */ /* 0x000fe2000f8e02ff */
[----:B------:R-:W-:Y:S01]  /*20990*/  ISETP.GT.U32.AND P4, PT, R90, R25, PT ;  /* 0x000000195a00720c */ /* 0x000fe20003f84070 */
[----:B------:R-:W3:Y:S01]  /*209a0*/  LDL.LU R82, [R1+0x724] ;  /* 0x0007240001527983 */ /* 0x000ee20000300800 */
[----:B------:R-:W-:Y:S01]  /*209b0*/  ISETP.GE.AND P6, PT, R54, RZ, PT ;  /* 0x000000ff3600720c */ /* 0x000fe20003fc6270 */
[----:B------:R-:W0:Y:S01]  /*209c0*/  LDCU UR9, c[0x0][0x3b0] ;  /* 0x00007600ff0977ac */ /* 0x000e220008000800 */
[----:B------:R-:W-:-:S05]  /*209d0*/  PRMT R62, RZ, 0x7610, R62 ;  /* 0x00007610ff3e7816 */ /* 0x000fca000000003e */
[----:B------:R-:W-:-:S04]  /*209e0*/  @!P2 IMAD.IADD R28, R28, 0x1, -R90 ;  /* 0x000000011c1ca824 */ /* 0x000fc800078e0a5a */
[--C-:B------:R-:W-:Y:S01]  /*209f0*/  @!P4 IMAD.IADD R25, R25, 0x1, -R90.reuse ;  /* 0x000000011919c824 */ /* 0x100fe200078e0a5a */
[----:B------:R-:W-:Y:S01]  /*20a00*/  LEA R30, P4, R39, R91, 0x1 ;  /* 0x0000005b271e7211 */ /* 0x000fe200078808ff */
[----:B------:R-:W-:Y:S01]  /*20a10*/  @!P5 IMAD.IADD R24, R24, 0x1, -R90 ;  /* 0x000000011818d824 */ /* 0x000fe200078e0a5a */
[----:B------:R-:W-:Y:S02]  /*20a20*/  ISETP.GE.AND P2, PT, R55, RZ, PT ;  /* 0x000000ff3700720c */ /* 0x000fe40003f46270 */
[----:B------:R-:W-:Y:S01]  /*20a30*/  LEA.HI.X.SX32 R39, R39, R92, 0x1, P4 ;  /* 0x0000005c27277211 */ /* 0x000fe200020f0eff */
[----:B------:R-:W-:Y:S01]  /*20a40*/  @!P6 IMAD.MOV R24, RZ, RZ, -R24 ;  /* 0x000000ffff18e224 */ /* 0x000fe200078e0a18 */
[C---:B------:R-:W-:Y:S01]  /*20a50*/  ISETP.GT.U32.AND P6, PT, R90.reuse, R27, PT ;  /* 0x0000001b5a00720c */ /* 0x040fe20003fc4070 */
[----:B------:R-:W-:Y:S02]  /*20a60*/  @P0 IMAD.MOV.U32 R54, RZ, RZ, R30 ;  /* 0x000000ffff360224 */ /* 0x000fe400078e001e */
[----:B------:R-:W-:Y:S01]  /*20a70*/  @P0 IMAD.MOV.U32 R55, RZ, RZ, R39 ;  /* 0x000000ffff370224 */ /* 0x000fe200078e0027 */
[----:B------:R-:W-:-:S02]  /*20a80*/  ISETP.GT.U32.AND P4, PT, R90, R28, PT ;  /* 0x0000001c5a00720c */ /* 0x000fc40003f84070 */
[----:B------:R-:W-:Y:S02]  /*20a90*/  SEL R24, R2, R24, !P3 ;  /* 0x0000001802187207 */ /* 0x000fe40005800000 */
[----:B------:R-:W3:Y:S01]  /*20aa0*/  @P0 LDG.E.U16 R62, desc[UR20][R54.64] ;  /* 0x00000014363e0981 */ /* 0x000ee2000c1e1500 */
[----:B------:R-:W-:-:S03]  /*20ab0*/  @!P2 IMAD.MOV R25, RZ, RZ, -R25 ;  /* 0x000000ffff19a224 */ /* 0x000fc600078e0a19 */
[----:B------:R0:W-:Y:S01]  /*20ac0*/  STL [R1+0xd08], R30 ;  /* 0x000d081e01007387 */ /* 0x0001e20000100800 */
[----:B------:R-:W-:Y:S01]  /*20ad0*/  @!P6 IMAD.IADD R27, R27, 0x1, -R90 ;  /* 0x000000011b1be824 */ /* 0x000fe200078e0a5a */
[----:B------:R-:W-:-:S03]  /*20ae0*/  PRMT R33, RZ, 0x7610, R33 ;  /* 0x00007610ff217816 */ /* 0x000fc60000000021 */
[----:B------:R-:W-:Y:S01]  /*20af0*/  @!P4 IMAD.IADD R28, R28, 0x1, -R90 ;  /* 0x000000011c1cc824 */ /* 0x000fe200078e0a5a */
[----:B--2---:R-:W-:Y:S01]  /*20b00*/  ISETP.GE.AND P2, PT, R29, RZ, PT ;  /* 0x000000ff1d00720c */ /* 0x004fe20003f46270 */
[----:B-1----:R-:W-:Y:S01]  /*20b10*/  IMAD R29, R24, UR7, RZ ;  /* 0x00000007181d7c24 */ /* 0x002fe2000f8e02ff */
[----:B------:R-:W-:Y:S01]  /*20b20*/  STL [R1+0xd04], R39 ;  /* 0x000d042701007387 */ /* 0x000fe20000100800 */
[----:B------:R-:W-:Y:S01]  /*20b30*/  SEL R25, R2, R25, !P3 ;  /* 0x0000001902197207 */ /* 0x000fe20005800000 */
[----:B------:R-:W1:Y:S02]  /*20b40*/  LDCU UR7, c[0x0][0x3b0] ;  /* 0x00007600ff0777ac */ /* 0x000e640008000800 */
[----:B0-----:R-:W-:Y:S01]  /*20b50*/  LEA R30, P6, R29, R91, 0x1 ;  /* 0x0000005b1d1e7211 */ /* 0x001fe200078c08ff */
[----:B------:R-:W2:Y:S01]  /*20b60*/  LDL.LU R54, [R1+0x728] ;  /* 0x0007280001367983 */ /* 0x000ea20000300800 */
[----:B----4-:R-:W-:Y:S02]  /*20b70*/  ISETP.GE.AND P4, PT, R31, RZ, PT ;  /* 0x000000ff1f00720c */ /* 0x010fe40003f86270 */
[----:B------:R-:W-:-:S05]  /*20b80*/  LEA.HI.X.SX32 R31, R29, R92, 0x1, P6 ;  /* 0x0000005c1d1f7211 */ /* 0x000fca00030f0eff */
[----:B------:R-:W4:Y:S01]  /*20b90*/  @P0 LDG.E.U16 R33, desc[UR20][R30.64] ;  /* 0x000000141e210981 */ /* 0x000f22000c1e1500 */
[----:B------:R-:W-:Y:S02]  /*20ba0*/  IMAD R25, R25, UR9, RZ ;  /* 0x0000000919197c24 */ /* 0x000fe4000f8e02ff */
[----:B------:R-:W-:Y:S01]  /*20bb0*/  @!P2 IMAD.MOV R28, RZ, RZ, -R28 ;  /* 0x000000ffff1ca224 */ /* 0x000fe200078e0a1c */
[----:B---3--:R-:W-:Y:S01]  /*20bc0*/  STL [R1+0x1ab0], R62 ;  /* 0x001ab03e01007387 */ /* 0x008fe20000100800 */
[----:B------:R-:W-:Y:S01]  /*20bd0*/  ISETP.GT.U32.AND P5, PT, R90, R26, PT ;  /* 0x0000001a5a00720c */ /* 0x000fe20003fa4070 */
[----:B------:R-:W0:Y:S02]  /*20be0*/  LDCU UR9, c[0x0][0x3b0] ;  /* 0x00007600ff0977ac */ /* 0x000e240008000800 */
[----:B------:R-:W3:Y:S01]  /*20bf0*/  LDL R24, [R1+0x16a4] ;  /* 0x0016a40001187983 */ /* 0x000ee20000100800 */
[----:B------:R-:W-:-:S03]  /*20c00*/  LEA R29, P2, R25, R91, 0x1 ;  /* 0x0000005b191d7211 */ /* 0x000fc600078408ff */
[----:B------:R0:W-:Y:S04]  /*20c10*/  STL [R1+0xd10], R30 ;  /* 0x000d101e01007387 */ /* 0x0001e80000100800 */
[----:B------:R0:W-:Y:S02]  /*20c20*/  STL [R1+0xd0c], R31 ;  /* 0x000d0c1f01007387 */ /* 0x0001e40000100800 */
[----:B------:R-:W-:-:S05]  /*20c30*/  @!P5 IMAD.IADD R26, R26, 0x1, -R90 ;  /* 0x000000011a1ad824 */ /* 0x000fca00078e0a5a */
[----:B------:R-:W-:Y:S01]  /*20c40*/  ISETP.GT.U32.AND P5, PT, R90, R26, PT ;  /* 0x0000001a5a00720c */ /* 0x000fe20003fa4070 */
[----:B----4-:R-:W-:Y:S04]  /*20c50*/  STL [R1+0x1ad8], R33 ;  /* 0x001ad82101007387 */ /* 0x010fe80000100800 */
[----:B------:R-:W-:Y:S04]  /*20c60*/  STL [R1+0xd40], R29 ;  /* 0x000d401d01007387 */ /* 0x000fe80000100800 */
[----:B------:R-:W4:Y:S04]  /*20c70*/  LDL R55, [R1+0x1690] ;  /* 0x0016900001377983 */ /* 0x000f280000100800 */
[----:B------:R-:W-:Y:S01]  /*20c80*/  @!P5 IMAD.IADD R26, R26, 0x1, -R90 ;  /* 0x000000011a1ad824 */ /* 0x000fe200078e0a5a */
[----:B------:R-:W-:-:S02]  /*20c90*/  ISETP.GT.U32.AND P5, PT, R90, R82, PT ;  /* 0x000000525a00720c */ /* 0x000fc40003fa4070 */
[----:B------:R-:W-:Y:S02]  /*20ca0*/  ISETP.GT.U32.AND P6, PT, R90, R27, PT ;  /* 0x0000001b5a00720c */ /* 0x000fe40003fc4070 */
[----:B0-----:R-:W-:Y:S02]  /*20cb0*/  LEA.HI.X.SX32 R30, R25, R92, 0x1, P2 ;  /* 0x0000005c191e7211 */ /* 0x001fe400010f0eff */
[----:B------:R-:W4:Y:S01]  /*20cc0*/  LDL.LU R25, [R1+0x72c] ;  /* 0x00072c0001197983 */ /* 0x000f220000300800 */
[----:B------:R-:W-:Y:S02]  /*20cd0*/  PRMT R89, RZ, 0x7610, R89 ;  /* 0x00007610ff597816 */ /* 0x000fe40000000059 */
[----:B------:R-:W-:Y:S01]  /*20ce0*/  @P0 IMAD.MOV.U32 R31, RZ, RZ, R30 ;  /* 0x000000ffff1f0224 */ /* 0x000fe200078e001e */
[----:B------:R0:W-:Y:S01]  /*20cf0*/  STL [R1+0xd3c], R30 ;  /* 0x000d3c1e01007387 */ /* 0x0001e20000100800 */
[----:B------:R-:W-:Y:S01]  /*20d00*/  SEL R28, R2, R28, !P3 ;  /* 0x0000001c021c7207 */ /* 0x000fe20005800000 */
[----:B------:R-:W-:-:S02]  /*20d10*/  @!P4 IMAD.MOV R26, RZ, RZ, -R26 ;  /* 0x000000ffff1ac224 */ /* 0x000fc400078e0a1a */
[--C-:B------:R-:W-:Y:S02]  /*20d20*/  @!P5 IMAD.IADD R82, R82, 0x1, -R90.reuse ;  /* 0x000000015252d824 */ /* 0x100fe400078e0a5a */
[----:B0-----:R-:W-:Y:S01]  /*20d30*/  @P0 IMAD.MOV.U32 R30, RZ, RZ, R29 ;  /* 0x000000ffff1e0224 */ /* 0x001fe200078e001d */
[----:B---3--:R-:W-:Y:S01]  /*20d40*/  ISETP.GE.AND P5, PT, R24, RZ, PT ;  /* 0x000000ff1800720c */ /* 0x008fe20003fa6270 */
[----:B------:R-:W-:Y:S01]  /*20d50*/  IMAD R29, R28, UR10, RZ ;  /* 0x0000000a1c1d7c24 */ /* 0x000fe2000f8e02ff */
[----:B------:R-:W-:Y:S01]  /*20d60*/  SEL R26, R2, R26, !P3 ;  /* 0x0000001a021a7207 */ /* 0x000fe20005800000 */
[--C-:B------:R-:W-:Y:S01]  /*20d70*/  @!P6 IMAD.IADD R27, R27, 0x1, -R90.reuse ;  /* 0x000000011b1be824 */ /* 0x100fe200078e0a5a */
[----:B------:R0:W3:Y:S01]  /*20d80*/  @P0 LDG.E.U16 R89, desc[UR20][R30.64] ;  /* 0x000000141e590981 */ /* 0x0000e2000c1e1500 */
[----:B------:R-:W-:Y:S01]  /*20d90*/  ISETP.GT.U32.AND P4, PT, R90, R82, PT ;  /* 0x000000525a00720c */ /* 0x000fe20003f84070 */
[----:B------:R-:W0:Y:S01]  /*20da0*/  LDCU UR10, c[0x0][0x3b0] ;  /* 0x00007600ff0a77ac */ /* 0x000e220008000800 */
[CC--:B------:R-:W-:Y:S01]  /*20db0*/  LEA R28, P6, R29.reuse, R91.reuse, 0x1 ;  /* 0x0000005b1d1c7211 */ /* 0x0c0fe200078c08ff */
[----:B------:R-:W-:Y:S01]  /*20dc0*/  IMAD.MOV.U32 R39, RZ, RZ, R27 ;  /* 0x000000ffff277224 */ /* 0x000fe200078e001b */
[----:B------:R-:W0:Y:S04]  /*20dd0*/  LDL.LU.64 R30, [R1+0x1ba0] ;  /* 0x001ba000011e7983 */ /* 0x000e280000300a00 */
[----:B------:R-:W3:Y:S01]  /*20de0*/  LDL R24, [R1+0x1688] ;  /* 0x0016880001187983 */ /* 0x000ee20000100800 */
[----:B------:R-:W-:Y:S01]  /*20df0*/  PRMT R63, RZ, 0x7610, R63 ;  /* 0x00007610ff3f7816 */ /* 0x000fe2000000003f */
[----:B-1----:R-:W-:Y:S01]  /*20e00*/  IMAD R27, R26, UR7, RZ ;  /* 0x000000071a1b7c24 */ /* 0x002fe2000f8e02ff */
[----:B------:R-:W-:Y:S01]  /*20e10*/  LEA.HI.X.SX32 R29, R29, R92, 0x1, P6 ;  /* 0x0000005c1d1d7211 */ /* 0x000fe200030f0eff */
[----:B------:R-:W3:Y:S01]  /*20e20*/  LDL.LU R33, [R1+0x730] ;  /* 0x0007300001217983 */ /* 0x000ee20000300800 */
[----:B------:R-:W-:Y:S01]  /*20e30*/  @!P5 IMAD.MOV R39, RZ, RZ, -R39 ;  /* 0x000000ffff27d224 */ /* 0x000fe200078e0a27 */
[----:B--2---:R-:W-:Y:S01]  /*20e40*/  ISETP.GT.U32.AND P2, PT, R90, R54, PT ;  /* 0x000000365a00720c */ /* 0x004fe20003f44070 */
[----:B------:R-:W-:Y:S01]  /*20e50*/  @!P4 IMAD.IADD R82, R82, 0x1, -R90 ;  /* 0x000000015252c824 */ /* 0x000fe200078e0a5a */
[----:B------:R-:W-:Y:S01]  /*20e60*/  LEA R26, P5, R27, R91, 0x1 ;  /* 0x0000005b1b1a7211 */ /* 0x000fe200078a08ff */
[----:B------:R-:W2:Y:S01]  /*20e70*/  @P0 LDG.E.U16 R63, desc[UR20][R28.64] ;  /* 0x000000141c3f0981 */ /* 0x000ea2000c1e1500 */
[----:B------:R-:W1:Y:S03]  /*20e80*/  LDCU UR7, c[0x0][0x3b0] ;  /* 0x00007600ff0777ac */ /* 0x000e660008000800 */
[----:B------:R-:W2:Y:S04]  /*20e90*/  LDL.LU R83, [R1+0x734] ;  /* 0x0007340001537983 */ /* 0x000ea80000300800 */
[----:B------:R-:W-:Y:S04]  /*20ea0*/  STL [R1+0xd48], R28 ;  /* 0x000d481c01007387 */ /* 0x000fe80000100800 */
[----:B------:R-:W-:Y:S04]  /*20eb0*/  STL [R1+0xd50], R26 ;  /* 0x000d501a01007387 */ /* 0x000fe80000100800 */
[----:B------:R1:W-:Y:S01]  /*20ec0*/  STL [R1+0xd44], R29 ;  /* 0x000d441d01007387 */ /* 0x0003e20000100800 */
[----:B----4-:R-:W-:-:S03]  /*20ed0*/  ISETP.GE.AND P4, PT, R55, RZ, PT ;  /* 0x000000ff3700720c */ /* 0x010fc60003f86270 */
[----:B------:R-:W4:Y:S01]  /*20ee0*/  LDL R55, [R1+0x16a0] ;  /* 0x0016a00001377983 */ /* 0x000f220000100800 */
[----:B------:R-:W-:-:S05]  /*20ef0*/  @!P2 IMAD.IADD R54, R54, 0x1, -R90 ;  /* 0x000000013636a824 */ /* 0x000fca00078e0a5a */
[C---:B------:R-:W-:Y:S02]  /*20f00*/  ISETP.GT.U32.AND P2, PT, R90.reuse, R54, PT ;  /* 0x000000365a00720c */ /* 0x040fe40003f44070 */
[----:B------:R-:W-:Y:S02]  /*20f10*/  ISETP.GT.U32.AND P6, PT, R90, R25, PT ;  /* 0x000000195a00720c */ /* 0x000fe40003fc4070 */
[----:B------:R-:W-:Y:S01]  /*20f20*/  SEL R62, R2, R39, !P3 ;  /* 0x00000027023e7207 */ /* 0x000fe20005800000 */
[----:B------:R-:W-:Y:S01]  /*20f30*/  IMAD.MOV.U32 R39, RZ, RZ, R82 ;  /* 0x000000ffff277224 */ /* 0x000fe200078e0052 */
[----:B------:R-:W-:-:S03]  /*20f40*/  LEA.HI.X.SX32 R27, R27, R92, 0x1, P5 ;  /* 0x0000005c1b1b7211 */ /* 0x000fc600028f0eff */
[----:B------:R-:W-:Y:S01]  /*20f50*/  IMAD R62, R62, UR9, RZ ;  /* 0x000000093e3e7c24 */ /* 0x000fe2000f8e02ff */
[----:B------:R-:W-:Y:S01]  /*20f60*/  PRMT R86, RZ, 0x7610, R86 ;  /* 0x00007610ff567816 */ /* 0x000fe20000000056 */
[----:B------:R-:W-:Y:S02]  /*20f70*/  @!P4 IMAD.MOV R39, RZ, RZ, -R39 ;  /* 0x000000ffff27c224 */ /* 0x000fe400078e0a27 */
[--C-:B------:R-:W-:Y:S02]  /*20f80*/  @!P2 IMAD.IADD R54, R54, 0x1, -R90.reuse ;  /* 0x000000013636a824 */ /* 0x100fe400078e0a5a */
[----:B------:R-:W-:Y:S01]  /*20f90*/  @!P6 IMAD.IADD R25, R25, 0x1, -R90 ;  /* 0x000000011919e824 */ /* 0x000fe200078e0a5a */
[----:B------:R-:W-:Y:S01]  /*20fa0*/  SEL R39, R2, R39, !P3 ;  /* 0x0000002702277207 */ /* 0x000fe20005800000 */
[----:B------:R0:W-:Y:S01]  /*20fb0*/  STL [R1+0xd4c], R27 ;  /* 0x000d4c1b01007387 */ /* 0x0001e20000100800 */
[----:B------:R-:W-:Y:S01]  /*20fc0*/  PRMT R60, RZ, 0x7610, R60 ;  /* 0x00007610ff3c7816 */ /* 0x000fe2000000003c */
[----:B------:R-:W2:Y:S01]  /*20fd0*/  LDCU UR9, c[0x0][0x3b0] ;  /* 0x00007600ff0977ac */ /* 0x000ea20008000800 */
[----:B------:R-:W-:Y:S01]  /*20fe0*/  ISETP.GT.U32.AND P6, PT, R90, R25, PT ;  /* 0x000000195a00720c */ /* 0x000fe20003fc4070 */
[----:B-1----:R-:W4:Y:S01]  /*20ff0*/  LDL.LU.64 R28, [R1+0x1b98] ;  /* 0x001b9800011c7983 */ /* 0x002f220000300a00 */
[----:B---3--:R-:W-:-:S02]  /*21000*/  ISETP.GE.AND P5, PT, R24, RZ, PT ;  /* 0x000000ff1800720c */ /* 0x008fc40003fa6270 */
[----:B0-----:R-:W-:Y:S02]  /*21010*/  PRMT R30, RZ, 0x7610, R30 ;  /* 0x00007610ff1e7816 */ /* 0x001fe4000000001e */
[----:B------:R-:W-:Y:S02]  /*21020*/  ISETP.GT.U32.AND P2, PT, R90, R33, PT ;  /* 0x000000215a00720c */ /* 0x000fe40003f44070 */
[C---:B------:R-:W-:Y:S01]  /*21030*/  LEA R24, P4, R62.reuse, R91, 0x1 ;  /* 0x0000005b3e187211 */ /* 0x040fe200078808ff */
[----:B------:R-:W-:Y:S01]  /*21040*/  IMAD R39, R39, UR11, RZ ;  /* 0x0000000b27277c24 */ /* 0x000fe2000f8e02ff */
[----:B------:R-:W3:Y:S03]  /*21050*/  @P0 LDG.E.U16 R30, desc[UR20][R26.64] ;  /* 0x000000141a1e0981 */ /* 0x000ee6000c1e1500 */
[----:B------:R-:W-:Y:S01]  /*21060*/  @!P6 IADD3 R25, PT, PT, R25, -R90, RZ ;  /* 0x8000005a1919e210 */ /* 0x000fe20007ffe0ff */
[----:B------:R-:W0:Y:S01]  /*21070*/  LDCU UR11, c[0x0][0x3b0] ;  /* 0x00007600ff0b77ac */ /* 0x000e220008000800 */
[----:B------:R-:W-:Y:S01]  /*21080*/  LEA.HI.X.SX32 R62, R62, R92, 0x1, P4 ;  /* 0x0000005c3e3e7211 */ /* 0x000fe200020f0eff */
[----:B--2---:R1:W-:Y:S01]  /*21090*/  STL [R1+0x1ac0], R63 ;  /* 0x001ac03f01007387 */ /* 0x0043e20000100800 */
[----:B------:R-:W-:-:S03]  /*210a0*/  @!P5 IMAD.MOV R54, RZ, RZ, -R54 ;  /* 0x000000ffff36d224 */ /* 0x000fc600078e0a36 */
[----:B------:R-:W2:Y:S01]  /*210b0*/  LDL.LU.64 R26, [R1+0x1b90] ;  /* 0x001b9000011a7983 */ /* 0x000ea20000300a00 */
[----:B------:R-:W-:-:S03]  /*210c0*/  @!P2 IMAD.IADD R33, R33, 0x1, -R90 ;  /* 0x000000012121a824 */ /* 0x000fc600078e0a5a */
[----:B------:R-:W2:Y:S01]  /*210d0*/  LDL.LU R82, [R1+0x738] ;  /* 0x0007380001527983 */ /* 0x000ea20000300800 */
[----:B-1----:R-:W-:-:S03]  /*210e0*/  @P0 IMAD.MOV.U32 R63, RZ, RZ, R62 ;  /* 0x000000ffff3f0224 */ /* 0x002fc600078e003e */
[----:B------:R-:W-:Y:S04]  /*210f0*/  STL [R1+0xd80], R24 ;  /* 0x000d801801007387 */ /* 0x000fe80000100800 */
[----:B------:R1:W-:Y:S04]  /*21100*/  STL [R1+0xd7c], R62 ;  /* 0x000d7c3e01007387 */ /* 0x0003e80000100800 */
[----:B------:R-:W2:Y:S04]  /*21110*/  LDL R80, [R1+0x168c] ;  /* 0x00168c0001507983 */ /* 0x000ea80000100800 */
[----:B------:R-:W2:Y:S01]  /*21120*/  LDL.LU R68, [R1+0x740] ;  /* 0x0007400001447983 */ /* 0x000ea20000300800 */
[----:B-1----:R-:W-:Y:S01]  /*21130*/  @P0 IMAD.MOV.U32 R62, RZ, RZ, R24 ;  /* 0x000000ffff3e0224 */ /* 0x002fe200078e0018 */
[----:B------:R-:W-:-:S04]  /*21140*/  LEA R24, P5, R39, R91, 0x1 ;  /* 0x0000005b27187211 */ /* 0x000fc800078a08ff */
[----:B------:R-:W-:Y:S01]  /*21150*/  LEA.HI.X.SX32 R39, R39, R92, 0x1, P5 ;  /* 0x0000005c27277211 */ /* 0x000fe200028f0eff */
[----:B------:R1:W3:Y:S04]  /*21160*/  @P0 LDG.E.U16 R86, desc[UR20][R62.64] ;  /* 0x000000143e560981 */ /* 0x0002e8000c1e1500 */
[----:B------:R0:W-:Y:S01]  /*21170*/  STL [R1+0xd88], R24 ;  /* 0x000d881801007387 */ /* 0x0001e20000100800 */
[----:B-1----:R-:W-:Y:S02]  /*21180*/  @P0 IMAD.MOV.U32 R62, RZ, RZ, R24 ;  /* 0x000000ffff3e0224 */ /* 0x002fe400078e0018 */
[----:B------:R-:W-:Y:S02]  /*21190*/  @P0 IMAD.MOV.U32 R63, RZ, RZ, R39 ;  /* 0x000000ffff3f0224 */ /* 0x000fe400078e0027 */
[----:B0-----:R-:W-:-:S03]  /*211a0*/  IMAD.MOV.U32 R24, RZ, RZ, R25 ;  /* 0x000000ffff187224 */ /* 0x001fc600078e0019 */
[----:B------:R0:W3:Y:S01]  /*211b0*/  @P0 LDG.E.U16 R60, desc[UR20][R62.64] ;  /* 0x000000143e3c0981 */ /* 0x0000e2000c1e1500 */
[----:B------:R-:W-:Y:S02]  /*211c0*/  PRMT R31, RZ, 0x7610, R31 ;  /* 0x00007610ff1f7816 */ /* 0x000fe4000000001f */
[----:B----4-:R-:W-:Y:S02]  /*211d0*/  ISETP.GE.AND P2, PT, R55, RZ, PT ;  /* 0x000000ff3700720c */ /* 0x010fe40003f46270 */
[----:B------:R-:W-:Y:S02]  /*211e0*/  SEL R55, R2, R54, !P3 ;  /* 0x0000003602377207 */ /* 0x000fe40005800000 */
[----:B------:R-:W4:Y:S03]  /*211f0*/  LDL R54, [R1+0x1698] ;  /* 0x0016980001367983 */ /* 0x000f260000100800 */
[----:B------:R-:W-:Y:S01]  /*21200*/  IMAD R55, R55, UR7, RZ ;  /* 0x0000000737377c24 */ /* 0x000fe2000f8e02ff */
[----:B------:R1:W-:Y:S01]  /*21210*/  STL [R1+0xd84], R39 ;  /* 0x000d842701007387 */ /* 0x0003e20000100800 */
[----:B------:R-:W-:Y:S01]  /*21220*/  ISETP.GT.U32.AND P4, PT, R90, R83, PT ;  /* 0x000000535a00720c */ /* 0x000fe20003f84070 */
[----:B------:R-:W2:Y:S02]  /*21230*/  LDCU UR7, c[0x0][0x3b0] ;  /* 0x00007600ff0777ac */ /* 0x000ea40008000800 */
[----:B------:R-:W-:-:S04]  /*21240*/  LEA R25, P6, R55, R91, 0x1 ;  /* 0x0000005b37197211 */ /* 0x000fc800078c08ff */
[----:B0-----:R-:W-:Y:S01]  /*21250*/  LEA.HI.X.SX32 R62, R55, R92, 0x1, P6 ;  /* 0x0000005c373e7211 */ /* 0x001fe200030f0eff */
[----:B-1----:R-:W3:Y:S04]  /*21260*/  LDL.LU R39, [R1+0x73c] ;  /* 0x00073c0001277983 */ /* 0x002ee80000300800 */
[----:B------:R-:W-:Y:S01]  /*21270*/  STL [R1+0xd90], R25 ;  /* 0x000d901901007387 */ /* 0x000fe20000100800 */
[----:B------:R-:W-:-:S03]  /*21280*/  @P0 IMAD.MOV.U32 R63, RZ, RZ, R62 ;  /* 0x000000ffff3f0224 */ /* 0x000fc600078e003e */
[----:B------:R-:W3:Y:S04]  /*21290*/  LDL R55, [R1+0x16bc] ;  /* 0x0016bc0001377983 */ /* 0x000ee80000100800 */
[----:B------:R0:W-:Y:S02]  /*212a0*/  STL [R1+0xd8c], R62 ;  /* 0x000d8c3e01007387 */ /* 0x0001e40000100800 */
[----:B0-----:R-:W-:-:S05]  /*212b0*/  @P0 IMAD.MOV.U32 R62, RZ, RZ, R25 ;  /* 0x000000ffff3e0224 */ /* 0x001fca00078e0019 */
[----:B------:R-:W3:Y:S01]  /*212c0*/  @P0 LDG.E.U16 R31, desc[UR20][R62.64] ;  /* 0x000000143e1f0981 */ /* 0x000ee2000c1e1500 */
[----:B------:R-:W-:Y:S02]  /*212d0*/  @!P4 IMAD.IADD R83, R83, 0x1, -R90 ;  /* 0x000000015353c824 */ /* 0x000fe400078e0a5a */
[----:B------:R-:W-:-:S03]  /*212e0*/  @!P2 IMAD.MOV R24, RZ, RZ, -R24 ;  /* 0x000000ffff18a224 */ /* 0x000fc600078e0a18 */
[----:B------:R-:W-:Y:S02]  /*212f0*/  ISETP.GT.U32.AND P4, PT, R90, R83, PT ;  /* 0x000000535a00720c */ /* 0x000fe40003f84070 */
[----:B------:R-:W-:-:S05]  /*21300*/  SEL R24, R2, R24, !P3 ;  /* 0x0000001802187207 */ /* 0x000fca0005800000 */
[----:B------:R-:W-:Y:S01]  /*21310*/  IMAD R25, R24, UR9, RZ ;  /* 0x0000000918197c24 */ /* 0x000fe2000f8e02ff */
[----:B------:R-:W-:Y:S01]  /*21320*/  PRMT R87, RZ, 0x7610, R87 ;  /* 0x00007610ff577816 */ /* 0x000fe20000000057 */
[----:B------:R-:W0:Y:S04]  /*21330*/  LDCU UR9, c[0x0][0x3b0] ;  /* 0x00007600ff0977ac */ /* 0x000e280008000800 */
[----:B------:R-:W-:Y:S01]  /*21340*/  @!P4 IMAD.IADD R83, R83, 0x1, -R90 ;  /* 0x000000015353c824 */ /* 0x000fe200078e0a5a */
[----:B------:R-:W-:-:S04]  /*21350*/  LEA R24, P4, R25, R91, 0x1 ;  /* 0x0000005b19187211 */ /* 0x000fc800078808ff */
[----:B------:R-:W-:-:S05]  /*21360*/  LEA.HI.X.SX32 R25, R25, R92, 0x1, P4 ;  /* 0x0000005c19197211 */ /* 0x000fca00020f0eff */
[----:B------:R-:W4:Y:S01]  /*21370*/  @P0 LDG.E.U16 R87, desc[UR20][R24.64] ;  /* 0x0000001418570981 */ /* 0x000f22000c1e1500 */
[C---:B------:R-:W-:Y:S02]  /*21380*/  ISETP.GT.U32.AND P5, PT, R90.reuse, R33, PT ;  /* 0x000000215a00720c */ /* 0x040fe40003fa4070 */
[----:B--2---:R-:W-:Y:S01]  /*21390*/  ISETP.GT.U32.AND P2, PT, R90, R82, PT ;  /* 0x000000525a00720c */ /* 0x004fe20003f44070 */
[----:B---3--:R1:W-:Y:S04]  /*213a0*/  STL.64 [R1+0x1ab8], R30 ;  /* 0x001ab81e01007387 */ /* 0x0083e80000100a00 */
[----:B------:R-:W2:Y:S01]  /*213b0*/  LDL R62, [R1+0x16c4] ;  /* 0x0016c400013e7983 */ /* 0x000ea20000100800 */
[----:B------:R-:W-:-:S05]  /*213c0*/  ISETP.GE.AND P6, PT, R80, RZ, PT ;  /* 0x000000ff5000720c */ /* 0x000fca0003fc6270 */
[--C-:B------:R-:W-:Y:S02]  /*213d0*/  @!P5 IMAD.IADD R33, R33, 0x1, -R90.reuse ;  /* 0x000000012121d824 */ /* 0x100fe400078e0a5a */
[----:B------:R-:W-:Y:S01]  /*213e0*/  @!P2 IMAD.IADD R82, R82, 0x1, -R90 ;  /* 0x000000015252a824 */ /* 0x000fe200078e0a5a */
[----:B------:R-:W3:Y:S01]  /*213f0*/  LDL.LU R80, [R1+0x744] ;  /* 0x0007440001507983 */ /* 0x000ee20000300800 */
[----:B----4-:R-:W-:Y:S01]  /*21400*/  ISETP.GE.AND P2, PT, R54, RZ, PT ;  /* 0x000000ff3600720c */ /* 0x010fe20003f46270 */
[----:B-1----:R-:W-:Y:S02]  /*21410*/  IMAD.MOV.U32 R31, RZ, RZ, R33 ;  /* 0x000000ffff1f7224 */ /* 0x002fe400078e0021 */
[C---:B------:R-:W-:Y:S01]  /*21420*/  ISETP.GT.U32.AND P4, PT, R90.reuse, R82, PT ;  /* 0x000000525a00720c */ /* 0x040fe20003f84070 */
[----:B------:R-:W-:Y:S01]  /*21430*/  STL [R1+0xdc0], R24 ;  /* 0x000dc01801007387 */ /* 0x000fe20000100800 */
[----:B------:R-:W-:Y:S02]  /*21440*/  IMAD.MOV.U32 R30, RZ, RZ, R83 ;  /* 0x000000ffff1e7224 */ /* 0x000fe400078e0053 */
[----:B------:R-:W-:Y:S01]  /*21450*/  @!P6 IMAD.MOV R31, RZ, RZ, -R31 ;  /* 0x000000ffff1fe224 */ /* 0x000fe200078e0a1f */
[----:B------:R-:W-:Y:S01]  /*21460*/  ISETP.GT.U32.AND P6, PT, R90, R39, PT ;  /* 0x000000275a00720c */ /* 0x000fe20003fc4070 */
[----:B------:R1:W-:Y:S03]  /*21470*/  STL [R1+0xdbc], R25 ;  /* 0x000dbc1901007387 */ /* 0x0003e60000100800 */
[----:B------:R-:W-:Y:S01]  /*21480*/  SEL R31, R2, R31, !P3 ;  /* 0x0000001f021f7207 */ /* 0x000fe20005800000 */
[----:B------:R-:W-:Y:S01]  /*21490*/  @!P2 IMAD.MOV R30, RZ, RZ, -R30 ;  /* 0x000000ffff1ea224 */ /* 0x000fe200078e0a1e */
[----:B------:R-:W-:Y:S01]  /*214a0*/  ISETP.GE.AND P2, PT, R55, RZ, PT ;  /* 0x000000ff3700720c */ /* 0x000fe20003f46270 */
[----:B-1----:R-:W4:Y:S04]  /*214b0*/  LDL.LU.64 R24, [R1+0x1b88] ;  /* 0x001b880001187983 */ /* 0x002f280000300a00 */
[----:B------:R-:W3:Y:S04]  /*214c0*/  LDL.LU R54, [R1+0x748] ;  /* 0x0007480001367983 */ /* 0x000ee80000300800 */
[----:B------:R-:W-:Y:S01]  /*214d0*/  STL.64 [R1+0x1ac8], R86 ;  /* 0x001ac85601007387 */ /* 0x000fe20000100a00 */
[----:B------:R-:W-:-:S03]  /*214e0*/  IMAD R33, R31, UR7, RZ ;  /* 0x000000071f217c24 */ /* 0x000fc6000f8e02ff */
[----:B------:R-:W4:Y:S01]  /*214f0*/  LDL R83, [R1+0x16ac] ;  /* 0x0016ac0001537983 */ /* 0x000f220000100800 */
[----:B------:R-:W-:Y:S01]  /*21500*/  SEL R31, R2, R30, !P3 ;  /* 0x0000001e021f7207 */ /* 0x000fe20005800000 */
[--C-:B------:R-:W-:Y:S01]  /*21510*/  @!P4 IMAD.IADD R82, R82, 0x1, -R90.reuse ;  /* 0x000000015252c824 */ /* 0x100fe200078e0a5a */
[----:B------:R-:W-:Y:S01]  /*21520*/  ISETP.GT.U32.AND P5, PT, R90, R68, PT ;  /* 0x000000445a00720c */ /* 0x000fe20003fa4070 */
[----:B------:R-:W-:Y:S01]  /*21530*/  @!P6 IMAD.IADD R39, R39, 0x1, -R90 ;  /* 0x000000012727e824 */ /* 0x000fe200078e0a5a */
[----:B------:R-:W-:Y:S01]  /*21540*/  LEA R55, P6, R33, R91, 0x1 ;  /* 0x0000005b21377211 */ /* 0x000fe200078c08ff */
[----:B------:R-:W-:Y:S01]  /*21550*/  IMAD.MOV.U32 R30, RZ, RZ, R82 ;  /* 0x000000ffff1e7224 */ /* 0x000fe200078e0052 */
[----:B------:R-:W-:Y:S01]  /*21560*/  PRMT R61, RZ, 0x7610, R61 ;  /* 0x00007610ff3d7816 */ /* 0x000fe2000000003d */
[----:B0-----:R-:W-:Y:S01]  /*21570*/  IMAD R31, R31, UR9, RZ ;  /* 0x000000091f1f7c24 */ /* 0x001fe2000f8e02ff */
[----:B------:R-:W0:Y:S01]  /*21580*/  LDCU UR7, c[0x0][0x3b0] ;  /* 0x00007600ff0777ac */ /* 0x000e220008000800 */
[----:B------:R-:W-:Y:S01]  /*21590*/  @!P2 IMAD.MOV R30, RZ, RZ, -R30 ;  /* 0x000000ffff1ea224 */ /* 0x000fe200078e0a1e */
[----:B------:R-:W-:Y:S01]  /*215a0*/  STL [R1+0xdc8], R55 ;  /* 0x000dc83701007387 */ /* 0x000fe20000100800 */
[----:B------:R-:W-:Y:S01]  /*215b0*/  PRMT R28, RZ, 0x7610, R28 ;  /* 0x00007610ff1c7816 */ /* 0x000fe2000000001c */
[----:B------:R-:W1:Y:S01]  /*215c0*/  LDCU UR9, c[0x0][0x3b0] ;  /* 0x00007600ff0977ac */ /* 0x000e620008000800 */
[----:B--2---:R-:W-:-:S02]  /*215d0*/  ISETP.GE.AND P4, PT, R62, RZ, PT ;  /* 0x000000ff3e00720c */ /* 0x004fc40003f86270 */
[----:B------:R-:W-:Y:S02]  /*215e0*/  LEA.HI.X.SX32 R62, R33, R92, 0x1, P6 ;  /* 0x0000005c213e7211 */ /* 0x000fe400030f0eff */
[----:B------:R-:W-:-:S03]  /*215f0*/  LEA R33, P2, R31, R91, 0x1 ;  /* 0x0000005b1f217211 */ /* 0x000fc600078408ff */
[----:B------:R2:W-:Y:S01]  /*21600*/  STL [R1+0xdc4], R62 ;  /* 0x000dc43e01007387 */ /* 0x0005e20000100800 */
[----:B------:R-:W-:-:S03]  /*21610*/  @P0 IMAD.MOV.U32 R63, RZ, RZ, R62 ;  /* 0x000000ffff3f0224 */ /* 0x000fc600078e003e */
[----:B------:R-:W-:Y:S01]  /*21620*/  STL [R1+0xdd0], R33 ;  /* 0x000dd02101007387 */ /* 0x000fe20000100800 */
[----:B--2---:R-:W-:-:S03]  /*21630*/  @P0 IMAD.MOV.U32 R62, RZ, RZ, R55 ;  /* 0x000000ffff3e0224 */ /* 0x004fc600078e0037 */
[----:B------:R-:W2:Y:S01]  /*21640*/  LDL R55, [R1+0x16c0] ;  /* 0x0016c00001377983 */ /* 0x000ea20000100800 */
[--C-:B------:R-:W-:Y:S01]  /*21650*/  @!P5 IMAD.IADD R68, R68, 0x1, -R90.reuse ;  /* 0x000000014444d824 */ /* 0x100fe200078e0a5a */
[C---:B------:R-:W-:Y:S02]  /*21660*/  ISETP.GT.U32.AND P6, PT, R90.reuse, R39, PT ;  /* 0x000000275a00720c */ /* 0x040fe40003fc4070 */
[----:B------:R0:W2:Y:S02]  /*21670*/  @P0 LDG.E.U16 R61, desc[UR20][R62.64] ;  /* 0x000000143e3d0981 */ /* 0x0000a4000c1e1500 */
[----:B------:R-:W-:Y:S02]  /*21680*/  ISETP.GT.U32.AND P5, PT, R90, R68, PT ;  /* 0x000000445a00720c */ /* 0x000fe40003fa4070 */
[----:B------:R-:W2:Y:S11]  /*21690*/  LDL.LU R82, [R1+0x74c] ;  /* 0x00074c0001527983 */ /* 0x000eb60000300800 */
[----:B------:R-:W-:Y:S01]  /*216a0*/  @!P5 IMAD.IADD R68, R68, 0x1, -R90 ;  /* 0x000000014444d824 */ /* 0x000fe200078e0a5a */
[----:B---3--:R-:W-:-:S02]  /*216b0*/  ISETP.GT.U32.AND P5, PT, R90, R80, PT ;  /* 0x000000505a00720c */ /* 0x008fc40003fa4070 */
[----:B0-----:R-:W-:Y:S01]  /*216c0*/  LEA.HI.X.SX32 R62, R31, R92, 0x1, P2 ;  /* 0x0000005c1f3e7211 */ /* 0x001fe200010f0eff */
[----:B------:R-:W-:Y:S01]  /*216d0*/  IMAD.MOV.U32 R31, RZ, RZ, R68 ;  /* 0x000000ffff1f7224 */ /* 0x000fe200078e0044 */
[----:B------:R-:W-:-:S03]  /*216e0*/  SEL R30, R2, R30, !P3 ;  /* 0x0000001e021e7207 */ /* 0x000fc60005800000 */
[----:B------:R-:W-:Y:S01]  /*216f0*/  @!P4 IMAD.MOV R31, RZ, RZ, -R31 ;  /* 0x000000ffff1fc224 */ /* 0x000fe200078e0a1f */
[----:B------:R0:W-:Y:S01]  /*21700*/  STL [R1+0xdcc], R62 ;  /* 0x000dcc3e01007387 */ /* 0x0001e20000100800 */
[----:B------:R-:W-:-:S04]  /*21710*/  @P0 IMAD.MOV.U32 R63, RZ, RZ, R62 ;  /* 0x000000ffff3f0224 */ /* 0x000fc800078e003e */
[--C-:B------:R-:W-:Y:S01]  /*21720*/  @!P5 IMAD.IADD R80, R80, 0x1, -R90.reuse ;  /* 0x000000015050d824 */ /* 0x100fe200078e0a5a */
[----:B----4-:R-:W-:Y:S02]  /*21730*/  ISETP.GE.AND P5, PT, R83, RZ, PT ;  /* 0x000000ff5300720c */ /* 0x010fe40003fa6270 */
[----:B------:R-:W3:Y:S01]  /*21740*/  LDL R83, [R1+0x16c8] ;  /* 0x0016c80001537983 */ /* 0x000ee20000100800 */
[----:B0-----:R-:W-:Y:S01]  /*21750*/  @P0 IMAD.MOV.U32 R62, RZ, RZ, R33 ;  /* 0x000000ffff3e0224 */ /* 0x001fe200078e0021 */
[----:B------:R-:W-:Y:S01]  /*21760*/  SEL R31, R2, R31, !P3 ;  /* 0x0000001f021f7207 */ /* 0x000fe20005800000 */
[----:B------:R-:W-:Y:S01]  /*21770*/  @!P6 IMAD.IADD R39, R39, 0x1, -R90 ;  /* 0x000000012727e824 */ /* 0x000fe200078e0a5a */
[----:B------:R-:W-:Y:S01]  /*21780*/  ISETP.GT.U32.AND P4, PT, R90, R80, PT ;  /* 0x000000505a00720c */ /* 0x000fe20003f84070 */
[----:B------:R-:W-:Y:S01]  /*21790*/  IMAD R68, R30, UR10, RZ ;  /* 0x0000000a1e447c24 */ /* 0x000fe2000f8e02ff */
[----:B------:R-:W4:Y:S01]  /*217a0*/  @P0 LDG.E.U16 R28, desc[UR20][R62.64] ;  /* 0x000000143e1c0981 */ /* 0x000f22000c1e1500 */
[----:B------:R-:W-:Y:S01]  /*217b0*/  IMAD.MOV.U32 R30, RZ, RZ, R39 ;  /* 0x000000ffff1e7224 */ /* 0x000fe200078e0027 */
[----:B------:R-:W-:Y:S01]  /*217c0*/  ISETP.GT.U32.AND P2, PT, R90, R54, PT ;  /* 0x000000365a00720c */ /* 0x000fe20003f44070 */
[----:B------:R-:W-:Y:S01]  /*217d0*/  IMAD R33, R31, UR7, RZ ;  /* 0x000000071f217c24 */ /* 0x000fe2000f8e02ff */
[-C--:B------:R-:W-:Y:S01]  /*217e0*/  LEA R39, P6, R68, R91.reuse, 0x1 ;  /* 0x0000005b44277211 */ /* 0x080fe200078c08ff */
[----:B------:R-:W0:Y:S01]  /*217f0*/  LDCU UR10, c[0x0][0x3b0] ;  /* 0x00007600ff0a77ac */ /* 0x000e220008000800 */
[----:B------:R-:W4:Y:S01]  /*21800*/  LDL.LU R63, [R1+0x750] ;  /* 0x00075000013f7983 */ /* 0x000f220000300800 */
[----:B------:R-:W-:Y:S01]  /*21810*/  @!P5 IMAD.MOV R30, RZ, RZ, -R30 ;  /* 0x000000ffff1ed224 */ /* 0x000fe200078e0a1e */
[----:B------:R-:W-:-:S03]  /*21820*/  LEA R31, P5, R33, R91, 0x1 ;  /* 0x0000005b211f7211 */ /* 0x000fc600078a08ff */
[--C-:B------:R-:W-:Y:S01]  /*21830*/  @!P4 IMAD.IADD R80, R80, 0x1, -R90.reuse ;  /* 0x000000015050c824 */ /* 0x100fe200078e0a5a */
[----:B------:R-:W-:Y:S01]  /*21840*/  LEA.HI.X.SX32 R68, R68, R92, 0x1, P6 ;  /* 0x0000005c44447211 */ /* 0x000fe200030f0eff */
[----:B------:R-:W4:Y:S02]  /*21850*/  LDL.LU R62, [R1+0x754] ;  /* 0x00075400013e7983 */ /* 0x000f240000300800 */
[----:B------:R-:W-:Y:S01]  /*21860*/  @!P2 IMAD.IADD R54, R54, 0x1, -R90 ;  /* 0x000000013636a824 */ /* 0x000fe200078e0a5a */
[----:B------:R-:W-:Y:S01]  /*21870*/  PRMT R5, RZ, 0x7610, R5 ;  /* 0x00007610ff057816 */ /* 0x000fe20000000005 */
[----:B------:R-:W0:Y:S01]  /*21880*/  LDCU UR7, c[0x0][0x3b0] ;  /* 0x00007600ff0777ac */ /* 0x000e220008000800 */
[----:B------:R-:W-:Y:S04]  /*21890*/  STL [R1+0xe00], R39 ;  /* 0x000e002701007387 */ /* 0x000fe80000100800 */
[----:B------:R0:W-:Y:S04]  /*218a0*/  STL [R1+0xe08], R31 ;  /* 0x000e081f01007387 */ /* 0x0001e80000100800 */
[----:B------:R-:W-:Y:S01]  /*218b0*/  STL [R1+0xdfc], R68 ;  /* 0x000dfc4401007387 */ /* 0x000fe20000100800 */
[----:B--2---:R-:W-:-:S03]  /*218c0*/  ISETP.GE.AND P4, PT, R55, RZ, PT ;  /* 0x000000ff3700720c */ /* 0x004fc60003f86270 */
[----:B------:R-:W2:Y:S01]  /*218d0*/  LDL R55, [R1+0x16b4] ;  /* 0x0016b40001377983 */ /* 0x000ea20000100800 */
[----:B------:R-:W-:Y:S02]  /*218e0*/  @P0 IMAD.MOV.U32 R86, RZ, RZ, R39 ;  /* 0x000000ffff560224 */ /* 0x000fe400078e0027 */
[----:B------:R-:W-:Y:S01]  /*218f0*/  @P0 IMAD.MOV.U32 R87, RZ, RZ, R68 ;  /* 0x000000ffff570224 */ /* 0x000fe200078e0044 */
[----:B------:R-:W-:Y:S02]  /*21900*/  ISETP.GT.U32.AND P2, PT, R90, R54, PT ;  /* 0x000000365a00720c */ /* 0x000fe40003f44070 */
[----:B------:R-:W-:Y:S02]  /*21910*/  LEA.HI.X.SX32 R33, R33, R92, 0x1, P5 ;  /* 0x0000005c21217211 */ /* 0x000fe400028f0eff */
[----:B------:R0:W2:Y:S01]  /*21920*/  @P0 LDG.E.U16 R5, desc[UR20][R86.64] ;  /* 0x0000001456050981 */ /* 0x0000a2000c1e1500 */
[----:B------:R-:W-:Y:S02]  /*21930*/  SEL R30, R2, R30, !P3 ;  /* 0x0000001e021e7207 */ /* 0x000fe40005800000 */
[----:B------:R-:W-:Y:S01]  /*21940*/  ISETP.GT.U32.AND P6, PT, R90, R82, PT ;  /* 0x000000525a00720c */ /* 0x000fe20003fc4070 */
[----:B------:R1:W-:Y:S01]  /*21950*/  STL [R1+0xe04], R33 ;  /* 0x000e042101007387 */ /* 0x0003e20000100800 */
[----:B0-----:R-:W-:-:S02]  /*21960*/  @P0 IMAD.MOV.U32 R86, RZ, RZ, R31 ;  /* 0x000000ffff560224 */ /* 0x001fc400078e001f */
[----:B------:R-:W-:Y:S02]  /*21970*/  IMAD.MOV.U32 R31, RZ, RZ, R80 ;  /* 0x000000ffff1f7224 */ /* 0x000fe400078e0050 */
[----:B------:R-:W-:Y:S02]  /*21980*/  @P0 IMAD.MOV.U32 R87, RZ, RZ, R33 ;  /* 0x000000ffff570224 */ /* 0x000fe400078e0021 */
[----:B-1----:R-:W-:Y:S01]  /*21990*/  IMAD R33, R30, UR9, RZ ;  /* 0x000000091e217c24 */ /* 0x002fe2000f8e02ff */
[----:B------:R-:W-:Y:S01]  /*219a0*/  PRMT R58, RZ, 0x7610, R58 ;  /* 0x00007610ff3a7816 */ /* 0x000fe2000000003a */
[----:B------:R-:W-:Y:S01]  /*219b0*/  @!P4 IMAD.MOV R31, RZ, RZ, -R31 ;  /* 0x000000ffff1fc224 */ /* 0x000fe200078e0a1f */
[----:B------:R-:W-:Y:S01]  /*219c0*/  PRMT R8, RZ, 0x7610, R8 ;  /* 0x00007610ff087816 */ /* 0x000fe20000000008 */
[--C-:B------:R-:W-:Y:S01]  /*219d0*/  @!P2 IMAD.IADD R54, R54, 0x1, -R90.reuse ;  /* 0x000000013636a824 */ /* 0x100fe200078e0a5a */
[----:B------:R-:W-:Y:S02]  /*219e0*/  LEA R30, P4, R33, R91, 0x1 ;  /* 0x0000005b211e7211 */ /* 0x000fe400078808ff */
[----:B---3--:R-:W-:Y:S01]  /*219f0*/  ISETP.GE.AND P5, PT, R83, RZ, PT ;  /* 0x000000ff5300720c */ /* 0x008fe20003fa6270 */
[----:B------:R-:W-:Y:S01]  /*21a00*/  @!P6 IMAD.IADD R82, R82, 0x1, -R90 ;  /* 0x000000015252e824 */ /* 0x000fe200078e0a5a */
[----:B------:R-:W-:Y:S01]  /*21a10*/  SEL R31, R2, R31, !P3 ;  /* 0x0000001f021f7207 */ /* 0x000fe20005800000 */
[----:B------:R-:W3:Y:S01]  /*21a20*/  LDL.LU R83, [R1+0x758] ;  /* 0x0007580001537983 */ /* 0x000ee20000300800 */
[----:B------:R-:W-:Y:S01]  /*21a30*/  LEA.HI.X.SX32 R39, R33, R92, 0x1, P4 ;  /* 0x0000005c21277211 */ /* 0x000fe200020f0eff */
[----:B------:R-:W-:Y:S01]  /*21a40*/  IMAD.MOV.U32 R33, RZ, RZ, R54 ;  /* 0x000000ffff217224 */ /* 0x000fe200078e0036 */
[----:B------:R-:W0:Y:S01]  /*21a50*/  LDCU UR9, c[0x0][0x3b0] ;  /* 0x00007600ff0977ac */ /* 0x000e220008000800 */
[----:B------:R-:W-:Y:S01]  /*21a60*/  IMAD R31, R31, UR11, RZ ;  /* 0x0000000b1f1f7c24 */ /* 0x000fe2000f8e02ff */
[----:B------:R1:W3:Y:S01]  /*21a70*/  @P0 LDG.E.U16 R58, desc[UR20][R86.64] ;  /* 0x00000014563a0981 */ /* 0x0002e2000c1e1500 */
[----:B----4-:R-:W-:-:S03]  /*21a80*/  ISETP.GT.U32.AND P2, PT, R90, R63, PT ;  /* 0x0000003f5a00720c */ /* 0x010fc60003f44070 */
[----:B------:R4:W-:Y:S01]  /*21a90*/  STL [R1+0xe10], R30 ;  /* 0x000e101e01007387 */ /* 0x0009e20000100800 */
[----:B-1----:R-:W-:Y:S01]  /*21aa0*/  @P0 IMAD.MOV.U32 R86, RZ, RZ, R30 ;  /* 0x000000ffff560224 */ /* 0x002fe200078e001e */
[C---:B------:R-:W-:Y:S01]  /*21ab0*/  ISETP.GT.U32.AND P6, PT, R90.reuse, R82, PT ;  /* 0x000000525a00720c */ /* 0x040fe20003fc4070 */
[----:B------:R-:W-:Y:S01]  /*21ac0*/  @!P5 IMAD.MOV R33, RZ, RZ, -R33 ;  /* 0x000000ffff21d224 */ /* 0x000fe200078e0a21 */
[----:B------:R-:W-:Y:S01]  /*21ad0*/  STL [R1+0xe0c], R39 ;  /* 0x000e0c2701007387 */ /* 0x000fe20000100800 */
[----:B------:R-:W-:Y:S01]  /*21ae0*/  ISETP.GT.U32.AND P4, PT, R90, R62, PT ;  /* 0x0000003e5a00720c */ /* 0x000fe20003f84070 */
[----:B------:R-:W1:Y:S02]  /*21af0*/  LDCU UR11, c[0x0][0x3b0] ;  /* 0x00007600ff0b77ac */ /* 0x000e640008000800 */
[----:B------:R-:W3:Y:S01]  /*21b00*/  LDL R54, [R1+0x16e4] ;  /* 0x0016e40001367983 */ /* 0x000ee20000100800 */
[----:B----4-:R-:W-:-:S03]  /*21b10*/  LEA R30, P5, R31, R91, 0x1 ;  /* 0x0000005b1f1e7211 */ /* 0x010fc600078a08ff */
[----:B------:R-:W4:Y:S01]  /*21b20*/  LDL.LU R80, [R1+0x760] ;  /* 0x0007600001507983 */ /* 0x000f220000300800 */
[--C-:B------:R-:W-:Y:S01]  /*21b30*/  @!P2 IMAD.IADD R63, R63, 0x1, -R90.reuse ;  /* 0x000000013f3fa824 */ /* 0x100fe200078e0a5a */
[----:B------:R-:W-:Y:S02]  /*21b40*/  SEL R33, R2, R33, !P3 ;  /* 0x0000002102217207 */ /* 0x000fe40005800000 */
[----:B------:R0:W-:Y:S01]  /*21b50*/  STL [R1+0xe40], R30 ;  /* 0x000e401e01007387 */ /* 0x0001e20000100800 */
[----:B------:R-:W-:Y:S02]  /*21b60*/  LEA.HI.X.SX32 R31, R31, R92, 0x1, P5 ;  /* 0x0000005c1f1f7211 */ /* 0x000fe400028f0eff */
[----:B------:R-:W-:Y:S02]  /*21b70*/  IMAD R33, R33, UR7, RZ ;  /* 0x0000000721217c24 */ /* 0x000fe4000f8e02ff */
[--C-:B------:R-:W-:Y:S01]  /*21b80*/  @!P6 IMAD.IADD R82, R82, 0x1, -R90.reuse ;  /* 0x000000015252e824 */ /* 0x100fe200078e0a5a */
[----:B------:R0:W4:Y:S01]  /*21b90*/  @P0 LDG.E.U16 R8, desc[UR20][R30.64] ;  /* 0x000000141e080981 */ /* 0x000122000c1e1500 */
[----:B------:R-:W-:Y:S01]  /*21ba0*/  @P0 IMAD.MOV.U32 R87, RZ, RZ, R39 ;  /* 0x000000ffff570224 */ /* 0x000fe200078e0027 */
[----:B--2---:R-:W-:Y:S01]  /*21bb0*/  ISETP.GE.AND P2, PT, R55, RZ, PT ;  /* 0x000000ff3700720c */ /* 0x004fe20003f46270 */
[----:B------:R-:W-:Y:S01]  /*21bc0*/  @!P4 IMAD.IADD R62, R62, 0x1, -R90 ;  /* 0x000000013e3ec824 */ /* 0x000fe200078e0a5a */
[----:B------:R-:W2:Y:S01]  /*21bd0*/  LDL R55, [R1+0x16ec] ;  /* 0x0016ec0001377983 */ /* 0x000ea20000100800 */
[----:B------:R-:W-:Y:S01]  /*21be0*/  PRMT R29, RZ, 0x7610, R29 ;  /* 0x00007610ff1d7816 */ /* 0x000fe2000000001d */
[----:B------:R-:W1:Y:S02]  /*21bf0*/  LDCU UR7, c[0x0][0x3b0] ;  /* 0x00007600ff0777ac */ /* 0x000e640008000800 */
[----:B------:R1:W-:Y:S01]  /*21c00*/  STL [R1+0xe3c], R31 ;  /* 0x000e3c1f01007387 */ /* 0x0003e20000100800 */
[----:B0-----:R-:W-:-:S03]  /*21c10*/  MOV R30, R82 ;  /* 0x00000052001e7202 */ /* 0x001fc60000000f00 */
[----:B------:R-:W4:Y:S01]  /*21c20*/  LDL.LU R39, [R1+0x75c] ;  /* 0x00075c0001277983 */ /* 0x000f220000300800 */
[----:B------:R-:W-:-:S03]  /*21c30*/  ISETP.GT.U32.AND P4, PT, R90, R62, PT ;  /* 0x0000003e5a00720c */ /* 0x000fc60003f84070 */
[----:B------:R0:W4:Y:S01]  /*21c40*/  @P0 LDG.E.U16 R29, desc[UR20][R86.64] ;  /* 0x00000014561d0981 */ /* 0x000122000c1e1500 */
[----:B-1----:R-:W-:-:S05]  /*21c50*/  LEA R31, P6, R33, R91, 0x1 ;  /* 0x0000005b211f7211 */ /* 0x002fca00078c08ff */
[----:B------:R-:W-:Y:S04]  /*21c60*/  STL [R1+0xe48], R31 ;  /* 0x000e481f01007387 */ /* 0x000fe80000100800 */
[----:B------:R-:W4:Y:S01]  /*21c70*/  LDL R82, [R1+0x16d4] ;  /* 0x0016d40001527983 */ /* 0x000f220000100800 */
[----:B------:R-:W-:Y:S01]  /*21c80*/  @!P2 IMAD.MOV R30, RZ, RZ, -R30 ;  /* 0x000000ffff1ea224 */ /* 0x000fe200078e0a1e */
[----:B------:R-:W-:Y:S02]  /*21c90*/  LEA.HI.X.SX32 R33, R33, R92, 0x1, P6 ;  /* 0x0000005c21217211 */ /* 0x000fe400030f0eff */
[----:B---3--:R-:W-:Y:S02]  /*21ca0*/  ISETP.GT.U32.AND P2, PT, R90, R83, PT ;  /* 0x000000535a00720c */ /* 0x008fe40003f44070 */
[----:B------:R-:W-:Y:S01]  /*21cb0*/  SEL R30, R2, R30, !P3 ;  /* 0x0000001e021e7207 */ /* 0x000fe20005800000 */
[----:B------:R1:W-:Y:S01]  /*21cc0*/  STL [R1+0xe44], R33 ;  /* 0x000e442101007387 */ /* 0x0003e20000100800 */
[----:B0-----:R-:W-:Y:S01]  /*21cd0*/  @P0 IMAD.MOV.U32 R87, RZ, RZ, R33 ;  /* 0x000000ffff570224 */ /* 0x001fe200078e0021 */
[----:B------:R-:W-:-:S02]  /*21ce0*/  PRMT R59, RZ, 0x7610, R59 ;  /* 0x00007610ff3b7816 */ /* 0x000fc4000000003b */
[----:B------:R-:W3:Y:S01]  /*21cf0*/  LDL R68, [R1+0x1704] ;  /* 0x0017040001447983 */ /* 0x000ee20000100800 */
[----:B------:R-:W-:Y:S02]  /*21d00*/  @P0 IMAD.MOV.U32 R86, RZ, RZ, R31 ;  /* 0x000000ffff560224 */ /* 0x000fe400078e001f */
[----:B-1----:R-:W-:-:S03]  /*21d10*/  IMAD R33, R30, UR9, RZ ;  /* 0x000000091e217c24 */ /* 0x002fc6000f8e02ff */
[----:B------:R0:W3:Y:S01]  /*21d20*/  @P0 LDG.E.U16 R59, desc[UR20][R86.64] ;  /* 0x00000014563b0981 */ /* 0x0000e2000c1e1500 */
[--C-:B------:R-:W-:Y:S01]  /*21d30*/  @!P2 IMAD.IADD R83, R83, 0x1, -R90.reuse ;  /* 0x000000015353a824 */ /* 0x100fe200078e0a5a */
[----:B------:R-:W-:Y:S01]  /*21d40*/  ISETP.GT.U32.AND P5, PT, R90, R63, PT ;  /* 0x0000003f5a00720c */ /* 0x000fe20003fa4070 */
[----:B------:R-:W-:Y:S01]  /*21d50*/  @!P4 IMAD.IADD R62, R62, 0x1, -R90 ;  /* 0x000000013e3ec824 */ /* 0x000fe200078e0a5a */
[C---:B------:R-:W-:Y:S01]  /*21d60*/  LEA R30, P4, R33.reuse, R91, 0x1 ;  /* 0x0000005b211e7211 */ /* 0x040fe200078808ff */
[----:B------:R-:W1:Y:S01]  /*21d70*/  LDCU UR9, c[0x0][0x3b0] ;  /* 0x00007600ff0977ac */ /* 0x000e620008000800 */
[----:B------:R-:W-:Y:S02]  /*21d80*/  ISETP.GE.AND P6, PT, R54, RZ, PT ;  /* 0x000000ff3600720c */ /* 0x000fe40003fc6270 */
[----:B------:R-:W3:Y:S01]  /*21d90*/  LDL.LU R54, [R1+0x764] ;  /* 0x0007640001367983 */ /* 0x000ee20000300800 */
[----:B------:R-:W-:Y:S01]  /*21da0*/  LEA.HI.X.SX32 R33, R33, R92, 0x1, P4 ;  /* 0x0000005c21217211 */ /* 0x000fe200020f0eff */
[----:B0-----:R-:W-:-:S02]  /*21db0*/  @P0 IMAD.MOV.U32 R86, RZ, RZ, R30 ;  /* 0x000000ffff560224 */ /* 0x001fc400078e001e */
[----:B------:R0:W-:Y:S04]  /*21dc0*/  STL [R1+0xe50], R30 ;  /* 0x000e501e01007387 */ /* 0x0001e80000100800 */
[----:B------:R1:W-:Y:S01]  /*21dd0*/  STL [R1+0xe4c], R33 ;  /* 0x000e4c2101007387 */ /* 0x0003e20000100800 */
[----:B0-----:R-:W-:Y:S01]  /*21de0*/  IMAD.MOV.U32 R30, RZ, RZ, R62 ;  /* 0x000000ffff1e7224 */ /* 0x001fe200078e003e */
[----:B--2---:R-:W-:Y:S02]  /*21df0*/  ISETP.GE.AND P2, PT, R55, RZ, PT ;  /* 0x000000ff3700720c */ /* 0x004fe40003f46270 */
[----:B------:R-:W2:Y:S11]  /*21e00*/  LDL.LU R55, [R1+0x768] ;  /* 0x0007680001377983 */ /* 0x000eb60000300800 */
[----:B------:R-:W-:Y:S01]  /*21e10*/  @!P2 IMAD.MOV R30, RZ, RZ, -R30 ;  /* 0x000000ffff1ea224 */ /* 0x000fe200078e0a1e */
[----:B----4-:R-:W-:-:S02]  /*21e20*/  ISETP.GE.AND P2, PT, R82, RZ, PT ;  /* 0x000000ff5200720c */ /* 0x010fc40003f46270 */
[----:B------:R-:W4:Y:S01]  /*21e30*/  LDL R82, [R1+0x16f0] ;  /* 0x0016f00001527983 */ /* 0x000f220000100800 */
[----:B------:R-:W-:Y:S01]  /*21e40*/  @!P5 IMAD.IADD R63, R63, 0x1, -R90 ;  /* 0x000000013f3fd824 */ /* 0x000fe200078e0a5a */
[----:B------:R-:W-:-:S03]  /*21e50*/  ISETP.GT.U32.AND P4, PT, R90, R83, PT ;  /* 0x000000535a00720c */ /* 0x000fc60003f84070 */
[----:B------:R-:W-:Y:S01]  /*21e60*/  IMAD.MOV.U32 R31, RZ, RZ, R63 ;  /* 0x000000ffff1f7224 */ /* 0x000fe200078e003f */
[----:B------:R-:W-:-:S03]  /*21e70*/  ISETP.GT.U32.AND P5, PT, R90, R80, PT ;  /* 0x000000505a00720c */ /* 0x000fc60003fa4070 */
[----:B------:R-:W-:Y:S01]  /*21e80*/  @!P6 IMAD.MOV R31, RZ, RZ, -R31 ;  /* 0x000000ffff1fe224 */ /* 0x000fe200078e0a1f */
[----:B------:R-:W-:-:S04]  /*21e90*/  ISETP.GT.U32.AND P6, PT, R90, R39, PT ;  /* 0x000000275a00720c */ /* 0x000fc80003fc4070 */
[C---:B------:R-:W-:Y:S01]  /*21ea0*/  SEL R31, R2.reuse, R31, !P3 ;  /* 0x0000001f021f7207 */ /* 0x040fe20005800000 */
[----:B------:R-:W-:Y:S02]  /*21eb0*/  @P0 IMAD.MOV.U32 R87, RZ, RZ, R33 ;  /* 0x000000ffff570224 */ /* 0x000fe400078e0021 */
[--C-:B------:R-:W-:Y:S02]  /*21ec0*/  @!P4 IMAD.IADD R83, R83, 0x1, -R90.reuse ;  /* 0x000000015353c824 */ /* 0x100fe400078e0a5a */
[----:B-1----:R-:W-:Y:S01]  /*21ed0*/  IMAD R33, R31, UR7, RZ ;  /* 0x000000071f217c24 */ /* 0x002fe2000f8e02ff */
[----:B------:R-:W-:Y:S01]  /*21ee0*/  SEL R31, R2, R30, !P3 ;  /* 0x0000001e021f7207 */ /* 0x000fe20005800000 */
[--C-:B------:R-:W-:Y:S02]  /*21ef0*/  @!P5 IMAD.IADD R80, R80, 0x1, -R90.reuse ;  /* 0x000000015050d824 */ /* 0x100fe400078e0a5a */
[----:B------:R-:W-:Y:S01]  /*21f00*/  @!P6 IMAD.IADD R39, R39, 0x1, -R90 ;  /* 0x000000012727e824 */ /* 0x000fe200078e0a5a */
[-C--:B------:R-:W-:Y:S01]  /*21f10*/  LEA R62, P6, R33, R91.reuse, 0x1 ;  /* 0x0000005b213e7211 */ /* 0x080fe200078c08ff */
[----:B------:R-:W-:Y:S01]  /*21f20*/  IMAD.MOV.U32 R30, RZ, RZ, R83 ;  /* 0x000000ffff1e7224 */ /* 0x000fe200078e0053 */
[----:B------:R-:W-:Y:S01]  /*21f30*/  PRMT R9, RZ, 0x7610, R9 ;  /* 0x00007610ff097816 */ /* 0x000fe20000000009 */
[----:B------:R-:W-:Y:S01]  /*21f40*/  IMAD R31, R31, UR9, RZ ;  /* 0x000000091f1f7c24 */ /* 0x000fe2000f8e02ff */
[----:B------:R-:W-:Y:S01]  /*21f50*/  LEA.HI.X.SX32 R63, R33, R92, 0x1, P6 ;  /* 0x0000005c213f7211 */ /* 0x000fe200030f0eff */
[----:B------:R-:W-:Y:S01]  /*21f60*/  @!P2 IMAD.MOV R30, RZ, RZ, -R30 ;  /* 0x000000ffff1ea224 */ /* 0x000fe200078e0a1e */
[----:B------:R-:W-:Y:S01]  /*21f70*/  ISETP.GT.U32.AND P5, PT, R90, R80, PT ;  /* 0x000000505a00720c */ /* 0x000fe20003fa4070 */
[----:B------:R0:W-:Y:S01]  /*21f80*/  STL [R1+0xe80], R62 ;  /* 0x000e803e01007387 */ /* 0x0001e20000100800 */
[----:B------:R-:W-:Y:S01]  /*21f90*/  LEA R33, P2, R31, R91, 0x1 ;  /* 0x0000005b1f217211 */ /* 0x000fe200078408ff */
[----:B------:R-:W1:Y:S02]  /*21fa0*/  LDCU UR7, c[0x0][0x3b0] ;  /* 0x00007600ff0777ac */ /* 0x000e640008000800 */
[----:B------:R0:W-:Y:S01]  /*21fb0*/  STL [R1+0xe7c], R63 ;  /* 0x000e7c3f01007387 */ /* 0x0001e20000100800 */
[----:B---3--:R-:W-:Y:S01]  /*21fc0*/  ISETP.GE.AND P4, PT, R68, RZ, PT ;  /* 0x000000ff4400720c */ /* 0x008fe20003f86270 */
[----:B------:R-:W3:Y:S02]  /*21fd0*/  LDCU UR9, c[0x0][0x3b0] ;  /* 0x00007600ff0977ac */ /* 0x000ee40008000800 */
[----:B------:R-:W-:Y:S04]  /*21fe0*/  STL [R1+0xe88], R33 ;  /* 0x000e882101007387 */ /* 0x000fe80000100800 */
[----:B------:R-:W2:Y:S01]  /*21ff0*/  LDL R83, [R1+0x16e0] ;  /* 0x0016e00001537983 */ /* 0x000ea20000100800 */
[----:B------:R-:W-:Y:S01]  /*22000*/  @!P5 IMAD.IADD R80, R80, 0x1, -R90 ;  /* 0x000000015050d824 */ /* 0x000fe200078e0a5a */
[----:B------:R-:W-:-:S02]  /*22010*/  ISETP.GT.U32.AND P5, PT, R90, R54, PT ;  /* 0x000000365a00720c */ /* 0x000fc40003fa4070 */
[----:B------:R0:W3:Y:S04]  /*22020*/  @P0 LDG.E.U16 R9, desc[UR20][R62.64] ;  /* 0x000000143e090981 */ /* 0x0000e8000c1e1500 */
[----:B------:R-:W3:Y:S01]  /*22030*/  LDL.LU R68, [R1+0x76c] ;  /* 0x00076c0001447983 */ /* 0x000ee20000300800 */
[----:B0-----:R-:W-:-:S06]  /*22040*/  LEA.HI.X.SX32 R62, R31, R92, 0x1, P2 ;  /* 0x0000005c1f3e7211 */ /* 0x001fcc00010f0eff */
[----:B------:R-:W-:Y:S01]  /*22050*/  @!P5 IMAD.IADD R54, R54, 0x1, -R90 ;  /* 0x000000013636d824 */ /* 0x000fe200078e0a5a */
[----:B------:R0:W-:Y:S01]  /*22060*/  STL [R1+0xe84], R62 ;  /* 0x000e843e01007387 */ /* 0x0001e20000100800 */
[----:B----4-:R-:W-:-:S03]  /*22070*/  ISETP.GE.AND P5, PT, R82, RZ, PT ;  /* 0x000000ff5200720c */ /* 0x010fc60003fa6270 */
[----:B------:R-:W4:Y:S01]  /*22080*/  LDL R82, [R1+0x1700] ;  /* 0x0017000001527983 */ /* 0x000f220000100800 */
[----:B------:R-:W-:Y:S01]  /*22090*/  ISETP.GT.U32.AND P6, PT, R90, R39, PT ;  /* 0x000000275a00720c */ /* 0x000fe20003fc4070 */
[----:B------:R-:W-:Y:S01]  /*220a0*/  IMAD.MOV.U32 R31, RZ, RZ, R80 ;  /* 0x000000ffff1f7224 */ /* 0x000fe200078e0050 */
[----:B------:R-:W-:-:S03]  /*220b0*/  SEL R30, R2, R30, !P3 ;  /* 0x0000001e021e7207 */ /* 0x000fc60005800000 */
[----:B------:R-:W-:Y:S01]  /*220c0*/  @!P4 IMAD.MOV R31, RZ, RZ, -R31 ;  /* 0x000000ffff1fc224 */ /* 0x000fe200078e0a1f */
[----:B------:R-:W-:Y:S01]  /*220d0*/  PRMT R56, RZ, 0x7610, R56 ;  /* 0x00007610ff387816 */ /* 0x000fe20000000038 */
[----:B------:R-:W-:Y:S02]  /*220e0*/  @P0 IMAD.MOV.U32 R63, RZ, RZ, R62 ;  /* 0x000000ffff3f0224 */ /* 0x000fe400078e003e */
[----:B0-----:R-:W-:Y:S01]  /*220f0*/  @P0 IMAD.MOV.U32 R62, RZ, RZ, R33 ;  /* 0x000000ffff3e0224 */ /* 0x001fe200078e0021 */
[----:B------:R-:W-:Y:S01]  /*22100*/  SEL R31, R2, R31, !P3 ;  /* 0x0000001f021f7207 */ /* 0x000fe20005800000 */
[----:B------:R-:W-:Y:S01]  /*22110*/  IMAD R80, R30, UR10, RZ ;  /* 0x0000000a1e507c24 */ /* 0x000fe2000f8e02ff */
[----:B------:R-:W-:Y:S01]  /*22120*/  ISETP.GT.U32.AND P4, PT, R90, R54, PT ;  /* 0x000000365a00720c */ /* 0x000fe20003f84070 */
[----:B------:R-:W-:Y:S01]  /*22130*/  @!P6 IMAD.IADD R39, R39, 0x1, -R90 ;  /* 0x000000012727e824 */ /* 0x000fe200078e0a5a */
[----:B------:R-:W4:Y:S01]  /*22140*/  LDL.LU R33, [R1+0x770] ;  /* 0x0007700001217983 */ /* 0x000f220000300800 */
[----:B------:R-:W-:Y:S01]  /*22150*/  PRMT R26, RZ, 0x7610, R26 ;  /* 0x00007610ff1a7816 */ /* 0x000fe2000000001a */
[----:B------:R-:W0:Y:S01]  /*22160*/  LDCU UR10, c[0x0][0x3b0] ;  /* 0x00007600ff0a77ac */ /* 0x000e220008000800 */
[----:B------:R-:W-:Y:S01]  /*22170*/  IMAD.MOV.U32 R30, RZ, RZ, R39 ;  /* 0x000000ffff1e7224 */ /* 0x000fe200078e0027 */
[----:B------:R1:W4:Y:S03]  /*22180*/  @P0 LDG.E.U16 R56, desc[UR20][R62.64] ;  /* 0x000000143e380981 */ /* 0x000326000c1e1500 */
[----:B------:R-:W-:Y:S01]  /*22190*/  @!P5 IMAD.MOV R30, RZ, RZ, -R30 ;  /* 0x000000ffff1ed224 */ /* 0x000fe200078e0a1e */
[----:B------:R-:W4:Y:S03]  /*221a0*/  LDL.LU R39, [R1+0x774] ;  /* 0x0007740001277983 */ /* 0x000f260000300800 */
[----:B------:R-:W-:Y:S01]  /*221b0*/  @!P4 IMAD.IADD R54, R54, 0x1, -R90 ;  /* 0x000000013636c824 */ /* 0x000fe200078e0a5a */
[----:B------:R0:W4:Y:S01]  /*221c0*/  @P0 LDG.E.U16 R26, desc[UR20][R86.64] ;  /* 0x00000014561a0981 */ /* 0x000122000c1e1500 */
[----:B-1----:R-:W-:Y:S01]  /*221d0*/  IMAD R62, R31, UR7, RZ ;  /* 0x000000071f3e7c24 */ /* 0x002fe2000f8e02ff */
[-C--:B------:R-:W-:Y:S01]  /*221e0*/  LEA R63, P6, R80, R91.reuse, 0x1 ;  /* 0x0000005b503f7211 */ /* 0x080fe200078c08ff */
[----:B------:R-:W1:Y:S03]  /*221f0*/  LDCU UR7, c[0x0][0x3b0] ;  /* 0x00007600ff0777ac */ /* 0x000e660008000800 */
[----:B------:R-:W-:-:S02]  /*22200*/  LEA R31, P5, R62, R91, 0x1 ;  /* 0x0000005b3e1f7211 */ /* 0x000fc400078a08ff */
[-C--:B------:R-:W-:Y:S01]  /*22210*/  LEA.HI.X.SX32 R80, R80, R92.reuse, 0x1, P6 ;  /* 0x0000005c50507211 */ /* 0x080fe200030f0eff */
[----:B------:R0:W-:Y:S01]  /*22220*/  STL [R1+0xe90], R63 ;  /* 0x000e903f01007387 */ /* 0x0001e20000100800 */
[----:B------:R-:W-:Y:S02]  /*22230*/  LEA.HI.X.SX32 R62, R62, R92, 0x1, P5 ;  /* 0x0000005c3e3e7211 */ /* 0x000fe400028f0eff */
[----:B--2---:R-:W-:Y:S01]  /*22240*/  ISETP.GE.AND P4, PT, R83, RZ, PT ;  /* 0x000000ff5300720c */ /* 0x004fe20003f86270 */
[----:B------:R-:W-:Y:S01]  /*22250*/  STL [R1+0xec0], R31 ;  /* 0x000ec01f01007387 */ /* 0x000fe20000100800 */
[----:B------:R-:W-:-:S03]  /*22260*/  SEL R30, R2, R30, !P3 ;  /* 0x0000001e021e7207 */ /* 0x000fc60005800000 */
[----:B------:R-:W-:Y:S04]  /*22270*/  STL [R1+0xe8c], R80 ;  /* 0x000e8c5001007387 */ /* 0x000fe80000100800 */
[----:B------:R-:W2:Y:S01]  /*22280*/  LDL R83, [R1+0x1714] ;  /* 0x0017140001537983 */ /* 0x000ea20000100800 */
[----:B0-----:R-:W-:Y:S02]  /*22290*/  @P0 IMAD.MOV.U32 R86, RZ, RZ, R63 ;  /* 0x000000ffff560224 */ /* 0x001fe400078e003f */
[----:B------:R-:W-:Y:S01]  /*222a0*/  @P0 IMAD.MOV.U32 R63, RZ, RZ, R62 ;  /* 0x000000ffff3f0224 */ /* 0x000fe200078e003e */
[----:B------:R0:W-:Y:S01]  /*222b0*/  STL [R1+0xebc], R62 ;  /* 0x000ebc3e01007387 */ /* 0x0001e20000100800 */
[----:B------:R-:W-:Y:S02]  /*222c0*/  @!P4 IMAD.MOV R54, RZ, RZ, -R54 ;  /* 0x000000ffff36c224 */ /* 0x000fe400078e0a36 */
[----:B0-----:R-:W-:-:S02]  /*222d0*/  @P0 IMAD.MOV.U32 R62, RZ, RZ, R31 ;  /* 0x000000ffff3e0224 */ /* 0x001fc400078e001f */
[----:B---3--:R-:W-:Y:S02]  /*222e0*/  IMAD R31, R30, UR9, RZ ;  /* 0x000000091e1f7c24 */ /* 0x008fe4000f8e02ff */
[----:B------:R-:W-:Y:S01]  /*222f0*/  @P0 IMAD.MOV.U32 R87, RZ, RZ, R80 ;  /* 0x000000ffff570224 */ /* 0x000fe200078e0050 */
[----:B----4-:R-:W-:Y:S01]  /*22300*/  ISETP.GE.AND P5, PT, R82, RZ, PT ;  /* 0x000000ff5200720c */ /* 0x010fe20003fa6270 */
[----:B------:R-:W3:Y:S01]  /*22310*/  LDL.LU R80, [R1+0x778] ;  /* 0x0007780001507983 */ /* 0x000ee20000300800 */
[C---:B------:R-:W-:Y:S01]  /*22320*/  LEA R30, P4, R31.reuse, R91, 0x1 ;  /* 0x0000005b1f1e7211 */ /* 0x040fe200078808ff */
[----:B------:R-:W0:Y:S03]  /*22330*/  LDCU UR9, c[0x0][0x3b0] ;  /* 0x00007600ff0977ac */ /* 0x000e260008000800 */
[----:B------:R-:W-:Y:S01]  /*22340*/  LEA.HI.X.SX32 R31, R31, R92, 0x1, P4 ;  /* 0x0000005c1f1f7211 */ /* 0x000fe200020f0eff */
[----:B------:R4:W-:Y:S04]  /*22350*/  STL [R1+0xec8], R30 ;  /* 0x000ec81e01007387 */ /* 0x0009e80000100800 */
[----:B------:R0:W-:Y:S04]  /*22360*/  STL [R1+0xec4], R31 ;  /* 0x000ec41f01007387 */ /* 0x0001e80000100800 */
[----:B------:R-:W3:Y:S01]  /*22370*/  LDL R82, [R1+0x16f8] ;  /* 0x0016f80001527983 */ /* 0x000ee20000100800 */
[----:B------:R-:W-:-:S02]  /*22380*/  ISETP.GT.U32.AND P2, PT, R90, R55, PT ;  /* 0x000000375a00720c */ /* 0x000fc40003f44070 */
[----:B------:R-:W-:-:S11]  /*22390*/  ISETP.GT.U32.AND P6, PT, R90, R68, PT ;  /* 0x000000445a00720c */ /* 0x000fd60003fc4070 */
[----:B------:R-:W-:-:S05]  /*223a0*/  @!P2 IMAD.IADD R55, R55, 0x1, -R90 ;  /* 0x000000013737a824 */ /* 0x000fca00078e0a5a */
[----:B------:R-:W-:Y:S01]  /*223b0*/  ISETP.GT.U32.AND P2, PT, R90, R55, PT ;  /* 0x000000375a00720c */ /* 0x000fe20003f44070 */
[----:B------:R-:W-:Y:S01]  /*223c0*/  @!P6 IMAD.IADD R68, R68, 0x1, -R90 ;  /* 0x000000014444e824 */ /* 0x000fe200078e0a5a */
[----:B------:R-:W-:Y:S02]  /*223d0*/  SEL R54, R2, R54, !P3 ;  /* 0x0000003602367207 */ /* 0x000fe40005800000 */
[----:B------:R-:W-:Y:S02]  /*223e0*/  PRMT R57, RZ, 0x7610, R57 ;  /* 0x00007610ff397816 */ /* 0x000fe40000000039 */
[----:B------:R-:W-:-:S07]  /*223f0*/  ISETP.GT.U32.AND P6, PT, R90, R68, PT ;  /* 0x000000445a00720c */ /* 0x000fce0003fc4070 */
[----:B------:R-:W-:Y:S01]  /*22400*/  @!P2 IMAD.IADD R55, R55, 0x1, -R90 ;  /* 0x000000013737a824 */ /* 0x000fe200078e0a5a */
[----:B------:R-:W-:Y:S01]  /*22410*/  ISETP.GT.U32.AND P2, PT, R90, R33, PT ;  /* 0x000000215a00720c */ /* 0x000fe20003f44070 */
[----:B------:R-:W-:Y:S01]  /*22420*/  IMAD R54, R54, UR11, RZ ;  /* 0x0000000b36367c24 */ /* 0x000fe2000f8e02ff */
[----:B------:R-:W-:Y:S01]  /*22430*/  PRMT R27, RZ, 0x7610, R27 ;  /* 0x00007610ff1b7816 */ /* 0x000fe2000000001b */
[----:B------:R4:W3:Y:S01]  /*22440*/  @P0 LDG.E.U16 R57, desc[UR20][R30.64] ;  /* 0x000000141e390981 */ /* 0x0008e2000c1e1500 */
[----:B------:R-:W-:Y:S01]  /*22450*/  @!P5 IMAD.MOV R55, RZ, RZ, -R55 ;  /* 0x000000ffff37d224 */ /* 0x000fe200078e0a37 */
[----:B------:R-:W-:Y:S01]  /*22460*/  PRMT R6, RZ, 0x7610, R6 ;  /* 0x00007610ff067816 */ /* 0x000fe20000000006 */
[----:B------:R-:W-:Y:S01]  /*22470*/  @!P6 IMAD.IADD R68, R68, 0x1, -R90 ;  /* 0x000000014444e824 */ /* 0x000fe200078e0a5a */
[----:B------:R-:W-:Y:S01]  /*22480*/  PRMT R24, RZ, 0x7610, R24 ;  /* 0x00007610ff187816 */ /* 0x000fe20000000018 */
[----:B------:R-:W3:Y:S01]  /*22490*/  @P0 LDG.E.U16 R27, desc[UR20][R86.64] ;  /* 0x00000014561b0981 */ /* 0x000ee2000c1e1500 */
[----:B------:R-:W-:Y:S01]  /*224a0*/  SEL R55, R2, R55, !P3 ;  /* 0x0000003702377207 */ /* 0x000fe20005800000 */
[----:B------:R-:W3:Y:S02]  /*224b0*/  LDCU UR11, c[0x0][0x3b0] ;  /* 0x00007600ff0b77ac */ /* 0x000ee40008000800 */
[----:B------:R1:W3:Y:S01]  /*224c0*/  @P0 LDG.E.U16 R6, desc[UR20][R62.64] ;  /* 0x000000143e060981 */ /* 0x0002e2000c1e1500 */
[C---:B----4-:R-:W-:Y:S01]  /*224d0*/  LEA R30, P5, R54.reuse, R91, 0x1 ;  /* 0x0000005b361e7211 */ /* 0x050fe200078a08ff */
[----:B------:R-:W-:Y:S01]  /*224e0*/  @!P2 IMAD.IADD R33, R33, 0x1, -R90 ;  /* 0x000000012121a824 */ /* 0x000fe200078e0a5a */
[----:B--2---:R-:W-:Y:S01]  /*224f0*/  ISETP.GE.AND P2, PT, R83, RZ, PT ;  /* 0x000000ff5300720c */ /* 0x004fe20003f46270 */
[----:B0-----:R-:W2:Y:S01]  /*22500*/  LDL.LU R31, [R1+0x780] ;  /* 0x00078000011f7983 */ /* 0x001ea20000300800 */
[----:B------:R-:W-:-:S03]  /*22510*/  LEA.HI.X.SX32 R54, R54, R92, 0x1, P5 ;  /* 0x0000005c36367211 */ /* 0x000fc600028f0eff */
[----:B------:R-:W-:Y:S04]  /*22520*/  STL [R1+0xed0], R30 ;  /* 0x000ed01e01007387 */ /* 0x000fe80000100800 */
[----:B------:R-:W4:Y:S01]  /*22530*/  LDL R87, [R1+0x1708] ;  /* 0x0017080001577983 */ /* 0x000f220000100800 */
[----:B-1----:R-:W-:Y:S01]  /*22540*/  IMAD R63, R55, UR7, RZ ;  /* 0x00000007373f7c24 */ /* 0x002fe2000f8e02ff */
[C---:B------:R-:W-:Y:S01]  /*22550*/  ISETP.GT.U32.AND P4, PT, R90.reuse, R39, PT ;  /* 0x000000275a00720c */ /* 0x040fe20003f84070 */
[----:B------:R-:W-:Y:S01]  /*22560*/  @P0 IMAD.MOV.U32 R55, RZ, RZ, R54 ;  /* 0x000000ffff370224 */ /* 0x000fe200078e0036 */
[----:B------:R0:W-:Y:S01]  /*22570*/  STL [R1+0xecc], R54 ;  /* 0x000ecc3601007387 */ /* 0x0001e20000100800 */
[----:B------:R-:W-:Y:S01]  /*22580*/  ISETP.GT.U32.AND P5, PT, R90, R33, PT ;  /* 0x000000215a00720c */ /* 0x000fe20003fa4070 */
[----:B------:R-:W1:Y:S02]  /*22590*/  LDCU UR7, c[0x0][0x3b0] ;  /* 0x00007600ff0777ac */ /* 0x000e640008000800 */
[----:B------:R-:W2:Y:S01]  /*225a0*/  LDL.LU R83, [R1+0x77c] ;  /* 0x00077c0001537983 */ /* 0x000ea20000300800 */
[----:B0-----:R-:W-:-:S02]  /*225b0*/  @P0 IMAD.MOV.U32 R54, RZ, RZ, R30 ;  /* 0x000000ffff360224 */ /* 0x001fc400078e001e */
[----:B------:R-:W-:Y:S01]  /*225c0*/  IMAD.MOV.U32 R30, RZ, RZ, R68 ;  /* 0x000000ffff1e7224 */ /* 0x000fe200078e0044 */
[C---:B------:R-:W-:Y:S02]  /*225d0*/  LEA R62, P6, R63.reuse, R91, 0x1 ;  /* 0x0000005b3f3e7211 */ /* 0x040fe400078c08ff */
[----:B------:R-:W2:Y:S01]  /*225e0*/  @P0 LDG.E.U16 R24, desc[UR20][R54.64] ;  /* 0x0000001436180981 */ /* 0x000ea2000c1e1500 */
[----:B------:R-:W-:Y:S01]  /*225f0*/  @!P2 IMAD.MOV R30, RZ, RZ, -R30 ;  /* 0x000000ffff1ea224 */ /* 0x000fe200078e0a1e */
[----:B------:R-:W-:-:S04]  /*22600*/  LEA.HI.X.SX32 R63, R63, R92, 0x1, P6 ;  /* 0x0000005c3f3f7211 */ /* 0x000fc800030f0eff */
[----:B------:R-:W-:Y:S01]  /*22610*/  SEL R30, R2, R30, !P3 ;  /* 0x0000001e021e7207 */ /* 0x000fe20005800000 */
[----:B------:R-:W2:Y:S04]  /*22620*/  LDL.LU.64 R54, [R1+0x1b80] ;  /* 0x001b800001367983 */ /* 0x000ea80000300a00 */
[----:B------:R0:W-:Y:S04]  /*22630*/  STL [R1+0xef8], R62 ;  /* 0x000ef83e01007387 */ /* 0x0001e80000100800 */
[----:B------:R-:W2:Y:S04]  /*22640*/  LDL R68, [R1+0x1728] ;  /* 0x0017280001447983 */ /* 0x000ea80000100800 */
[----:B------:R0:W-:Y:S01]  /*22650*/  STL [R1+0xef4], R63 ;  /* 0x000ef43f01007387 */ /* 0x0001e20000100800 */
[----:B---3--:R-:W-:Y:S01]  /*22660*/  ISETP.GE.AND P6, PT, R82, RZ, PT ;  /* 0x000000ff5200720c */ /* 0x008fe20003fc6270 */
[----:B------:R-:W-:-:S02]  /*22670*/  IMAD R82, R30, UR9, RZ ;  /* 0x000000091e527c24 */ /* 0x000fc4000f8e02ff */
[----:B------:R-:W-:Y:S01]  /*22680*/  @!P4 IMAD.IADD R39, R39, 0x1, -R90 ;  /* 0x000000012727c824 */ /* 0x000fe200078e0a5a */
[----:B------:R-:W3:Y:S01]  /*22690*/  LDL R30, [R1+0x170c] ;  /* 0x00170c00011e7983 */ /* 0x000ee20000100800 */
[C---:B------:R-:W-:Y:S02]  /*226a0*/  ISETP.GT.U32.AND P2, PT, R90.reuse, R80, PT ;  /* 0x000000505a00720c */ /* 0x040fe40003f44070 */
[----:B------:R-:W-:Y:S01]  /*226b0*/  PRMT R88, RZ, 0x7610, R88 ;  /* 0x00007610ff587816 */ /* 0x000fe20000000058 */
[----:B------:R-:W-:Y:S01]  /*226c0*/  @!P5 IMAD.IADD R33, R33, 0x1, -R90 ;  /* 0x000000012121d824 */ /* 0x000fe200078e0a5a */
[----:B------:R-:W-:Y:S01]  /*226d0*/  ISETP.GT.U32.AND P4, PT, R90, R39, PT ;  /* 0x000000275a00720c */ /* 0x000fe20003f84070 */
[----:B------:R-:W1:Y:S03]  /*226e0*/  LDCU UR9, c[0x0][0x3b0] ;  /* 0x00007600ff0977ac */ /* 0x000e660008000800 */
[----:B------:R0:W3:Y:S01]  /*226f0*/  @P0 LDG.E.U16 R88, desc[UR20][R62.64] ;  /* 0x000000143e580981 */ /* 0x0000e2000c1e1500 */
[----:B------:R-:W-:-:S04]  /*22700*/  @!P6 IMAD.MOV R33, RZ, RZ, -R33 ;  /* 0x000000ffff21e224 */ /* 0x000fc800078e0a21 */
[--C-:B------:R-:W-:Y:S01]  /*22710*/  @!P2 IMAD.IADD R80, R80, 0x1, -R90.reuse ;  /* 0x000000015050a824 */ /* 0x100fe200078e0a5a */
[----:B0-----:R-:W3:Y:S03]  /*22720*/  LDL.LU R62, [R1+0x78c] ;  /* 0x00078c00013e7983 */ /* 0x001ee60000300800 */
[----:B------:R-:W-:Y:S01]  /*22730*/  @!P4 IMAD.IADD R39, R39, 0x1, -R90 ;  /* 0x000000012727c824 */ /* 0x000fe200078e0a5a */
[----:B------:R-:W-:Y:S02]  /*22740*/  LEA R63, P4, R82, R91, 0x1 ;  /* 0x0000005b523f7211 */ /* 0x000fe400078808ff */
[----:B------:R-:W-:Y:S02]  /*22750*/  SEL R33, R2, R33, !P3 ;  /* 0x0000002102217207 */ /* 0x000fe40005800000 */
[----:B------:R-:W-:Y:S02]  /*22760*/  LEA.HI.X.SX32 R82, R82, R92, 0x1, P4 ;  /* 0x0000005c52527211 */ /* 0x000fe400020f0eff */
[----:B------:R-:W-:Y:S01]  /*22770*/  ISETP.GT.U32.AND P4, PT, R90, R80, PT ;  /* 0x000000505a00720c */ /* 0x000fe20003f84070 */
[----:B------:R1:W-:Y:S01]  /*22780*/  STL [R1+0xf00], R63 ;  /* 0x000f003f01007387 */ /* 0x0003e20000100800 */
[----:B------:R-:W-:-:S03]  /*22790*/  @P0 MOV R86, R63 ;  /* 0x0000003f00560202 */ /* 0x000fc60000000f00 */
[----:B------:R0:W-:Y:S01]  /*227a0*/  STL [R1+0xefc], R82 ;  /* 0x000efc5201007387 */ /* 0x0001e20000100800 */
[----:B-1----:R-:W-:Y:S01]  /*227b0*/  IMAD R63, R33, UR7, RZ ;  /* 0x00000007213f7c24 */ /* 0x002fe2000f8e02ff */
[----:B------:R-:W-:Y:S02]  /*227c0*/  PRMT R7, RZ, 0x7610, R7 ;  /* 0x00007610ff077816 */ /* 0x000fe40000000007 */
[----:B----4-:R-:W-:Y:S01]  /*227d0*/  ISETP.GE.AND P2, PT, R87, RZ, PT ;  /* 0x000000ff5700720c */ /* 0x010fe20003f46270 */
[----:B------:R-:W-:Y:S01]  /*227e0*/  @P0 IMAD.MOV.U32 R87, RZ, RZ, R82 ;  /* 0x000000ffff570224 */ /* 0x000fe200078e0052 */
[----:B--2---:R-:W-:Y:S01]  /*227f0*/  PRMT R54, RZ, 0x7610, R54 ;  /* 0x00007610ff367816 */ /* 0x004fe20000000036 */
[----:B0-----:R-:W2:Y:S01]  /*22800*/  LDL.LU R82, [R1+0x794] ;  /* 0x0007940001527983 */ /* 0x001ea20000300800 */
[----:B------:R-:W-:Y:S01]  /*22810*/  ISETP.GT.U32.AND P6, PT, R90, R83, PT ;  /* 0x000000535a00720c */ /* 0x000fe20003fc4070 */
[--C-:B------:R-:W-:Y:S01]  /*22820*/  @!P4 IMAD.IADD R80, R80, 0x1, -R90.reuse ;  /* 0x000000015050c824 */ /* 0x100fe200078e0a5a */
[----:B------:R-:W-:Y:S01]  /*22830*/  ISETP.GT.U32.AND P5, PT, R90, R31, PT ;  /* 0x0000001f5a00720c */ /* 0x000fe20003fa4070 */
[----:B------:R-:W4:Y:S06]  /*22840*/  LDL R33, [R1+0x1710] ;  /* 0x0017100001217983 */ /* 0x000f2c0000100800 */
[----:B------:R-:W-:Y:S01]  /*22850*/  @!P2 IMAD.MOV R39, RZ, RZ, -R39 ;  /* 0x000000ffff27a224 */ /* 0x000fe200078e0a27 */
[----:B------:R-:W0:Y:S01]  /*22860*/  LDCU UR7, c[0x0][0x3b0] ;  /* 0x00007600ff0777ac */ /* 0x000e220008000800 */
[----:B------:R-:W-:Y:S01]  /*22870*/  ISETP.GE.AND P2, PT, R68, RZ, PT ;  /* 0x000000ff4400720c */ /* 0x000fe20003f46270 */
[----:B------:R1:W2:Y:S02]  /*22880*/  @P0 LDG.E.U16 R7, desc[UR20][R86.64] ;  /* 0x0000001456070981 */ /* 0x0002a4000c1e1500 */
[----:B------:R-:W-:Y:S01]  /*22890*/  SEL R68, R2, R39, !P3 ;  /* 0x0000002702447207 */ /* 0x000fe20005800000 */
[----:B------:R-:W-:Y:S01]  /*228a0*/  @!P6 IMAD.IADD R83, R83, 0x1, -R90 ;  /* 0x000000015353e824 */ /* 0x000fe200078e0a5a */
[----:B------:R-:W-:-:S05]  /*228b0*/  LEA R39, P6, R63, R91, 0x1 ;  /* 0x0000005b3f277211 */ /* 0x000fca00078c08ff */
[----:B------:R0:W-:Y:S01]  /*228c0*/  STL [R1+0xf08], R39 ;  /* 0x000f082701007387 */ /* 0x0001e20000100800 */
[----:B-1----:R-:W-:Y:S01]  /*228d0*/  @P0 IMAD.MOV.U32 R86, RZ, RZ, R39 ;  /* 0x000000ffff560224 */ /* 0x002fe200078e0027 */
[----:B---3--:R-:W-:Y:S01]  /*228e0*/  ISETP.GE.AND P4, PT, R30, RZ, PT ;  /* 0x000000ff1e00720c */ /* 0x008fe20003f86270 */
[----:B------:R-:W-:Y:S02]  /*228f0*/  IMAD.MOV.U32 R30, RZ, RZ, R80 ;  /* 0x000000ffff1e7224 */ /* 0x000fe400078e0050 */
[----:B------:R-:W-:Y:S01]  /*22900*/  IMAD R80, R68, UR9, RZ ;  /* 0x0000000944507c24 */ /* 0x000fe2000f8e02ff */
[----:B------:R-:W-:Y:S01]  /*22910*/  LEA.HI.X.SX32 R68, R63, R92, 0x1, P6 ;  /* 0x0000005c3f447211 */ /* 0x000fe200030f0eff */
[----:B------:R-:W-:Y:S01]  /*22920*/  @!P2 IMAD.MOV R30, RZ, RZ, -R30 ;  /* 0x000000ffff1ea224 */ /* 0x000fe200078e0a1e */
[----:B------:R-:W-:Y:S01]  /*22930*/  PRMT R25, RZ, 0x7610, R25 ;  /* 0x00007610ff197816 */ /* 0x000fe20000000019 */
[----:B------:R-:W-:Y:S01]  /*22940*/  @!P5 IMAD.IADD R31, R31, 0x1, -R90 ;  /* 0x000000011f1fd824 */ /* 0x000fe200078e0a5a */
[----:B------:R-:W1:Y:S01]  /*22950*/  LDCU UR9, c[0x0][0x3b0] ;  /* 0x00007600ff0977ac */ /* 0x000e620008000800 */
[----:B------:R3:W-:Y:S04]  /*22960*/  STL [R1+0xf04], R68 ;  /* 0x000f044401007387 */ /* 0x0007e80000100800 */
[----:B0-----:R-:W2:Y:S01]  /*22970*/  LDL R39, [R1+0x1724] ;  /* 0x0017240001277983 */ /* 0x001ea20000100800 */
[----:B------:R-:W-:Y:S01]  /*22980*/  LEA R63, P2, R80, R91, 0x1 ;  /* 0x0000005b503f7211 */ /* 0x000fe200078408ff */
[----:B------:R-:W-:-:S03]  /*22990*/  @P0 IMAD.MOV.U32 R87, RZ, RZ, R68 ;  /* 0x000000ffff570224 */ /* 0x000fc600078e0044 */
[----:B------:R-:W-:Y:S01]  /*229a0*/  LEA.HI.X.SX32 R80, R80, R92, 0x1, P2 ;  /* 0x0000005c50507211 */ /* 0x000fe200010f0eff */
[----:B------:R-:W-:Y:S04]  /*229b0*/  STL [R1+0xf10], R63 ;  /* 0x000f103f01007387 */ /* 0x000fe80000100800 */
[----:B------:R0:W2:Y:S04]  /*229c0*/  @P0 LDG.E.U16 R54, desc[UR20][R86.64] ;  /* 0x0000001456360981 */ /* 0x0000a8000c1e1500 */
[----:B---3--:R-:W3:Y:S04]  /*229d0*/  LDL.LU R68, [R1+0x7a0] ;  /* 0x0007a00001447983 */ /* 0x008ee80000300800 */
[----:B------:R1:W-:Y:S01]  /*229e0*/  STL [R1+0xf0c], R80 ;  /* 0x000f0c5001007387 */ /* 0x0003e20000100800 */
[----:B0-----:R-:W-:-:S03]  /*229f0*/  @P0 IMAD.MOV.U32 R87, RZ, RZ, R80 ;  /* 0x000000ffff570224 */ /* 0x001fc600078e0050 */
[----:B-1----:R-:W3:Y:S01]  /*22a00*/  LDL R80, [R1+0x1740] ;  /* 0x0017400001507983 */ /* 0x002ee20000100800 */
[C---:B------:R-:W-:Y:S02]  /*22a10*/  ISETP.GT.U32.AND P5, PT, R90.reuse, R31, PT ;  /* 0x0000001f5a00720c */ /* 0x040fe40003fa4070 */
[----:B------:R-:W-:-:S11]  /*22a20*/  ISETP.GT.U32.AND P6, PT, R90, R83, PT ;  /* 0x000000535a00720c */ /* 0x000fd60003fc4070 */
[--C-:B------:R-:W-:Y:S01]  /*22a30*/  @!P5 IMAD.IADD R31, R31, 0x1, -R90.reuse ;  /* 0x000000011f1fd824 */ /* 0x100fe200078e0a5a */
[----:B------:R-:W-:Y:S01]  /*22a40*/  ISETP.GT.U32.AND P5, PT, R90, R62, PT ;  /* 0x0000003e5a00720c */ /* 0x000fe20003fa4070 */
[----:B------:R-:W-:Y:S02]  /*22a50*/  @P0 IMAD.MOV.U32 R86, RZ, RZ, R63 ;  /* 0x000000ffff560224 */ /* 0x000fe400078e003f */
[----:B------:R-:W-:Y:S01]  /*22a60*/  @!P4 IMAD.MOV R31, RZ, RZ, -R31 ;  /* 0x000000ffff1fc224 */ /* 0x000fe200078e0a1f */
[C---:B------:R-:W-:Y:S01]  /*22a70*/  SEL R30, R2.reuse, R30, !P3 ;  /* 0x0000001e021e7207 */ /* 0x040fe20005800000 */
[----:B------:R-:W-:Y:S01]  /*22a80*/  @!P6 IMAD.IADD R83, R83, 0x1, -R90 ;  /* 0x000000015353e824 */ /* 0x000fe200078e0a5a */
[----:B------:R0:W3:Y:S02]  /*22a90*/  @P0 LDG.E.U16 R25, desc[UR20][R86.64] ;  /* 0x0000001456190981 */ /* 0x0000e4000c1e1500 */
[----:B------:R-:W-:-:S05]  /*22aa0*/  SEL R31, R2, R31, !P3 ;  /* 0x0000001f021f7207 */ /* 0x000fca0005800000 */
[----:B------:R-:W-:Y:S02]  /*22ab0*/  @!P5 IMAD.IADD R62, R62, 0x1, -R90 ;  /* 0x000000013e3ed824 */ /* 0x000fe400078e0a5a */
[----:B0-----:R-:W-:Y:S01]  /*22ac0*/  IMAD R86, R30, UR10, RZ ;  /* 0x0000000a1e567c24 */ /* 0x001fe2000f8e02ff */
[----:B------:R-:W-:Y:S02]  /*22ad0*/  PRMT R32, RZ, 0x7610, R32 ;  /* 0x00007610ff207816 */ /* 0x000fe40000000020 */
[----:B------:R-:W-:Y:S01]  /*22ae0*/  ISETP.GT.U32.AND P4, PT, R90, R62, PT ;  /* 0x0000003e5a00720c */ /* 0x000fe20003f84070 */
[----:B------:R-:W-:Y:S01]  /*22af0*/  IMAD.MOV.U32 R30, RZ, RZ, R83 ;  /* 0x000000ffff1e7224 */ /* 0x000fe200078e0053 */
[----:B----4-:R-:W-:Y:S01]  /*22b00*/  ISETP.GE.AND P5, PT, R33, RZ, PT ;  /* 0x000000ff2100720c */ /* 0x010fe20003fa6270 */
[----:B------:R-:W-:Y:S01]  /*22b10*/  IMAD R33, R31, UR7, RZ ;  /* 0x000000071f217c24 */ /* 0x000fe2000f8e02ff */
[----:B------:R-:W4:Y:S01]  /*22b20*/  LDL.LU R83, [R1+0x788] ;  /* 0x0007880001537983 */ /* 0x000f220000300800 */
[----:B------:R-:W-:-:S08]  /*22b30*/  LEA R63, P6, R86, R91, 0x1 ;  /* 0x0000005b563f7211 */ /* 0x000fd000078c08ff */
[----:B------:R-:W-:Y:S01]  /*22b40*/  @!P4 IMAD.IADD R62, R62, 0x1, -R90 ;  /* 0x000000013e3ec824 */ /* 0x000fe200078e0a5a */
[----:B--2---:R-:W-:Y:S01]  /*22b50*/  ISETP.GT.U32.AND P2, PT, R90, R82, PT ;  /* 0x000000525a00720c */ /* 0x004fe20003f44070 */
[----:B------:R-:W0:Y:S01]  /*22b60*/  LDCU UR7, c[0x0][0x3b0] ;  /* 0x00007600ff0777ac */ /* 0x000e220008000800 */
[----:B------:R-:W-:Y:S01]  /*22b70*/  LEA.HI.X.SX32 R86, R86, R92, 0x1, P6 ;  /* 0x0000005c56567211 */ /* 0x000fe200030f0eff */
[----:B------:R-:W-:Y:S01]  /*22b80*/  STL [R1+0xf38], R63 ;  /* 0x000f383f01007387 */ /* 0x000fe20000100800 */
[----:B------:R-:W-:Y:S01]  /*22b90*/  PRMT R4, RZ, 0x7610, R4 ;  /* 0x00007610ff047816 */ /* 0x000fe20000000004 */
[----:B------:R-:W1:Y:S01]  /*22ba0*/  LDCU UR10, c[0x0][0x3b0] ;  /* 0x00007600ff0a77ac */ /* 0x000e620008000800 */
[----:B------:R-:W-:Y:S01]  /*22bb0*/  @!P5 IMAD.MOV R30, RZ, RZ, -R30 ;  /* 0x000000ffff1ed224 */ /* 0x000fe200078e0a1e */
[----:B------:R-:W-:-:S05]  /*22bc0*/  LEA R31, P5, R33, R91, 0x1 ;  /* 0x0000005b211f7211 */ /* 0x000fca00078a08ff */
[----:B------:R-:W-:Y:S04]  /*22bd0*/  STL [R1+0xf40], R31 ;  /* 0x000f401f01007387 */ /* 0x000fe80000100800 */
[----:B------:R2:W-:Y:S01]  /*22be0*/  STL [R1+0xf34], R86 ;  /* 0x000f345601007387 */ /* 0x0005e20000100800 */
[----:B------:R-:W-:Y:S02]  /*22bf0*/  LEA.HI.X.SX32 R33, R33, R92, 0x1, P5 ;  /* 0x0000005c21217211 */ /* 0x000fe400028f0eff */
[----:B------:R-:W-:Y:S02]  /*22c00*/  ISETP.GE.AND P4, PT, R39, RZ, PT ;  /* 0x000000ff2700720c */ /* 0x000fe40003f86270 */
[----:B------:R-:W4:Y:S04]  /*22c10*/  LDL R39, [R1+0x1748] ;  /* 0x0017480001277983 */ /* 0x000f280000100800 */
[----:B------:R0:W-:Y:S01]  /*22c20*/  STL [R1+0xf3c], R33 ;  /* 0x000f3c2101007387 */ /* 0x0001e20000100800 */
[----:B---3--:R-:W-:-:S03]  /*22c30*/  ISETP.GE.AND P5, PT, R80, RZ, PT ;  /* 0x000000ff5000720c */ /* 0x008fc60003fa6270 */
[----:B------:R-:W3:Y:S01]  /*22c40*/  LDL R80, [R1+0x16b0] ;  /* 0x0016b00001507983 */ /* 0x000ee20000100800 */
[----:B------:R-:W-:Y:S02]  /*22c50*/  @!P2 IMAD.IADD R82, R82, 0x1, -R90 ;  /* 0x000000015252a824 */ /* 0x000fe400078e0a5a */
[----:B------:R-:W-:Y:S02]  /*22c60*/  @P0 IMAD.MOV.U32 R87, RZ, RZ, R86 ;  /* 0x000000ffff570224 */ /* 0x000fe400078e0056 */
[----:B--2---:R-:W-:Y:S01]  /*22c70*/  @P0 IMAD.MOV.U32 R86, RZ, RZ, R63 ;  /* 0x000000ffff560224 */ /* 0x004fe200078e003f */
[----:B------:R-:W-:Y:S02]  /*22c80*/  ISETP.GT.U32.AND P2, PT, R90, R82, PT ;  /* 0x000000525a00720c */ /* 0x000fe40003f44070 */
[----:B------:R-:W-:Y:S02]  /*22c90*/  SEL R30, R2, R30, !P3 ;  /* 0x0000001e021e7207 */ /* 0x000fe40005800000 */
[----:B------:R2:W3:Y:S01]  /*22ca0*/  @P0 LDG.E.U16 R32, desc[UR20][R86.64] ;  /* 0x0000001456200981 */ /* 0x0004e2000c1e1500 */
[----:B------:R-:W-:Y:S01]  /*22cb0*/  ISETP.GT.U32.AND P6, PT, R90, R68, PT ;  /* 0x000000445a00720c */ /* 0x000fe20003fc4070 */
[----:B--2---:R-:W-:-:S02]  /*22cc0*/  @P0 IMAD.MOV.U32 R86, RZ, RZ, R31 ;  /* 0x000000ffff560224 */ /* 0x004fc400078e001f */
[----:B------:R-:W-:Y:S02]  /*22cd0*/  IMAD.MOV.U32 R31, RZ, RZ, R62 ;  /* 0x000000ffff1f7224 */ /* 0x000fe400078e003e */
[----:B------:R-:W-:Y:S02]  /*22ce0*/  @P0 IMAD.MOV.U32 R87, RZ, RZ, R33 ;  /* 0x000000ffff570224 */ /* 0x000fe400078e0021 */
[----:B0-----:R-:W-:Y:S01]  /*22cf0*/  IMAD R33, R30, UR9, RZ ;  /* 0x000000091e217c24 */ /* 0x001fe2000f8e02ff */
[----:B------:R-:W-:Y:S01]  /*22d00*/  PRMT R22, RZ, 0x7610, R22 ;  /* 0x00007610ff167816 */ /* 0x000fe20000000016 */
[----:B------:R-:W-:Y:S01]  /*22d10*/  @!P4 IMAD.MOV R31, RZ, RZ, -R31 ;  /* 0x000000ffff1fc224 */ /* 0x000fe200078e0a1f */
[----:B------:R0:W2:Y:S01]  /*22d20*/  @P0 LDG.E.U16 R4, desc[UR20][R86.64] ;  /* 0x0000001456040981 */ /* 0x0000a2000c1e1500 */
[--C-:B------:R-:W-:Y:S01]  /*22d30*/  @!P2 IMAD.IADD R82, R82, 0x1, -R90.reuse ;  /* 0x000000015252a824 */ /* 0x100fe200078e0a5a */
[----:B------:R-:W-:Y:S01]  /*22d40*/  ISETP.GT.U32.AND P2, PT, R90, R23, PT ;  /* 0x000000175a00720c */ /* 0x000fe20003f44070 */
[----:B------:R-:W-:Y:S01]  /*22d50*/  @!P6 IMAD.IADD R68, R68, 0x1, -R90 ;  /* 0x000000014444e824 */ /* 0x000fe200078e0a5a */
[----:B------:R-:W-:Y:S01]  /*22d60*/  LEA R30, P4, R33, R91, 0x1 ;  /* 0x0000005b211e7211 */ /* 0x000fe200078808ff */
[----:B------:R-:W1:Y:S01]  /*22d70*/  LDCU UR9, c[0x0][0x3b0] ;  /* 0x00007600ff0977ac */ /* 0x000e620008000800 */
[----:B------:R-:W-:-:S02]  /*22d80*/  SEL R31, R2, R31, !P3 ;  /* 0x0000001f021f7207 */ /* 0x000fc40005800000 */
[----:B------:R-:W-:Y:S01]  /*22d90*/  LEA.HI.X.SX32 R63, R33, R92, 0x1, P4 ;  /* 0x0000005c213f7211 */ /* 0x000fe200020f0eff */
[----:B------:R-:W-:Y:S02]  /*22da0*/  IMAD.MOV.U32 R33, RZ, RZ, R82 ;  /* 0x000000ffff217224 */ /* 0x000fe400078e0052 */
[----:B------:R-:W-:Y:S01]  /*22db0*/  IMAD R31, R31, UR11, RZ ;  /* 0x0000000b1f1f7c24 */ /* 0x000fe2000f8e02ff */
[----:B------:R1:W-:Y:S01]  /*22dc0*/  STL [R1+0xf48], R30 ;  /* 0x000f481e01007387 */ /* 0x0003e20000100800 */
[----:B0-----:R-:W-:Y:S02]  /*22dd0*/  @P0 IMAD.MOV.U32 R86, RZ, RZ, R30 ;  /* 0x000000ffff560224 */ /* 0x001fe400078e001e */
[----:B------:R-:W-:Y:S01]  /*22de0*/  @!P2 IMAD.IADD R23, R23, 0x1, -R90 ;  /* 0x000000011717a824 */ /* 0x000fe200078e0a5a */
[----:B------:R-:W2:Y:S01]  /*22df0*/  LDL.LU R62, [R1+0x790] ;  /* 0x00079000013e7983 */ /* 0x000ea20000300800 */
[----:B------:R-:W-:Y:S01]  /*22e00*/  @!P5 IMAD.MOV R33, RZ, RZ, -R33 ;  /* 0x000000ffff21d224 */ /* 0x000fe200078e0a21 */
[----:B----4-:R-:W-:-:S02]  /*22e10*/  ISETP.GT.U32.AND P4, PT, R90, R83, PT ;  /* 0x000000535a00720c */ /* 0x010fc40003f84070 */
[----:B------:R-:W-:Y:S01]  /*22e20*/  ISETP.GT.U32.AND P6, PT, R90, R68, PT ;  /* 0x000000445a00720c */ /* 0x000fe20003fc4070 */
[----:B------:R-:W-:Y:S01]  /*22e30*/  @P0 IMAD.MOV.U32 R87, RZ, RZ, R63 ;  /* 0x000000ffff570224 */ /* 0x000fe200078e003f */
[C---:B-1----:R-:W-:Y:S01]  /*22e40*/  LEA R30, P5, R31.reuse, R91, 0x1 ;  /* 0x0000005b1f1e7211 */ /* 0x042fe200078a08ff */
[----:B------:R-:W-:Y:S01]  /*22e50*/  STL [R1+0xf44], R63 ;  /* 0x000f443f01007387 */ /* 0x000fe20000100800 */
[----:B------:R-:W-:Y:S01]  /*22e60*/  SEL R33, R2, R33, !P3 ;  /* 0x0000002102217207 */ /* 0x000fe20005800000 */
[----:B------:R-:W0:Y:S01]  /*22e70*/  LDCU UR11, c[0x0][0x3b0] ;  /* 0x00007600ff0b77ac */ /* 0x000e220008000800 */
[----:B------:R-:W-:Y:S01]  /*22e80*/  LEA.HI.X.SX32 R31, R31, R92, 0x1, P5 ;  /* 0x0000005c1f1f7211 */ /* 0x000fe200028f0eff */
[----:B------:R-:W4:Y:S01]  /*22e90*/  LDL.LU R82, [R1+0x798] ;  /* 0x0007980001527983 */ /* 0x000f220000300800 */
[----:B------:R-:W-:Y:S01]  /*22ea0*/  ISETP.GT.U32.AND P5, PT, R90, R23, PT ;  /* 0x000000175a00720c */ /* 0x000fe20003fa4070 */
[----:B------:R-:W-:Y:S01]  /*22eb0*/  IMAD R33, R33, UR7, RZ ;  /* 0x0000000721217c24 */ /* 0x000fe2000f8e02ff */
[----:B------:R-:W-:Y:S01]  /*22ec0*/  PRMT R55, RZ, 0x7610, R55 ;  /* 0x00007610ff377816 */ /* 0x000fe20000000037 */
[----:B------:R-:W-:Y:S01]  /*22ed0*/  STL [R1+0xf50], R30 ;  /* 0x000f501e01007387 */ /* 0x000fe20000100800 */
[--C-:B------:R-:W-:Y:S01]  /*22ee0*/  @!P4 IMAD.IADD R83, R83, 0x1, -R90.reuse ;  /* 0x000000015353c824 */ /* 0x100fe200078e0a5a */
[----:B------:R-:W1:Y:S02]  /*22ef0*/  LDCU UR7, c[0x0][0x3b0] ;  /* 0x00007600ff0777ac */ /* 0x000e640008000800 */
[----:B------:R0:W-:Y:S01]  /*22f00*/  STL [R1+0xf4c], R31 ;  /* 0x000f4c1f01007387 */ /* 0x0001e20000100800 */
[----:B------:R-:W-:-:S03]  /*22f10*/  @!P6 IMAD.IADD R68, R68, 0x1, -R90 ;  /* 0x000000014444e824 */ /* 0x000fc600078e0a5a */
[----:B------:R0:W4:Y:S02]  /*22f20*/  @P0 LDG.E.U16 R22, desc[UR20][R30.64] ;  /* 0x000000141e160981 */ /* 0x000124000c1e1500 */
[----:B------:R-:W-:Y:S02]  /*22f30*/  @!P5 IMAD.IADD R23, R23, 0x1, -R90 ;  /* 0x000000011717d824 */ /* 0x000fe400078e0a5a */
[----:B------:R1:W4:Y:S01]  /*22f40*/  @P0 LDG.E.U16 R55, desc[UR20][R86.64] ;  /* 0x0000001456370981 */ /* 0x000322000c1e1500 */
[----:B0-----:R-:W-:Y:S01]  /*22f50*/  LEA R31, P4, R33, R91, 0x1 ;  /* 0x0000005b211f7211 */ /* 0x001fe200078808ff */
[----:B------:R-:W-:-:S03]  /*22f60*/  IMAD.MOV.U32 R30, RZ, RZ, R68 ;  /* 0x000000ffff1e7224 */ /* 0x000fc600078e0044 */
[----:B------:R-:W-:Y:S01]  /*22f70*/  LEA.HI.X.SX32 R33, R33, R92, 0x1, P4 ;  /* 0x0000005c21217211 */ /* 0x000fe200020f0eff */
[----:B------:R0:W-:Y:S01]  /*22f80*/  STL [R1+0xf78], R31 ;  /* 0x000f781f01007387 */ /* 0x0001e20000100800 */
[----:B-1----:R-:W-:-:S03]  /*22f90*/  @P0 IMAD.MOV.U32 R86, RZ, RZ, R31 ;  /* 0x000000ffff560224 */ /* 0x002fc600078e001f */
[----:B------:R1:W-:Y:S01]  /*22fa0*/  STL [R1+0xf74], R33 ;  /* 0x000f742101007387 */ /* 0x0003e20000100800 */
[----:B------:R-:W-:Y:S01]  /*22fb0*/  ISETP.GE.AND P5, PT, R52, RZ, PT ;  /* 0x000000ff3400720c */ /* 0x000fe20003fa6270 */
[----:B0-----:R-:W-:Y:S02]  /*22fc0*/  IMAD.MOV.U32 R31, RZ, RZ, R23 ;  /* 0x000000ffff1f7224 */ /* 0x001fe400078e0017 */
[----:B------:R-:W4:Y:S04]  /*22fd0*/  LDL.LU R23, [R1+0x1b78] ;  /* 0x001b780001177983 */ /* 0x000f280000300800 */
[----:B------:R-:W4:Y:S01]  /*22fe0*/  LDL.LU R52, [R1+0x1b74] ;  /* 0x001b740001347983 */ /* 0x000f220000300800 */
[----:B------:R-:W-:Y:S01]  /*22ff0*/  @P0 IMAD.MOV.U32 R87, RZ, RZ, R33 ;  /* 0x000000ffff570224 */ /* 0x000fe200078e0021 */
[----:B------:R-:W-:-:S13]  /*23000*/  ISETP.GE.AND P2, PT, R39, RZ, PT ;  /* 0x000000ff2700720c */ /* 0x000fda0003f46270 */
[----:B------:R-:W-:Y:S01]  /*23010*/  @!P2 IMAD.MOV R30, RZ, RZ, -R30 ;  /* 0x000000ffff1ea224 */ /* 0x000fe200078e0a1e */
[----:B------:R-:W-:-:S04]  /*23020*/  ISETP.GT.U32.AND P2, PT, R90, R83, PT ;  /* 0x000000535a00720c */ /* 0x000fc80003f44070 */
[----:B------:R-:W-:-:S05]  /*23030*/  SEL R30, R2, R30, !P3 ;  /* 0x0000001e021e7207 */ /* 0x000fca0005800000 */
[----:B-1----:R-:W-:Y:S01]  /*23040*/  IMAD R33, R30, UR9, RZ ;  /* 0x000000091e217c24 */ /* 0x002fe2000f8e02ff */
[----:B------:R-:W-:Y:S01]  /*23050*/  PRMT R65, RZ, 0x7610, R65 ;  /* 0x00007610ff417816 */ /* 0x000fe20000000041 */
[----:B------:R-:W0:Y:S02]  /*23060*/  LDCU UR9, c[0x0][0x3b0] ;  /* 0x00007600ff0977ac */ /* 0x000e240008000800 */
[----:B------:R-:W-:Y:S01]  /*23070*/  @!P2 IMAD.IADD R83, R83, 0x1, -R90 ;  /* 0x000000015353a824 */ /* 0x000fe200078e0a5a */
[C---:B------:R-:W-:Y:S02]  /*23080*/  LEA R30, P2, R33.reuse, R91, 0x1 ;  /* 0x0000005b211e7211 */ /* 0x040fe400078408ff */
[----:B---3--:R-:W-:Y:S01]  /*23090*/  ISETP.GE.AND P6, PT, R80, RZ, PT ;  /* 0x000000ff5000720c */ /* 0x008fe20003fc6270 */
[----:B------:R1:W3:Y:S01]  /*230a0*/  @P0 LDG.E.U16 R65, desc[UR20][R86.64] ;  /* 0x0000001456410981 */ /* 0x0002e2000c1e1500 */
[----:B------:R-:W-:-:S03]  /*230b0*/  LEA.HI.X.SX32 R63, R33, R92, 0x1, P2 ;  /* 0x0000005c213f7211 */ /* 0x000fc600010f0eff */
[----:B------:R-:W3:Y:S04]  /*230c0*/  LDL.LU R80, [R1+0x7ac] ;  /* 0x0007ac0001507983 */ /* 0x000ee80000300800 */
[----:B------:R0:W-:Y:S04]  /*230d0*/  STL [R1+0xf80], R30 ;  /* 0x000f801e01007387 */ /* 0x0001e80000100800 */
[----:B------:R-:W3:Y:S04]  /*230e0*/  LDL R39, [R1+0x16e8] ;  /* 0x0016e80001277983 */ /* 0x000ee80000100800 */
[----:B------:R-:W-:Y:S04]  /*230f0*/  STL [R1+0xf7c], R63 ;  /* 0x000f7c3f01007387 */ /* 0x000fe80000100800 */
[----:B------:R-:W3:Y:S01]  /*23100*/  LDL R68, [R1+0x16f4] ;  /* 0x0016f40001447983 */ /* 0x000ee20000100800 */
[----:B------:R-:W-:-:S05]  /*23110*/  @!P6 IMAD.MOV R31, RZ, RZ, -R31 ;  /* 0x000000ffff1fe224 */ /* 0x000fca00078e0a1f */
[----:B------:R-:W-:Y:S02]  /*23120*/  SEL R31, R2, R31, !P3 ;  /* 0x0000001f021f7207 */ /* 0x000fe40005800000 */
[----:B--2---:R-:W-:-:S03]  /*23130*/  ISETP.GT.U32.AND P4, PT, R90, R62, PT ;  /* 0x0000003e5a00720c */ /* 0x004fc60003f84070 */
[----:B------:R-:W-:Y:S01]  /*23140*/  IMAD R31, R31, UR7, RZ ;  /* 0x000000071f1f7c24 */ /* 0x000fe2000f8e02ff */
[----:B------:R-:W2:Y:S01]  /*23150*/  LDCU UR7, c[0x0][0x3b0] ;  /* 0x00007600ff0777ac */ /* 0x000ea20008000800 */
[----:B----4-:R-:W-:-:S08]  /*23160*/  ISETP.GT.U32.AND P6, PT, R90, R82, PT ;  /* 0x000000525a00720c */ /* 0x010fd00003fc4070 */
[----:B------:R-:W-:Y:S01]  /*23170*/  @!P4 IMAD.IADD R62, R62, 0x1, -R90 ;  /* 0x000000013e3ec824 */ /* 0x000fe200078e0a5a */
[C---:B------:R-:W-:Y:S01]  /*23180*/  ISETP.GT.U32.AND P4, PT, R90.reuse, R53, PT ;  /* 0x000000355a00720c */ /* 0x040fe20003f84070 */
[----:B-1----:R-:W-:Y:S02]  /*23190*/  @P0 IMAD.MOV.U32 R86, RZ, RZ, R30 ;  /* 0x000000ffff560224 */ /* 0x002fe400078e001e */
[----:B------:R-:W-:Y:S01]  /*231a0*/  IMAD.MOV.U32 R33, RZ, RZ, R83 ;  /* 0x000000ffff217224 */ /* 0x000fe200078e0053 */
[----:B------:R-:W-:Y:S01]  /*231b0*/  ISETP.GT.U32.AND P2, PT, R90, R62, PT ;  /* 0x0000003e5a00720c */ /* 0x000fe20003f44070 */
[----:B------:R-:W-:Y:S01]  /*231c0*/  @!P6 IMAD.IADD R82, R82, 0x1, -R90 ;  /* 0x000000015252e824 */ /* 0x000fe200078e0a5a */
[----:B0-----:R-:W-:Y:S02]  /*231d0*/  LEA R30, P6, R31, R91, 0x1 ;  /* 0x0000005b1f1e7211 */ /* 0x001fe400078c08ff */
[----:B------:R-:W-:Y:S02]  /*231e0*/  @!P5 IADD3 R33, PT, PT, -R33, RZ, RZ ;  /* 0x000000ff2121d210 */ /* 0x000fe40007ffe1ff */
[----:B------:R-:W-:-:S03]  /*231f0*/  LEA.HI.X.SX32 R31, R31, R92, 0x1, P6 ;  /* 0x0000005c1f1f7211 */ /* 0x000fc600030f0eff */
[----:B------:R-:W-:Y:S01]  /*23200*/  @!P4 IMAD.IADD R53, R53, 0x1, -R90 ;  /* 0x000000013535c824 */ /* 0x000fe200078e0a5a */
[----:B------:R-:W-:-:S03]  /*23210*/  SEL R33, R2, R33, !P3 ;  /* 0x0000002102217207 */ /* 0x000fc60005800000 */
[----:B------:R-:W-:Y:S01]  /*23220*/  @!P2 IMAD.IADD R62, R62, 0x1, -R90 ;  /* 0x000000013e3ea824 */ /* 0x000fe200078e0a5a */
[----:B------:R-:W-:Y:S01]  /*23230*/  ISETP.GT.U32.AND P2, PT, R90, R53, PT ;  /* 0x000000355a00720c */ /* 0x000fe20003f44070 */
[----:B------:R-:W-:Y:S01]  /*23240*/  IMAD R33, R33, UR10, RZ ;  /* 0x0000000a21217c24 */ /* 0x000fe2000f8e02ff */
[----:B------:R-:W-:Y:S02]  /*23250*/  ISETP.GE.AND P5, PT, R23, RZ, PT ;  /* 0x000000ff1700720c */ /* 0x000fe40003fa6270 */
[----:B------:R-:W-:Y:S01]  /*23260*/  PRMT R52, RZ, 0x7610, R52 ;  /* 0x00007610ff347816 */ /* 0x000fe20000000034 */
[----:B------:R-:W4:Y:S08]  /*23270*/  LDL.LU R23, [R1+0x1b70] ;  /* 0x001b700001177983 */ /* 0x000f300000300800 */
[----:B------:R-:W-:-:S02]  /*23280*/  @!P2 IMAD.IADD R53, R53, 0x1, -R90 ;  /* 0x000000013535a824 */ /* 0x000fc400078e0a5a */
[----:B------:R-:W-:Y:S01]  /*23290*/  @P0 IMAD.MOV.U32 R87, RZ, RZ, R63 ;  /* 0x000000ffff570224 */ /* 0x000fe200078e003f */
[----:B------:R0:W-:Y:S01]  /*232a0*/  STL [R1+0xf88], R30 ;  /* 0x000f881e01007387 */ /* 0x0001e20000100800 */
[----:B------:R-:W-:Y:S01]  /*232b0*/  ISETP.GT.U32.AND P4, PT, R90, R82, PT ;  /* 0x000000525a00720c */ /* 0x000fe20003f84070 */
[----:B------:R-:W1:Y:S02]  /*232c0*/  LDCU UR10, c[0x0][0x3b0] ;  /* 0x00007600ff0a77ac */ /* 0x000e640008000800 */
[----:B------:R0:W-:Y:S04]  /*232d0*/  STL [R1+0xf84], R31 ;  /* 0x000f841f01007387 */ /* 0x0001e80000100800 */
[----:B------:R-:W4:Y:S04]  /*232e0*/  LDL.LU R83, [R1+0x7a4] ;  /* 0x0007a40001537983 */ /* 0x000f280000300800 */
[----:B------:R0:W4:Y:S02]  /*232f0*/  @P0 LDG.E.U16 R52, desc[UR20][R30.64] ;  /* 0x000000141e340981 */ /* 0x000124000c1e1500 */
[----:B0-----:R-:W-:Y:S01]  /*23300*/  IMAD.MOV.U32 R30, RZ, RZ, R62 ;  /* 0x000000ffff1e7224 */ /* 0x001fe200078e003e */
[----:B------:R-:W-:-:S03]  /*23310*/  LEA R31, P6, R33, R91, 0x1 ;  /* 0x0000005b211f7211 */ /* 0x000fc600078c08ff */
[----:B------:R-:W-:Y:S01]  /*23320*/  @!P5 IMAD.MOV R30, RZ, RZ, -R30 ;  /* 0x000000ffff1ed224 */ /* 0x000fe200078e0a1e */
[----:B------:R-:W-:Y:S01]  /*23330*/  LEA.HI.X.SX32 R33, R33, R92, 0x1, P6 ;  /* 0x0000005c21217211 */ /* 0x000fe200030f0eff */
[----:B------:R-:W-:Y:S03]  /*23340*/  STL [R1+0xf90], R31 ;  /* 0x000f901f01007387 */ /* 0x000fe60000100800 */
[----:B------:R-:W-:Y:S01]  /*23350*/  SEL R30, R2, R30, !P3 ;  /* 0x0000001e021e7207 */ /* 0x000fe20005800000 */
[----:B------:R0:W-:Y:S04]  /*23360*/  STL [R1+0xf8c], R33 ;  /* 0x000f8c2101007387 */ /* 0x0001e80000100800 */
[----:B------:R-:W4:Y:S04]  /*23370*/  LDL.LU R63, [R1+0x7b0] ;  /* 0x0007b000013f7983 */ /* 0x000f280000300800 */
[----:B------:R-:W4:Y:S01]  /*23380*/  LDL R62, [R1+0x16fc] ;  /* 0x0016fc00013e7983 */ /* 0x000f220000100800 */
[----:B---3--:R-:W-:Y:S01]  /*23390*/  ISETP.GE.AND P6, PT, R39, RZ, PT ;  /* 0x000000ff2700720c */ /* 0x008fe20003fc6270 */
[----:B--2---:R-:W-:Y:S01]  /*233a0*/  IMAD R39, R30, UR7, RZ ;  /* 0x000000071e277c24 */ /* 0x004fe2000f8e02ff */
[----:B------:R-:W-:Y:S01]  /*233b0*/  ISETP.GE.AND P2, PT, R68, RZ, PT ;  /* 0x000000ff4400720c */ /* 0x000fe20003f46270 */
[----:B------:R-:W-:Y:S01]  /*233c0*/  IMAD.MOV.U32 R30, RZ, RZ, R53 ;  /* 0x000000ffff1e7224 */ /* 0x000fe200078e0035 */
[----:B------:R-:W2:Y:S01]  /*233d0*/  LDL R68, [R1+0x1720] ;  /* 0x0017200001447983 */ /* 0x000ea20000100800 */
[----:B------:R-:W-:Y:S01]  /*233e0*/  ISETP.GT.U32.AND P5, PT, R90, R80, PT ;  /* 0x000000505a00720c */ /* 0x000fe20003fa4070 */
[----:B------:R-:W-:Y:S01]  /*233f0*/  @!P4 IMAD.IADD R82, R82, 0x1, -R90 ;  /* 0x000000015252c824 */ /* 0x000fe200078e0a5a */
[----:B------:R-:W-:Y:S01]  /*23400*/  PRMT R84, RZ, 0x7610, R84 ;  /* 0x00007610ff547816 */ /* 0x000fe20000000054 */
[----:B------:R-:W3:Y:S01]  /*23410*/  LDL.LU R53, [R1+0x1b6c] ;  /* 0x001b6c0001357983 */ /* 0x000ee20000300800 */
[----:B------:R-:W-:Y:S01]  /*23420*/  ISETP.GT.U32.AND P4, PT, R90, R20, PT ;  /* 0x000000145a00720c */ /* 0x000fe20003f84070 */
[----:B------:R-:W1:Y:S03]  /*23430*/  LDCU UR7, c[0x0][0x3b0] ;  /* 0x00007600ff0777ac */ /* 0x000e660008000800 */
[----:B------:R0:W2:Y:S05]  /*23440*/  @P0 LDG.E.U16 R84, desc[UR20][R86.64] ;  /* 0x0000001456540981 */ /* 0x0000aa000c1e1500 */
[----:B------:R-:W-:-:S02]  /*23450*/  @!P5 IMAD.IADD R80, R80, 0x1, -R90 ;  /* 0x000000015050d824 */ /* 0x000fc400078e0a5a */
[----:B0-----:R-:W-:Y:S02]  /*23460*/  @P0 IMAD.MOV.U32 R86, RZ, RZ, R31 ;  /* 0x000000ffff560224 */ /* 0x001fe400078e001f */
[----:B------:R-:W-:Y:S01]  /*23470*/  @P0 IMAD.MOV.U32 R87, RZ, RZ, R33 ;  /* 0x000000ffff570224 */ /* 0x000fe200078e0021 */
[C---:B------:R-:W-:Y:S01]  /*23480*/  LEA R33, P5, R39.reuse, R91, 0x1 ;  /* 0x0000005b27217211 */ /* 0x040fe200078a08ff */
[----:B------:R-:W-:Y:S02]  /*23490*/  IMAD.MOV.U32 R31, RZ, RZ, R82 ;  /* 0x000000ffff1f7224 */ /* 0x000fe400078e0052 */
[----:B------:R-:W-:Y:S01]  /*234a0*/  @!P4 IMAD.IADD R20, R20, 0x1, -R90 ;  /* 0x000000011414c824 */ /* 0x000fe200078e0a5a */
[----:B------:R-:W-:Y:S01]  /*234b0*/  LEA.HI.X.SX32 R39, R39, R92, 0x1, P5 ;  /* 0x0000005c27277211 */ /* 0x000fe200028f0eff */
[----:B------:R-:W-:Y:S01]  /*234c0*/  @!P6 IMAD.MOV R31, RZ, RZ, -R31 ;  /* 0x000000ffff1fe224 */ /* 0x000fe200078e0a1f */
[----:B------:R-:W-:Y:S01]  /*234d0*/  ISETP.GT.U32.AND P6, PT, R90, R80, PT ;  /* 0x000000505a00720c */ /* 0x000fe20003fc4070 */
[----:B------:R-:W-:Y:S01]  /*234e0*/  @!P2 IMAD.MOV R30, RZ, RZ, -R30 ;  /* 0x000000ffff1ea224 */ /* 0x000fe200078e0a1e */
[----:B------:R-:W-:Y:S02]  /*234f0*/  STL [R1+0xfb8], R33 ;  /* 0x000fb82101007387 */ /* 0x000fe40000100800 */
[----:B------:R-:W-:-:S02]  /*23500*/  SEL R31, R2, R31, !P3 ;  /* 0x0000001f021f7207 */ /* 0x000fc40005800000 */
[----:B------:R0:W-:Y:S01]  /*23510*/  STL [R1+0xfb4], R39 ;  /* 0x000fb42701007387 */ /* 0x0001e20000100800 */
[----:B------:R-:W-:-:S03]  /*23520*/  SEL R30, R2, R30, !P3 ;  /* 0x0000001e021e7207 */ /* 0x000fc60005800000 */
[----:B------:R-:W2:Y:S01]  /*23530*/  LDL R82, [R1+0x172c] ;  /* 0x00172c0001527983 */ /* 0x000ea20000100800 */
[----:B------:R-:W-:Y:S02]  /*23540*/  ISETP.GT.U32.AND P5, PT, R90, R20, PT ;  /* 0x000000145a00720c */ /* 0x000fe40003fa4070 */
[----:B------:R-:W-:Y:S01]  /*23550*/  @!P6 IMAD.IADD R80, R80, 0x1, -R90 ;  /* 0x000000015050e824 */ /* 0x000fe200078e0a5a */
[----:B------:R-:W-:Y:S02]  /*23560*/  PRMT R3, RZ, 0x7610, R3 ;  /* 0x00007610ff037816 */ /* 0x000fe40000000003 */
[----:B----4-:R-:W-:-:S06]  /*23570*/  PRMT R23, RZ, 0x7610, R23 ;  /* 0x00007610ff177816 */ /* 0x010fcc0000000017 */
[----:B------:R4:W2:Y:S01]  /*23580*/  @P0 LDG.E.U16 R23, desc[UR20][R86.64] ;  /* 0x0000001456170981 */ /* 0x0008a2000c1e1500 */
[----:B------:R-:W-:Y:S01]  /*23590*/  ISETP.GT.U32.AND P4, PT, R90, R83, PT ;  /* 0x000000535a00720c */ /* 0x000fe20003f84070 */
[----:B----4-:R-:W-:Y:S02]  /*235a0*/  @P0 IMAD.MOV.U32 R87, RZ, RZ, R39 ;  /* 0x000000ffff570224 */ /* 0x010fe400078e0027 */
[----:B0-----:R-:W-:Y:S01]  /*235b0*/  IMAD R39, R31, UR9, RZ ;  /* 0x000000091f277c24 */ /* 0x001fe2000f8e02ff */
[----:B------:R-:W0:Y:S01]  /*235c0*/  LDCU UR9, c[0x0][0x3b0] ;  /* 0x00007600ff0977ac */ /* 0x000e220008000800 */
[----:B-1----:R-:W-:Y:S02]  /*235d0*/  IMAD R31, R30, UR7, RZ ;  /* 0x000000071e1f7c24 */ /* 0x002fe4000f8e02ff */
[----:B------:R-:W-:Y:S01]  /*235e0*/  @P0 IMAD.MOV.U32 R86, RZ, RZ, R33 ;  /* 0x000000ffff560224 */ /* 0x000fe200078e0021 */
[-C--:B------:R-:W-:Y:S01]  /*235f0*/  LEA R33, P6, R39, R91.reuse, 0x1 ;  /* 0x0000005b27217211 */ /* 0x080fe200078c08ff */
[--C-:B------:R-:W-:Y:S01]  /*23600*/  @!P5 IMAD.IADD R20, R20, 0x1, -R90.reuse ;  /* 0x000000011414d824 */ /* 0x100fe200078e0a5a */
[----:B------:R-:W1:Y:S03]  /*23610*/  LDCU UR7, c[0x0][0x3b0] ;  /* 0x00007600ff0777ac */ /* 0x000e660008000800 */
[----:B------:R-:W-:Y:S01]  /*23620*/  @!P4 IMAD.IADD R83, R83, 0x1, -R90 ;  /* 0x000000015353c824 */ /* 0x000fe200078e0a5a */
[----:B------:R-:W-:Y:S01]  /*23630*/  LEA R30, P4, R31, R91, 0x1 ;  /* 0x0000005b1f1e7211 */ /* 0x000fe200078808ff */
[----:B------:R4:W2:Y:S01]  /*23640*/  @P0 LDG.E.U16 R3, desc[UR20][R86.64] ;  /* 0x0000001456030981 */ /* 0x0008a2000c1e1500 */
[----:B------:R-:W-:-:S02]  /*23650*/  LEA.HI.X.SX32 R39, R39, R92, 0x1, P6 ;  /* 0x0000005c27277211 */ /* 0x000fc400030f0eff */
[----:B------:R-:W-:Y:S01]  /*23660*/  LEA.HI.X.SX32 R31, R31, R92, 0x1, P4 ;  /* 0x0000005c1f1f7211 */ /* 0x000fe200020f0eff */
[----:B------:R-:W-:Y:S04]  /*23670*/  STL [R1+0xfc0], R33 ;  /* 0x000fc02101007387 */ /* 0x000fe80000100800 */
[----:B------:R-:W-:Y:S01]  /*23680*/  STL [R1+0xfc8], R30 ;  /* 0x000fc81e01007387 */ /* 0x000fe20000100800 */
[----:B----4-:R-:W-:-:S03]  /*23690*/  @P0 IMAD.MOV.U32 R87, RZ, RZ, R39 ;  /* 0x000000ffff570224 */ /* 0x010fc600078e0027 */
[----:B------:R4:W-:Y:S04]  /*236a0*/  STL [R1+0xfbc], R39 ;  /* 0x000fbc2701007387 */ /* 0x0009e80000100800 */
[----:B------:R0:W-:Y:S04]  /*236b0*/  STL [R1+0xfc4], R31 ;  /* 0x000fc41f01007387 */ /* 0x0001e80000100800 */
[----:B----4-:R-:W4:Y:S01]  /*236c0*/  LDL R39, [R1+0x1734] ;  /* 0x0017340001277983 */ /* 0x010f220000100800 */
[----:B------:R-:W-:Y:S02]  /*236d0*/  ISETP.GE.AND P6, PT, R62, RZ, PT ;  /* 0x000000ff3e00720c */ /* 0x000fe40003fc6270 */
[----:B------:R-:W-:Y:S01]  /*236e0*/  ISETP.GT.U32.AND P4, PT, R90, R83, PT ;  /* 0x000000535a00720c */ /* 0x000fe20003f84070 */
[----:B------:R-:W-:-:S12]  /*236f0*/  @P0 IMAD.MOV.U32 R86, RZ, RZ, R33 ;  /* 0x000000ffff560224 */ /* 0x000fd800078e0021 */
[----:B------:R-:W-:-:S04]  /*23700*/  @!P4 IMAD.IADD R83, R83, 0x1, -R90 ;  /* 0x000000015353c824 */ /* 0x000fc800078e0a5a */
[----:B------:R-:W-:Y:S01]  /*23710*/  IMAD.MOV.U32 R33, RZ, RZ, R83 ;  /* 0x000000ffff217224 */ /* 0x000fe200078e0053 */
[----:B---3--:R-:W-:-:S06]  /*23720*/  PRMT R53, RZ, 0x7610, R53 ;  /* 0x00007610ff357816 */ /* 0x008fcc0000000035 */
[----:B------:R3:W4:Y:S02]  /*23730*/  @P0 LDG.E.U16 R53, desc[UR20][R30.64] ;  /* 0x000000141e350981 */ /* 0x000724000c1e1500 */
[----:B---3--:R-:W-:Y:S02]  /*23740*/  IMAD.MOV.U32 R30, RZ, RZ, R20 ;  /* 0x000000ffff1e7224 */ /* 0x008fe400078e0014 */
[----:B------:R-:W3:Y:S01]  /*23750*/  LDL.LU R20, [R1+0x1b68] ;  /* 0x001b680001147983 */ /* 0x000ee20000300800 */
[----:B0-----:R-:W-:-:S03]  /*23760*/  IMAD.MOV.U32 R31, RZ, RZ, R80 ;  /* 0x000000ffff1f7224 */ /* 0x001fc600078e0050 */
[----:B------:R-:W3:Y:S01]  /*23770*/  LDL R62, [R1+0x1730] ;  /* 0x00173000013e7983 */ /* 0x000ee20000100800 */
[----:B------:R-:W-:-:S05]  /*23780*/  @!P6 IMAD.MOV R31, RZ, RZ, -R31 ;  /* 0x000000ffff1fe224 */ /* 0x000fca00078e0a1f */
[----:B------:R-:W-:Y:S02]  /*23790*/  SEL R31, R2, R31, !P3 ;  /* 0x0000001f021f7207 */ /* 0x000fe40005800000 */
[----:B--2---:R-:W-:-:S03]  /*237a0*/  ISETP.GE.AND P5, PT, R68, RZ, PT ;  /* 0x000000ff4400720c */ /* 0x004fc60003fa6270 */
[----:B------:R-:W-:Y:S01]  /*237b0*/  IMAD R83, R31, UR10, RZ ;  /* 0x0000000a1f537c24 */ /* 0x000fe2000f8e02ff */
[----:B------:R-:W-:Y:S01]  /*237c0*/  ISETP.GT.U32.AND P2, PT, R90, R63, PT ;  /* 0x0000003f5a00720c */ /* 0x000fe20003f44070 */
[----:B------:R-:W2:Y:S01]  /*237d0*/  LDL.LU R31, [R1+0x7c8] ;  /* 0x0007c800011f7983 */ /* 0x000ea20000300800 */
[----:B------:R-:W-:Y:S01]  /*237e0*/  PRMT R85, RZ, 0x7610, R85 ;  /* 0x00007610ff557816 */ /* 0x000fe20000000055 */
[----:B------:R-:W0:Y:S02]  /*237f0*/  LDCU UR10, c[0x0][0x3b0] ;  /* 0x00007600ff0a77ac */ /* 0x000e240008000800 */
[----:B------:R-:W2:Y:S04]  /*23800*/  LDL R68, [R1+0x1744] ;  /* 0x0017440001447983 */ /* 0x000ea80000100800 */
[----:B------:R-:W-:-:S04]  /*23810*/  @!P5 IMAD.MOV R30, RZ, RZ, -R30 ;  /* 0x000000ffff1ed224 */ /* 0x000fc800078e0a1e */
[----:B------:R-:W-:Y:S01]  /*23820*/  @!P2 IMAD.IADD R63, R63, 0x1, -R90 ;  /* 0x000000013f3fa824 */ /* 0x000fe200078e0a5a */
[----:B------:R-:W-:Y:S01]  /*23830*/  ISETP.GE.AND P2, PT, R82, RZ, PT ;  /* 0x000000ff5200720c */ /* 0x000fe20003f46270 */
[----:B------:R0:W2:Y:S03]  /*23840*/  @P0 LDG.E.U16 R85, desc[UR20][R86.64] ;  /* 0x0000001456550981 */ /* 0x0000a6000c1e1500 */
[C---:B------:R-:W-:Y:S02]  /*23850*/  ISETP.GT.U32.AND P6, PT, R90.reuse, R63, PT ;  /* 0x0000003f5a00720c */ /* 0x040fe40003fc4070 */
[----:B------:R-:W-:Y:S02]  /*23860*/  ISETP.GT.U32.AND P5, PT, R90, R50, PT ;  /* 0x000000325a00720c */ /* 0x000fe40003fa4070 */
[----:B------:R-:W-:-:S05]  /*23870*/  SEL R30, R2, R30, !P3 ;  /* 0x0000001e021e7207 */ /* 0x000fca0005800000 */
[----:B-1----:R-:W-:Y:S01]  /*23880*/  IMAD R80, R30, UR7, RZ ;  /* 0x000000071e507c24 */ /* 0x002fe2000f8e02ff */
[----:B------:R-:W-:Y:S01]  /*23890*/  ISETP.GT.U32.AND P4, PT, R90, R21, PT ;  /* 0x000000155a00720c */ /* 0x000fe20003f84070 */
[----:B------:R-:W-:Y:S01]  /*238a0*/  @!P2 IMAD.MOV R33, RZ, RZ, -R33 ;  /* 0x000000ffff21a224 */ /* 0x000fe200078e0a21 */
[-C--:B------:R-:W-:Y:S01]  /*238b0*/  LEA R82, P2, R83, R91.reuse, 0x1 ;  /* 0x0000005b53527211 */ /* 0x080fe200078408ff */
[--C-:B------:R-:W-:Y:S01]  /*238c0*/  @!P6 IMAD.IADD R63, R63, 0x1, -R90.reuse ;  /* 0x000000013f3fe824 */ /* 0x100fe200078e0a5a */
[----:B------:R-:W-:Y:S01]  /*238d0*/  LEA R30, P6, R80, R91, 0x1 ;  /* 0x0000005b501e7211 */ /* 0x000fe200078c08ff */
[----:B------:R-:W-:Y:S01]  /*238e0*/  @!P5 IMAD.IADD R50, R50, 0x1, -R90 ;  /* 0x000000013232d824 */ /* 0x000fe200078e0a5a */
[-C--:B------:R-:W-:Y:S01]  /*238f0*/  LEA.HI.X.SX32 R83, R83, R92.reuse, 0x1, P2 ;  /* 0x0000005c53537211 */ /* 0x080fe200010f0eff */
[----:B------:R-:W-:Y:S01]  /*23900*/  STL [R1+0xfd0], R82 ;  /* 0x000fd05201007387 */ /* 0x000fe20000100800 */
[----:B0-----:R-:W-:Y:S01]  /*23910*/  LEA.HI.X.SX32 R86, R80, R92, 0x1, P6 ;  /* 0x0000005c50567211 */ /* 0x001fe200030f0eff */
[----:B------:R-:W0:Y:S02]  /*23920*/  LDCU UR7, c[0x0][0x3b0] ;  /* 0x00007600ff0777ac */ /* 0x000e240008000800 */
[----:B------:R-:W-:Y:S01]  /*23930*/  STL [R1+0xff8], R30 ;  /* 0x000ff81e01007387 */ /* 0x000fe20000100800 */
[----:B------:R-:W-:Y:S01]  /*23940*/  ISETP.GT.U32.AND P5, PT, R90, R50, PT ;  /* 0x000000325a00720c */ /* 0x000fe20003fa4070 */
[----:B------:R-:W-:Y:S01]  /*23950*/  @P0 IMAD.MOV.U32 R87, RZ, RZ, R86 ;  /* 0x000000ffff570224 */ /* 0x000fe200078e0056 */
[----:B------:R-:W-:Y:S01]  /*23960*/  SEL R33, R2, R33, !P3 ;  /* 0x0000002102217207 */ /* 0x000fe20005800000 */
[----:B------:R-:W-:Y:S01]  /*23970*/  @!P4 IMAD.IADD R21, R21, 0x1, -R90 ;  /* 0x000000011515c824 */ /* 0x000fe200078e0a5a */
[----:B------:R-:W-:-:S03]  /*23980*/  PRMT R35, RZ, 0x7610, R35 ;  /* 0x00007610ff237816 */ /* 0x000fc60000000023 */
[----:B------:R-:W-:Y:S01]  /*23990*/  IMAD R33, R33, UR9, RZ ;  /* 0x0000000921217c24 */ /* 0x000fe2000f8e02ff */
[----:B------:R-:W1:Y:S05]  /*239a0*/  LDCU UR9, c[0x0][0x3b0] ;  /* 0x00007600ff0977ac */ /* 0x000e6a0008000800 */
[----:B------:R-:W-:Y:S01]  /*239b0*/  @!P5 IMAD.IADD R50, R50, 0x1, -R90 ;  /* 0x000000013232d824 */ /* 0x000fe200078e0a5a */
[----:B----4-:R-:W-:Y:S02]  /*239c0*/  ISETP.GE.AND P2, PT, R39, RZ, PT ;  /* 0x000000ff2700720c */ /* 0x010fe40003f46270 */
[----:B------:R-:W4:Y:S04]  /*239d0*/  LDL.LU R39, [R1+0x7c0] ;  /* 0x0007c00001277983 */ /* 0x000f280000300800 */
[----:B------:R-:W-:Y:S04]  /*239e0*/  STL [R1+0xfcc], R83 ;  /* 0x000fcc5301007387 */ /* 0x000fe80000100800 */
[----:B------:R-:W4:Y:S04]  /*239f0*/  LDL.LU R80, [R1+0x7bc] ;  /* 0x0007bc0001507983 */ /* 0x000f280000300800 */
[----:B------:R0:W-:Y:S02]  /*23a00*/  STL [R1+0xff4], R86 ;  /* 0x000ff45601007387 */ /* 0x0001e40000100800 */
[----:B0-----:R-:W-:-:S02]  /*23a10*/  @P0 IMAD.MOV.U32 R86, RZ, RZ, R30 ;  /* 0x000000ffff560224 */ /* 0x001fc400078e001e */
[----:B------:R-:W-:-:S03]  /*23a20*/  IMAD.MOV.U32 R30, RZ, RZ, R63 ;  /* 0x000000ffff1e7224 */ /* 0x000fc600078e003f */
[----:B------:R0:W4:Y:S01]  /*23a30*/  @P0 LDG.E.U16 R35, desc[UR20][R86.64] ;  /* 0x0000001456230981 */ /* 0x000122000c1e1500 */
[----:B------:R-:W-:Y:S01]  /*23a40*/  @!P2 IMAD.MOV R30, RZ, RZ, -R30 ;  /* 0x000000ffff1ea224 */ /* 0x000fe200078e0a1e */
[----:B------:R-:W-:Y:S02]  /*23a50*/  ISETP.GT.U32.AND P2, PT, R90, R21, PT ;  /* 0x000000155a00720c */ /* 0x000fe40003f44070 */
[C---:B------:R-:W-:Y:S02]  /*23a60*/  LEA R63, P6, R33.reuse, R91, 0x1 ;  /* 0x0000005b213f7211 */ /* 0x040fe400078c08ff */
[----:B------:R-:W-:Y:S02]  /*23a70*/  SEL R30, R2, R30, !P3 ;  /* 0x0000001e021e7207 */ /* 0x000fe40005800000 */
[----:B0-----:R-:W-:-:S03]  /*23a80*/  LEA.HI.X.SX32 R86, R33, R92, 0x1, P6 ;  /* 0x0000005c21567211 */ /* 0x001fc600030f0eff */
[----:B------:R-:W-:Y:S01]  /*23a90*/  IMAD R33, R30, UR11, RZ ;  /* 0x0000000b1e217c24 */ /* 0x000fe2000f8e02ff */
[----:B------:R-:W-:Y:S01]  /*23aa0*/  PRMT R64, RZ, 0x7610, R64 ;  /* 0x00007610ff407816 */ /* 0x000fe20000000040 */
[----:B------:R-:W0:Y:S01]  /*23ab0*/  LDCU UR11, c[0x0][0x3b0] ;  /* 0x00007600ff0b77ac */ /* 0x000e220008000800 */
[----:B------:R-:W-:Y:S02]  /*23ac0*/  @P0 IMAD.MOV.U32 R87, RZ, RZ, R86 ;  /* 0x000000ffff570224 */ /* 0x000fe400078e0056 */
[----:B------:R-:W-:Y:S01]  /*23ad0*/  @!P2 IMAD.IADD R21, R21, 0x1, -R90 ;  /* 0x000000011515a824 */ /* 0x000fe200078e0a5a */
[----:B---3--:R-:W-:Y:S02]  /*23ae0*/  PRMT R20, RZ, 0x7610, R20 ;  /* 0x00007610ff147816 */ /* 0x008fe40000000014 */
[----:B------:R-:W-:-:S04]  /*23af0*/  ISETP.GE.AND P4, PT, R62, RZ, PT ;  /* 0x000000ff3e00720c */ /* 0x000fc80003f86270 */
[----:B------:R3:W3:Y:S01]  /*23b00*/  @P0 LDG.E.U16 R20, desc[UR20][R82.64] ;  /* 0x0000001452140981 */ /* 0x0006e2000c1e1500 */
[----:B------:R-:W-:-:S03]  /*23b10*/  IMAD.MOV.U32 R62, RZ, RZ, R50 ;  /* 0x000000ffff3e7224 */ /* 0x000fc600078e0032 */
[----:B------:R-:W3:Y:S05]  /*23b20*/  LDL.LU.64 R82, [R1+0x1b60] ;  /* 0x001b600001527983 */ /* 0x000eea0000300a00 */
[----:B------:R-:W-:Y:S01]  /*23b30*/  @!P4 IMAD.MOV R62, RZ, RZ, -R62 ;  /* 0x000000ffff3ec224 */ /* 0x000fe200078e0a3e */
[----:B------:R-:W-:Y:S04]  /*23b40*/  STL [R1+0x1000], R63 ;  /* 0x0010003f01007387 */ /* 0x000fe80000100800 */
[----:B------:R-:W3:Y:S04]  /*23b50*/  LDL.LU R50, [R1+0x1b58] ;  /* 0x001b580001327983 */ /* 0x000ee80000300800 */
[----:B------:R0:W-:Y:S01]  /*23b60*/  STL [R1+0xffc], R86 ;  /* 0x000ffc5601007387 */ /* 0x0001e20000100800 */
[----:B--2---:R-:W-:-:S03]  /*23b70*/  ISETP.GE.AND P5, PT, R68, RZ, PT ;  /* 0x000000ff4400720c */ /* 0x004fc60003fa6270 */
[----:B------:R-:W2:Y:S01]  /*23b80*/  LDL R30, [R1+0x174c] ;  /* 0x00174c00011e7983 */ /* 0x000ea20000100800 */
[----:B0-----:R-:W-:Y:S01]  /*23b90*/  @P0 IMAD.MOV.U32 R86, RZ, RZ, R63 ;  /* 0x000000ffff560224 */ /* 0x001fe200078e003f */
[----:B------:R-:W-:-:S04]  /*23ba0*/  LEA R63, P4, R33, R91, 0x1 ;  /* 0x0000005b213f7211 */ /* 0x000fc800078808ff */
[----:B------:R-:W-:Y:S01]  /*23bb0*/  LEA.HI.X.SX32 R68, R33, R92, 0x1, P4 ;  /* 0x0000005c21447211 */ /* 0x000fe200020f0eff */
[----:B------:R0:W-:Y:S01]  /*23bc0*/  STL [R1+0x1008], R63 ;  /* 0x0010083f01007387 */ /* 0x0001e20000100800 */
[----:B------:R-:W-:-:S03]  /*23bd0*/  IMAD.MOV.U32 R33, RZ, RZ, R21 ;  /* 0x000000ffff217224 */ /* 0x000fc600078e0015 */
[----:B------:R-:W2:Y:S01]  /*23be0*/  LDL.LU R21, [R1+0x1b54] ;  /* 0x001b540001157983 */ /* 0x000ea20000300800 */
[----:B------:R-:W-:Y:S02]  /*23bf0*/  ISETP.GT.U32.AND P6, PT, R90, R31, PT ;  /* 0x0000001f5a00720c */ /* 0x000fe40003fc4070 */
[----:B------:R-:W-:Y:S01]  /*23c00*/  SEL R62, R2, R62, !P3 ;  /* 0x0000003e023e7207 */ /* 0x000fe20005800000 */
[----:B------:R-:W-:-:S10]  /*23c10*/  @!P5 IMAD.MOV R33, RZ, RZ, -R33 ;  /* 0x000000ffff21d224 */ /* 0x000fd400078e0a21 */
[----:B------:R-:W-:-:S05]  /*23c20*/  @!P6 IMAD.IADD R31, R31, 0x1, -R90 ;  /* 0x000000011f1fe824 */ /* 0x000fca00078e0a5a */
[----:B------:R-:W-:Y:S02]  /*23c30*/  ISETP.GT.U32.AND P4, PT, R90, R31, PT ;  /* 0x0000001f5a00720c */ /* 0x000fe40003f84070 */
[----:B------:R-:W-:Y:S01]  /*23c40*/  SEL R33, R2, R33, !P3 ;  /* 0x0000002102217207 */ /* 0x000fe20005800000 */
[----:B------:R0:W-:Y:S04]  /*23c50*/  STL [R1+0x1004], R68 ;  /* 0x0010044401007387 */ /* 0x0001e80000100800 */
[----:B-1----:R-:W-:Y:S01]  /*23c60*/  IMAD R33, R33, UR9, RZ ;  /* 0x0000000921217c24 */ /* 0x002fe2000f8e02ff */
[----:B------:R-:W1:Y:S05]  /*23c70*/  LDCU UR9, c[0x0][0x3b0] ;  /* 0x00007600ff0977ac */ /* 0x000e6a0008000800 */
[----:B------:R-:W-:Y:S01]  /*23c80*/  @!P4 IMAD.IADD R31, R31, 0x1, -R90 ;  /* 0x000000011f1fc824 */ /* 0x000fe200078e0a5a */
[----:B------:R-:W-:-:S02]  /*23c90*/  ISETP.GT.U32.AND P4, PT, R90, R18, PT ;  /* 0x000000125a00720c */ /* 0x000fc40003f84070 */
[C---:B----4-:R-:W-:Y:S02]  /*23ca0*/  ISETP.GT.U32.AND P2, PT, R90.reuse, R39, PT ;  /* 0x000000275a00720c */ /* 0x050fe40003f44070 */
[----:B------:R-:W-:-:S11]  /*23cb0*/  ISETP.GT.U32.AND P6, PT, R90, R80, PT ;  /* 0x000000505a00720c */ /* 0x000fd60003fc4070 */
[----:B------:R-:W-:-:S04]  /*23cc0*/  @!P2 IADD3 R39, PT, PT, R39, -R90, RZ ;  /* 0x8000005a2727a210 */ /* 0x000fc80007ffe0ff */
[----:B------:R-:W-:Y:S01]  /*23cd0*/  ISETP.GT.U32.AND P2, PT, R90, R39, PT ;  /* 0x000000275a00720c */ /* 0x000fe20003f44070 */
[--C-:B------:R-:W-:Y:S02]  /*23ce0*/  @!P6 IMAD.IADD R80, R80, 0x1, -R90.reuse ;  /* 0x000000015050e824 */ /* 0x100fe400078e0a5a */
[----:B------:R-:W-:-:S10]  /*23cf0*/  @!P4 IMAD.IADD R18, R18, 0x1, -R90 ;  /* 0x000000011212c824 */ /* 0x000fd400078e0a5a */
[----:B------:R-:W-:Y:S01]  /*23d00*/  @!P2 IMAD.IADD R39, R39, 0x1, -R90 ;  /* 0x000000012727a824 */ /* 0x000fe200078e0a5a */
[----:B------:R-:W-:-:S13]  /*23d10*/  ISETP.GT.U32.AND P4, PT, R90, R18, PT ;  /* 0x000000125a00720c */ /* 0x000fda0003f84070 */
[----:B------:R-:W-:Y:S01]  /*23d20*/  @!P4 IMAD.IADD R18, R18, 0x1, -R90 ;  /* 0x000000011212c824 */ /* 0x000fe200078e0a5a */
[----:B---3--:R-:W-:-:S06]  /*23d30*/  PRMT R82, RZ, 0x7610, R82 ;  /* 0x00007610ff527816 */ /* 0x008fcc0000000052 */
[----:B------:R3:W4:Y:S02]  /*23d40*/  @P0 LDG.E.U16 R82, desc[UR20][R86.64] ;  /* 0x0000001456520981 */ /* 0x000724000c1e1500 */
[----:B---3--:R-:W-:Y:S02]  /*23d50*/  @P0 IMAD.MOV.U32 R86, RZ, RZ, R63 ;  /* 0x000000ffff560224 */ /* 0x008fe400078e003f */
[----:B0-----:R-:W-:Y:S01]  /*23d60*/  IMAD R63, R62, UR7, RZ ;  /* 0x000000073e3f7c24 */ /* 0x001fe2000f8e02ff */
[----:B------:R-:W-:Y:S01]  /*23d70*/  ISETP.GE.AND P2, PT, R83, RZ, PT ;  /* 0x000000ff5300720c */ /* 0x000fe20003f46270 */
[----:B------:R-:W-:Y:S01]  /*23d80*/  @P0 IMAD.MOV.U32 R87, RZ, RZ, R68 ;  /* 0x000000ffff570224 */ /* 0x000fe200078e0044 */
[----:B------:R-:W-:Y:S01]  /*23d90*/  PRMT R50, RZ, 0x7610, R50 ;  /* 0x00007610ff327816 */ /* 0x000fe20000000032 */
[----:B------:R-:W0:Y:S01]  /*23da0*/  LDCU UR7, c[0x0][0x3b0] ;  /* 0x00007600ff0777ac */ /* 0x000e220008000800 */
[----:B------:R-:W-:-:S04]  /*23db0*/  LEA R62, P5, R63, R91, 0x1 ;  /* 0x0000005b3f3e7211 */ /* 0x000fc800078a08ff */
[----:B------:R-:W-:Y:S01]  /*23dc0*/  LEA.HI.X.SX32 R63, R63, R92, 0x1, P5 ;  /* 0x0000005c3f3f7211 */ /* 0x000fe200028f0eff */
[----:B------:R3:W-:Y:S01]  /*23dd0*/  STL [R1+0x1010], R62 ;  /* 0x0010103e01007387 */ /* 0x0007e20000100800 */
[----:B--2---:R-:W-:-:S03]  /*23de0*/  ISETP.GE.AND P5, PT, R30, RZ, PT ;  /* 0x000000ff1e00720c */ /* 0x004fc60003fa6270 */
[----:B------:R-:W2:Y:S01]  /*23df0*/  LDL R68, [R1+0x1600] ;  /* 0x0016000001447983 */ /* 0x000ea20000100800 */
[----:B------:R-:W-:Y:S02]  /*23e00*/  PRMT R21, RZ, 0x7610, R21 ;  /* 0x00007610ff157816 */ /* 0x000fe40000000015 */
[----:B------:R-:W-:Y:S01]  /*23e10*/  LEA R30, P6, R33, R91, 0x1 ;  /* 0x0000005b211e7211 */ /* 0x000fe200078c08ff */
[----:B------:R0:W-:Y:S04]  /*23e20*/  STL [R1+0x100c], R63 ;  /* 0x00100c3f01007387 */ /* 0x0001e80000100800 */
[----:B------:R0:W4:Y:S02]  /*23e30*/  @P0 LDG.E.U16 R21, desc[UR20][R62.64] ;  /* 0x000000143e150981 */ /* 0x000124000c1e1500 */
[----:B------:R-:W-:Y:S01]  /*23e40*/  @!P5 IMAD.MOV R31, RZ, RZ, -R31 ;  /* 0x000000ffff1fd224 */ /* 0x000fe200078e0a1f */
[----:B------:R-:W-:Y:S01]  /*23e50*/  ISETP.GE.AND P5, PT, R51, RZ, PT ;  /* 0x000000ff3300720c */ /* 0x000fe20003fa6270 */
[----:B------:R1:W4:Y:S04]  /*23e60*/  @P0 LDG.E.U16 R50, desc[UR20][R86.64] ;  /* 0x0000001456320981 */ /* 0x000328000c1e1500 */
[----:B---3--:R-:W3:Y:S01]  /*23e70*/  LDL.LU R62, [R1+0x7cc] ;  /* 0x0007cc00013e7983 */ /* 0x008ee20000300800 */
[----:B0-----:R-:W-:-:S03]  /*23e80*/  LEA.HI.X.SX32 R63, R33, R92, 0x1, P6 ;  /* 0x0000005c213f7211 */ /* 0x001fc600030f0eff */
[----:B------:R0:W-:Y:S04]  /*23e90*/  STL [R1+0x1038], R30 ;  /* 0x0010381e01007387 */ /* 0x0001e80000100800 */
[----:B------:R-:W4:Y:S04]  /*23ea0*/  LDL.LU R83, [R1+0x1b50] ;  /* 0x001b500001537983 */ /* 0x000f280000300800 */
[----:B------:R0:W-:Y:S01]  /*23eb0*/  STL [R1+0x1034], R63 ;  /* 0x0010343f01007387 */ /* 0x0001e20000100800 */
[----:B------:R-:W-:-:S03]  /*23ec0*/  ISETP.GT.U32.AND P6, PT, R90, R80, PT ;  /* 0x000000505a00720c */ /* 0x000fc60003fc4070 */
[----:B------:R-:W4:Y:S01]  /*23ed0*/  LDL.LU R33, [R1+0x7d4] ;  /* 0x0007d40001217983 */ /* 0x000f220000300800 */
[----:B-1----:R-:W-:-:S03]  /*23ee0*/  @P0 IMAD.MOV.U32 R86, RZ, RZ, R30 ;  /* 0x000000ffff560224 */ /* 0x002fc600078e001e */
[----:B------:R-:W4:Y:S01]  /*23ef0*/  LDL.LU R51, [R1+0x1b4c] ;  /* 0x001b4c0001337983 */ /* 0x000f220000300800 */
[----:B0-----:R-:W-:-:S04]  /*23f00*/  IMAD.MOV.U32 R30, RZ, RZ, R39 ;  /* 0x000000ffff1e7224 */ /* 0x001fc800078e0027 */
[----:B------:R-:W-:Y:S02]  /*23f10*/  @!P2 IMAD.MOV R30, RZ, RZ, -R30 ;  /* 0x000000ffff1ea224 */ /* 0x000fe400078e0a1e */
[----:B------:R-:W-:-:S03]  /*23f20*/  @!P6 IMAD.IADD R80, R80, 0x1, -R90 ;  /* 0x000000015050e824 */ /* 0x000fc600078e0a5a */
[C---:B------:R-:W-:Y:S01]  /*23f30*/  SEL R30, R2.reuse, R30, !P3 ;  /* 0x0000001e021e7207 */ /* 0x040fe20005800000 */
[----:B------:R-:W-:Y:S01]  /*23f40*/  @P0 IMAD.MOV.U32 R87, RZ, RZ, R63 ;  /* 0x000000ffff570224 */ /* 0x000fe200078e003f */
[----:B------:R-:W-:Y:S01]  /*23f50*/  SEL R39, R2, R31, !P3 ;  /* 0x0000001f02277207 */ /* 0x000fe20005800000 */
[----:B------:R-:W-:Y:S02]  /*23f60*/  IMAD.MOV.U32 R31, RZ, RZ, R80 ;  /* 0x000000ffff1f7224 */ /* 0x000fe400078e0050 */
[----:B------:R-:W-:Y:S01]  /*23f70*/  IMAD R63, R30, UR9, RZ ;  /* 0x000000091e3f7c24 */ /* 0x000fe2000f8e02ff */
[----:B------:R-:W-:Y:S01]  /*23f80*/  ISETP.GT.U32.AND P2, PT, R90, R48, PT ;  /* 0x000000305a00720c */ /* 0x000fe20003f44070 */
[----:B------:R-:W-:Y:S01]  /*23f90*/  IMAD.MOV.U32 R30, RZ, RZ, R18 ;  /* 0x000000ffff1e7224 */ /* 0x000fe200078e0012 */
[----:B------:R0:W4:Y:S01]  /*23fa0*/  @P0 LDG.E.U16 R64, desc[UR20][R86.64] ;  /* 0x0000001456400981 */ /* 0x000122000c1e1500 */
[----:B------:R-:W-:Y:S01]  /*23fb0*/  @!P5 IMAD.MOV R31, RZ, RZ, -R31 ;  /* 0x000000ffff1fd224 */ /* 0x000fe200078e0a1f */
[----:B------:R-:W-:Y:S01]  /*23fc0*/  PRMT R70, RZ, 0x7610, R70 ;  /* 0x00007610ff467816 */ /* 0x000fe20000000046 */
[----:B------:R-:W1:Y:S01]  /*23fd0*/  LDCU UR9, c[0x0][0x3b0] ;  /* 0x00007600ff0977ac */ /* 0x000e620008000800 */
[----:B------:R-:W4:Y:S04]  /*23fe0*/  LDL.LU R18, [R1+0x1b48] ;  /* 0x001b480001127983 */ /* 0x000f280000300800 */
[----:B------:R-:W4:Y:S01]  /*23ff0*/  LDL R80, [R1+0x1604] ;  /* 0x0016040001507983 */ /* 0x000f220000100800 */
[----:B0-----:R-:W-:-:S02]  /*24000*/  IMAD R86, R39, UR7, RZ ;  /* 0x0000000727567c24 */ /* 0x001fc4000f8e02ff */
[----:B------:R-:W-:Y:S01]  /*24010*/  @!P2 IMAD.IADD R48, R48, 0x1, -R90 ;  /* 0x000000013030a824 */ /* 0x000fe200078e0a5a */
[C---:B------:R-:W-:Y:S01]  /*24020*/  LEA R39, P2, R63.reuse, R91, 0x1 ;  /* 0x0000005b3f277211 */ /* 0x040fe200078408ff */
[----:B------:R-:W0:Y:S03]  /*24030*/  LDCU UR7, c[0x0][0x3b0] ;  /* 0x00007600ff0777ac */ /* 0x000e260008000800 */
[----:B------:R-:W-:Y:S02]  /*24040*/  LEA.HI.X.SX32 R63, R63, R92, 0x1, P2 ;  /* 0x0000005c3f3f7211 */ /* 0x000fe400010f0eff */
[----:B------:R-:W-:Y:S02]  /*24050*/  SEL R31, R2, R31, !P3 ;  /* 0x0000001f021f7207 */ /* 0x000fe40005800000 */
[----:B--2---:R-:W-:Y:S02]  /*24060*/  ISETP.GE.AND P6, PT, R68, RZ, PT ;  /* 0x000000ff4400720c */ /* 0x004fe40003fc6270 */
[----:B------:R-:W-:-:S04]  /*24070*/  LEA R68, P5, R86, R91, 0x1 ;  /* 0x0000005b56447211 */ /* 0x000fc800078a08ff */
[----:B------:R-:W-:Y:S01]  /*24080*/  LEA.HI.X.SX32 R86, R86, R92, 0x1, P5 ;  /* 0x0000005c56567211 */ /* 0x000fe200028f0eff */
[----:B------:R-:W-:Y:S04]  /*24090*/  STL [R1+0x1040], R68 ;  /* 0x0010404401007387 */ /* 0x000fe80000100800 */
[----:B------:R-:W-:Y:S01]  /*240a0*/  STL [R1+0x1048], R39 ;  /* 0x0010482701007387 */ /* 0x000fe20000100800 */
[----:B------:R-:W-:-:S03]  /*240b0*/  @P0 IMAD.MOV.U32 R87, RZ, RZ, R86 ;  /* 0x000000ffff570224 */ /* 0x000fc600078e0056 */
[----:B------:R2:W-:Y:S01]  /*240c0*/  STL [R1+0x103c], R86 ;  /* 0x00103c5601007387 */ /* 0x0005e20000100800 */
[----:B------:R-:W-:Y:S01]  /*240d0*/  @!P6 IMAD.MOV R30, RZ, RZ, -R30 ;  /* 0x000000ffff1ee224 */ /* 0x000fe200078e0a1e */
[C---:B---3--:R-:W-:Y:S01]  /*240e0*/  ISETP.GT.U32.AND P4, PT, R90.reuse, R62, PT ;  /* 0x0000003e5a00720c */ /* 0x048fe20003f84070 */
[----:B--2---:R-:W-:Y:S01]  /*240f0*/  @P0 IMAD.MOV.U32 R86, RZ, RZ, R68 ;  /* 0x000000ffff560224 */ /* 0x004fe200078e0044 */
[----:B----4-:R-:W-:Y:S02]  /*24100*/  PRMT R83, RZ, 0x7610, R83 ;  /* 0x00007610ff537816 */ /* 0x010fe40000000053 */
[----:B------:R-:W-:-:S04]  /*24110*/  ISETP.GT.U32.AND P6, PT, R90, R48, PT ;  /* 0x000000305a00720c */ /* 0x000fc80003fc4070 */
[----:B------:R2:W3:Y:S01]  /*24120*/  @P0 LDG.E.U16 R83, desc[UR20][R86.64] ;  /* 0x0000001456530981 */ /* 0x0004e2000c1e1500 */
[----:B------:R-:W-:Y:S02]  /*24130*/  SEL R30, R2, R30, !P3 ;  /* 0x0000001e021e7207 */ /* 0x000fe40005800000 */
[----:B------:R-:W-:Y:S01]  /*24140*/  PRMT R51, RZ, 0x7610, R51 ;  /* 0x00007610ff337816 */ /* 0x000fe20000000033 */
[----:B--2---:R-:W-:Y:S02]  /*24150*/  @P0 IMAD.MOV.U32 R86, RZ, RZ, R39 ;  /* 0x000000ffff560224 */ /* 0x004fe400078e0027 */
[----:B------:R-:W-:-:S05]  /*24160*/  @P0 IMAD.MOV.U32 R87, RZ, RZ, R63 ;  /* 0x000000ffff570224 */ /* 0x000fca00078e003f */
[----:B------:R2:W4:Y:S01]  /*24170*/  @P0 LDG.E.U16 R51, desc[UR20][R86.64] ;  /* 0x0000001456330981 */ /* 0x000522000c1e1500 */
[--C-:B------:R-:W-:Y:S02]  /*24180*/  @!P4 IMAD.IADD R62, R62, 0x1, -R90.reuse ;  /* 0x000000013e3ec824 */ /* 0x100fe400078e0a5a */
[----:B------:R-:W-:Y:S02]  /*24190*/  @!P6 IMAD.IADD R48, R48, 0x1, -R90 ;  /* 0x000000013030e824 */ /* 0x000fe400078e0a5a */
[----:B--2---:R-:W-:Y:S01]  /*241a0*/  IMAD R87, R31, UR10, RZ ;  /* 0x0000000a1f577c24 */ /* 0x004fe2000f8e02ff */
[----:B------:R2:W-:Y:S01]  /*241b0*/  STL [R1+0x1044], R63 ;  /* 0x0010443f01007387 */ /* 0x0005e20000100800 */
[----:B------:R-:W-:Y:S01]  /*241c0*/  IMAD R31, R30, UR11, RZ ;  /* 0x0000000b1e1f7c24 */ /* 0x000fe2000f8e02ff */
[----:B------:R-:W-:Y:S01]  /*241d0*/  ISETP.GT.U32.AND P5, PT, R90, R33, PT ;  /* 0x000000215a00720c */ /* 0x000fe20003fa4070 */
[----:B------:R-:W0:Y:S01]  /*241e0*/  LDCU UR10, c[0x0][0x3b0] ;  /* 0x00007600ff0a77ac */ /* 0x000e220008000800 */
[-C--:B------:R-:W-:Y:S01]  /*241f0*/  LEA R86, P4, R87, R91.reuse, 0x1 ;  /* 0x0000005b57567211 */ /* 0x080fe200078808ff */
[----:B------:R-:W3:Y:S01]  /*24200*/  LDL.LU R39, [R1+0x7dc] ;  /* 0x0007dc0001277983 */ /* 0x000ee20000300800 */
[----:B------:R-:W-:Y:S01]  /*24210*/  LEA R30, P6, R31, R91, 0x1 ;  /* 0x0000005b1f1e7211 */ /* 0x000fe200078c08ff */
[----:B------:R-:W0:Y:S01]  /*24220*/  LDCU UR11, c[0x0][0x3b0] ;  /* 0x00007600ff0b77ac */ /* 0x000e220008000800 */
[----:B------:R-:W-:Y:S01]  /*24230*/  LEA.HI.X.SX32 R87, R87, R92, 0x1, P4 ;  /* 0x0000005c57577211 */ /* 0x000fe200020f0eff */
[----:B------:R-:W3:Y:S01]  /*24240*/  LDL R68, [R1+0x1608] ;  /* 0x0016080001447983 */ /* 0x000ee20000100800 */
[----:B------:R-:W-:-:S03]  /*24250*/  ISETP.GE.AND P4, PT, R80, RZ, PT ;  /* 0x000000ff5000720c */ /* 0x000fc60003f86270 */
[----:B--2---:R-:W2:Y:S04]  /*24260*/  LDL R63, [R1+0x15fc] ;  /* 0x0015fc00013f7983 */ /* 0x004ea80000100800 */
[----:B------:R-:W-:Y:S04]  /*24270*/  STL [R1+0x1050], R86 ;  /* 0x0010505601007387 */ /* 0x000fe80000100800 */
[----:B------:R-:W-:Y:S04]  /*24280*/  STL [R1+0x1078], R30 ;  /* 0x0010781e01007387 */ /* 0x000fe80000100800 */
[----:B------:R-:W-:Y:S04]  /*24290*/  STL [R1+0x104c], R87 ;  /* 0x00104c5701007387 */ /* 0x000fe80000100800 */
[----:B------:R-:W2:Y:S01]  /*242a0*/  LDL.LU R80, [R1+0x1b44] ;  /* 0x001b440001507983 */ /* 0x000ea20000300800 */
[----:B------:R-:W-:Y:S01]  /*242b0*/  @!P5 IMAD.IADD R33, R33, 0x1, -R90 ;  /* 0x000000012121d824 */ /* 0x000fe200078e0a5a */
[----:B------:R-:W-:-:S02]  /*242c0*/  ISETP.GT.U32.AND P5, PT, R90, R62, PT ;  /* 0x0000003e5a00720c */ /* 0x000fc40003fa4070 */
[----:B------:R-:W-:-:S05]  /*242d0*/  LEA.HI.X.SX32 R31, R31, R92, 0x1, P6 ;  /* 0x0000005c1f1f7211 */ /* 0x000fca00030f0eff */
[----:B------:R0:W-:Y:S04]  /*242e0*/  STL [R1+0x1074], R31 ;  /* 0x0010741f01007387 */ /* 0x0001e80000100800 */
[----:B------:R0:W3:Y:S02]  /*242f0*/  @P0 LDG.E.U16 R70, desc[UR20][R30.64] ;  /* 0x000000141e460981 */ /* 0x0000e4000c1e1500 */
[----:B------:R-:W-:Y:S02]  /*24300*/  @!P5 IMAD.IADD R62, R62, 0x1, -R90 ;  /* 0x000000013e3ed824 */ /* 0x000fe400078e0a5a */
[----:B0-----:R-:W-:Y:S02]  /*24310*/  IMAD.MOV.U32 R31, RZ, RZ, R48 ;  /* 0x000000ffff1f7224 */ /* 0x001fe400078e0030 */
[----:B------:R-:W-:Y:S01]  /*24320*/  IMAD.MOV.U32 R30, RZ, RZ, R62 ;  /* 0x000000ffff1e7224 */ /* 0x000fe200078e003e */
[C---:B------:R-:W-:Y:S01]  /*24330*/  ISETP.GT.U32.AND P2, PT, R90.reuse, R19, PT ;  /* 0x000000135a00720c */ /* 0x040fe20003f44070 */
[----:B------:R-:W-:Y:S01]  /*24340*/  @!P4 IMAD.MOV R31, RZ, RZ, -R31 ;  /* 0x000000ffff1fc224 */ /* 0x000fe200078e0a1f */
[----:B------:R-:W-:-:S02]  /*24350*/  ISETP.GT.U32.AND P5, PT, R90, R33, PT ;  /* 0x000000215a00720c */ /* 0x000fc40003fa4070 */
[----:B------:R-:W-:-:S09]  /*24360*/  PRMT R18, RZ, 0x7610, R18 ;  /* 0x00007610ff127816 */ /* 0x000fd20000000012 */
[----:B------:R-:W-:Y:S01]  /*24370*/  @!P2 IMAD.IADD R19, R19, 0x1, -R90 ;  /* 0x000000011313a824 */ /* 0x000fe200078e0a5a */
[----:B--2---:R-:W-:Y:S01]  /*24380*/  ISETP.GE.AND P6, PT, R80, RZ, PT ;  /* 0x000000ff5000720c */ /* 0x004fe20003fc6270 */
[----:B------:R0:W2:Y:S04]  /*24390*/  @P0 LDG.E.U16 R18, desc[UR20][R86.64] ;  /* 0x0000001456120981 */ /* 0x0000a8000c1e1500 */
[----:B------:R-:W2:Y:S04]  /*243a0*/  LDL.LU R80, [R1+0x1b40] ;  /* 0x001b400001507983 */ /* 0x000ea80000300800 */
[----:B------:R-:W4:Y:S04]  /*243b0*/  LDL.LU R48, [R1+0x1b3c] ;  /* 0x001b3c0001307983 */ /* 0x000f280000300800 */
[----:B------:R-:W4:Y:S01]  /*243c0*/  LDL R62, [R1+0x160c] ;  /* 0x00160c00013e7983 */ /* 0x000f220000100800 */
[C---:B------:R-:W-:Y:S01]  /*243d0*/  ISETP.GT.U32.AND P2, PT, R90.reuse, R19, PT ;  /* 0x000000135a00720c */ /* 0x040fe20003f44070 */
[----:B------:R-:W-:Y:S01]  /*243e0*/  @!P6 IMAD.MOV R30, RZ, RZ, -R30 ;  /* 0x000000ffff1ee224 */ /* 0x000fe200078e0a1e */
[----:B---3--:R-:W-:-:S02]  /*243f0*/  ISETP.GT.U32.AND P4, PT, R90, R39, PT ;  /* 0x000000275a00720c */ /* 0x008fc40003f84070 */
[C---:B------:R-:W-:Y:S02]  /*24400*/  SEL R31, R2.reuse, R31, !P3 ;  /* 0x0000001f021f7207 */ /* 0x040fe40005800000 */
[----:B------:R-:W-:-:S03]  /*24410*/  SEL R30, R2, R30, !P3 ;  /* 0x0000001e021e7207 */ /* 0x000fc60005800000 */
[----:B0-----:R-:W-:Y:S01]  /*24420*/  IMAD R86, R31, UR7, RZ ;  /* 0x000000071f567c24 */ /* 0x001fe2000f8e02ff */
[----:B------:R-:W-:Y:S01]  /*24430*/  ISETP.GE.AND P6, PT, R63, RZ, PT ;  /* 0x000000ff3f00720c */ /* 0x000fe20003fc6270 */
[--C-:B------:R-:W-:Y:S01]  /*24440*/  @!P5 IMAD.IADD R33, R33, 0x1, -R90.reuse ;  /* 0x000000012121d824 */ /* 0x100fe200078e0a5a */
[----:B------:R-:W0:Y:S01]  /*24450*/  LDCU UR7, c[0x0][0x3b0] ;  /* 0x00007600ff0777ac */ /* 0x000e220008000800 */
[----:B-1----:R-:W-:Y:S02]  /*24460*/  IMAD R63, R30, UR9, RZ ;  /* 0x000000091e3f7c24 */ /* 0x002fe4000f8e02ff */
[--C-:B------:R-:W-:Y:S01]  /*24470*/  @!P2 IMAD.IADD R19, R19, 0x1, -R90.reuse ;  /* 0x000000011313a824 */ /* 0x100fe200078e0a5a */
[CC--:B------:R-:W-:Y:S01]  /*24480*/  LEA R30, P2, R86.reuse, R91.reuse, 0x1 ;  /* 0x0000005b561e7211 */ /* 0x0c0fe200078408ff */
[----:B------:R-:W-:Y:S02]  /*24490*/  IMAD.MOV.U32 R31, RZ, RZ, R33 ;  /* 0x000000ffff1f7224 */ /* 0x000fe400078e0021 */
[----:B------:R-:W-:Y:S01]  /*244a0*/  @!P4 IMAD.IADD R39, R39, 0x1, -R90 ;  /* 0x000000012727c824 */ /* 0x000fe200078e0a5a */
[----:B------:R-:W-:Y:S01]  /*244b0*/  LEA R33, P4, R63, R91, 0x1 ;  /* 0x0000005b3f217211 */ /* 0x000fe200078808ff */
[----:B------:R-:W1:Y:S01]  /*244c0*/  LDCU UR9, c[0x0][0x3b0] ;  /* 0x00007600ff0977ac */ /* 0x000e620008000800 */
[----:B------:R-:W-:-:S02]  /*244d0*/  LEA.HI.X.SX32 R86, R86, R92, 0x1, P2 ;  /* 0x0000005c56567211 */ /* 0x000fc400010f0eff */
[----:B------:R-:W-:Y:S02]  /*244e0*/  ISETP.GE.AND P5, PT, R68, RZ, PT ;  /* 0x000000ff4400720c */ /* 0x000fe40003fa6270 */
[----:B------:R-:W3:Y:S01]  /*244f0*/  LDL.LU R68, [R1+0x7e8] ;  /* 0x0007e80001447983 */ /* 0x000ee20000300800 */
[----:B------:R-:W-:-:S03]  /*24500*/  @P0 IMAD.MOV.U32 R87, RZ, RZ, R86 ;  /* 0x000000ffff570224 */ /* 0x000fc600078e0056 */
[----:B------:R-:W-:Y:S04]  /*24510*/  STL [R1+0x1080], R30 ;  /* 0x0010801e01007387 */ /* 0x000fe80000100800 */
[----:B------:R-:W-:Y:S04]  /*24520*/  STL [R1+0x1088], R33 ;  /* 0x0010882101007387 */ /* 0x000fe80000100800 */
[----:B------:R0:W-:Y:S01]  /*24530*/  STL [R1+0x107c], R86 ;  /* 0x00107c5601007387 */ /* 0x0001e20000100800 */
[----:B------:R-:W-:Y:S02]  /*24540*/  @!P6 IMAD.MOV R31, RZ, RZ, -R31 ;  /* 0x000000ffff1fe224 */ /* 0x000fe400078e0a1f */
[----:B0-----:R-:W-:-:S02]  /*24550*/  @P0 IMAD.MOV.U32 R86, RZ, RZ, R30 ;  /* 0x000000ffff560224 */ /* 0x001fc400078e001e */
[----:B------:R-:W-:Y:S02]  /*24560*/  IMAD.MOV.U32 R30, RZ, RZ, R19 ;  /* 0x000000ffff1e7224 */ /* 0x000fe400078e0013 */
[----:B------:R-:W3:Y:S01]  /*24570*/  LDL.LU R19, [R1+0x1b38] ;  /* 0x001b380001137983 */ /* 0x000ee20000300800 */
[----:B------:R-:W-:Y:S02]  /*24580*/  ISETP.GT.U32.AND P2, PT, R90, R49, PT ;  /* 0x000000315a00720c */ /* 0x000fe40003f44070 */
[----:B------:R-:W-:Y:S02]  /*24590*/  SEL R31, R2, R31, !P3 ;  /* 0x0000001f021f7207 */ /* 0x000fe40005800000 */
[----:B------:R-:W-:-:S03]  /*245a0*/  LEA.HI.X.SX32 R63, R63, R92, 0x1, P4 ;  /* 0x0000005c3f3f7211 */ /* 0x000fc600020f0eff */
[----:B------:R-:W-:Y:S01]  /*245b0*/  IMAD R31, R31, UR10, RZ ;  /* 0x0000000a1f1f7c24 */ /* 0x000fe2000f8e02ff */
[----:B--2---:R-:W-:Y:S01]  /*245c0*/  PRMT R80, RZ, 0x7610, R80 ;  /* 0x00007610ff507816 */ /* 0x004fe20000000050 */
[----:B------:R0:W-:Y:S04]  /*245d0*/  STL [R1+0x1084], R63 ;  /* 0x0010843f01007387 */ /* 0x0001e80000100800 */
[----:B------:R-:W-:Y:S01]  /*245e0*/  @!P2 IMAD.IADD R49, R49, 0x1, -R90 ;  /* 0x000000013131a824 */ /* 0x000fe200078e0a5a */
[----:B------:R-:W-:Y:S01]  /*245f0*/  ISETP.GT.U32.AND P6, PT, R90, R39, PT ;  /* 0x000000275a00720c */ /* 0x000fe20003fc4070 */
[----:B------:R-:W-:Y:S01]  /*24600*/  @!P5 IMAD.MOV R30, RZ, RZ, -R30 ;  /* 0x000000ffff1ed224 */ /* 0x000fe200078e0a1e */
[----:B----4-:R-:W-:Y:S01]  /*24610*/  PRMT R48, RZ, 0x7610, R48 ;  /* 0x00007610ff307816 */ /* 0x010fe20000000030 */
[----:B------:R2:W4:Y:S01]  /*24620*/  @P0 LDG.E.U16 R80, desc[UR20][R86.64] ;  /* 0x0000001456500981 */ /* 0x000522000c1e1500 */
[----:B------:R-:W1:Y:S01]  /*24630*/  LDCU UR10, c[0x0][0x3b0] ;  /* 0x00007600ff0a77ac */ /* 0x000e620008000800 */
[----:B------:R-:W-:Y:S01]  /*24640*/  ISETP.GE.AND P4, PT, R62, RZ, PT ;  /* 0x000000ff3e00720c */ /* 0x000fe20003f86270 */
[----:B--2---:R-:W-:Y:S01]  /*24650*/  @P0 IMAD.MOV.U32 R87, RZ, RZ, R63 ;  /* 0x000000ffff570224 */ /* 0x004fe200078e003f */
[----:B0-----:R-:W-:-:S05]  /*24660*/  LEA R63, P2, R31, R91, 0x1 ;  /* 0x0000005b1f3f7211 */ /* 0x001fca00078408ff */
[----:B------:R-:W-:Y:S04]  /*24670*/  STL [R1+0x1090], R63 ;  /* 0x0010903f01007387 */ /* 0x000fe80000100800 */
[----:B------:R-:W2:Y:S01]  /*24680*/  LDL R62, [R1+0x15c0] ;  /* 0x0015c000013e7983 */ /* 0x000ea20000100800 */
[----:B------:R-:W-:Y:S01]  /*24690*/  @P0 IMAD.MOV.U32 R86, RZ, RZ, R33 ;  /* 0x000000ffff560224 */ /* 0x000fe200078e0021 */
[----:B------:R-:W-:Y:S01]  /*246a0*/  SEL R33, R2, R30, !P3 ;  /* 0x0000001e02217207 */ /* 0x000fe20005800000 */
[----:B------:R-:W-:Y:S01]  /*246b0*/  @!P6 IMAD.IADD R39, R39, 0x1, -R90 ;  /* 0x000000012727e824 */ /* 0x000fe200078e0a5a */
[C---:B------:R-:W-:Y:S02]  /*246c0*/  ISETP.GT.U32.AND P5, PT, R90.reuse, R49, PT ;  /* 0x000000315a00720c */ /* 0x040fe40003fa4070 */
[----:B------:R0:W4:Y:S01]  /*246d0*/  @P0 LDG.E.U16 R48, desc[UR20][R86.64] ;  /* 0x0000001456300981 */ /* 0x000122000c1e1500 */
[----:B------:R-:W-:Y:S01]  /*246e0*/  IMAD.MOV.U32 R30, RZ, RZ, R39 ;  /* 0x000000ffff1e7224 */ /* 0x000fe200078e0027 */
[C---:B------:R-:W-:Y:S01]  /*246f0*/  ISETP.GT.U32.AND P6, PT, R90.reuse, R16, PT ;  /* 0x000000105a00720c */ /* 0x040fe20003fc4070 */
[----:B------:R-:W-:Y:S01]  /*24700*/  IMAD R33, R33, UR11, RZ ;  /* 0x0000000b21217c24 */ /* 0x000fe2000f8e02ff */
[----:B------:R-:W4:Y:S01]  /*24710*/  LDL R39, [R1+0x15c4] ;  /* 0x0015c40001277983 */ /* 0x000f220000100800 */
[----:B------:R-:W-:Y:S01]  /*24720*/  @!P4 IMAD.MOV R30, RZ, RZ, -R30 ;  /* 0x000000ffff1ec224 */ /* 0x000fe200078e0a1e */
[----:B---3--:R-:W-:-:S02]  /*24730*/  ISETP.GT.U32.AND P4, PT, R90, R68, PT ;  /* 0x000000445a00720c */ /* 0x008fc40003f84070 */
[----:B0-----:R-:W-:Y:S02]  /*24740*/  LEA.HI.X.SX32 R86, R31, R92, 0x1, P2 ;  /* 0x0000005c1f567211 */ /* 0x001fe400010f0eff */
[----:B------:R-:W-:-:S03]  /*24750*/  LEA R31, P2, R33, R91, 0x1 ;  /* 0x0000005b211f7211 */ /* 0x000fc600078408ff */
[----:B------:R0:W-:Y:S01]  /*24760*/  STL [R1+0x108c], R86 ;  /* 0x00108c5601007387 */ /* 0x0001e20000100800 */
[----:B------:R-:W-:Y:S01]  /*24770*/  @P0 IMAD.MOV.U32 R87, RZ, RZ, R86 ;  /* 0x000000ffff570224 */ /* 0x000fe200078e0056 */
[----:B------:R-:W-:Y:S01]  /*24780*/  LEA.HI.X.SX32 R33, R33, R92, 0x1, P2 ;  /* 0x0000005c21217211 */ /* 0x000fe200010f0eff */
[----:B------:R-:W-:Y:S01]  /*24790*/  @!P5 IMAD.IADD R49, R49, 0x1, -R90 ;  /* 0x000000013131d824 */ /* 0x000fe200078e0a5a */
[----:B------:R-:W-:Y:S01]  /*247a0*/  STL [R1+0x10b8], R31 ;  /* 0x0010b81f01007387 */ /* 0x000fe20000100800 */
[----:B------:R-:W-:Y:S02]  /*247b0*/  ISETP.GE.AND P2, PT, R81, RZ, PT ;  /* 0x000000ff5100720c */ /* 0x000fe40003f46270 */
[----:B------:R-:W-:Y:S01]  /*247c0*/  SEL R30, R2, R30, !P3 ;  /* 0x0000001e021e7207 */ /* 0x000fe20005800000 */
[----:B------:R-:W3:Y:S01]  /*247d0*/  LDL.LU R81, [R1+0x1b34] ;  /* 0x001b340001517983 */ /* 0x000ee20000300800 */
[----:B0-----:R-:W-:Y:S01]  /*247e0*/  @P0 IMAD.MOV.U32 R86, RZ, RZ, R63 ;  /* 0x000000ffff560224 */ /* 0x001fe200078e003f */
[----:B------:R-:W-:-:S02]  /*247f0*/  PRMT R19, RZ, 0x7610, R19 ;  /* 0x00007610ff137816 */ /* 0x000fc40000000013 */
[----:B------:R0:W-:Y:S01]  /*24800*/  STL [R1+0x10b4], R33 ;  /* 0x0010b42101007387 */ /* 0x0001e20000100800 */
[----:B------:R-:W-:-:S03]  /*24810*/  @!P6 IMAD.IADD R16, R16, 0x1, -R90 ;  /* 0x000000011010e824 */ /* 0x000fc600078e0a5a */
[----:B------:R0:W3:Y:S01]  /*24820*/  @P0 LDG.E.U16 R19, desc[UR20][R86.64] ;  /* 0x0000001456130981 */ /* 0x0000e2000c1e1500 */
[----:B------:R-:W-:Y:S01]  /*24830*/  @!P4 IMAD.IADD R68, R68, 0x1, -R90 ;  /* 0x000000014444c824 */ /* 0x000fe200078e0a5a */
[----:B------:R-:W-:Y:S02]  /*24840*/  ISETP.GT.U32.AND P4, PT, R90, R16, PT ;  /* 0x000000105a00720c */ /* 0x000fe40003f84070 */
[----:B0-----:R-:W-:Y:S01]  /*24850*/  @P0 MOV R87, R33 ;  /* 0x0000002100570202 */ /* 0x001fe20000000f00 */
[----:B------:R-:W-:Y:S02]  /*24860*/  IMAD R33, R30, UR7, RZ ;  /* 0x000000071e217c24 */ /* 0x000fe4000f8e02ff */
[----:B------:R-:W-:Y:S01]  /*24870*/  @P0 IMAD.MOV.U32 R86, RZ, RZ, R31 ;  /* 0x000000ffff560224 */ /* 0x000fe200078e001f */
[----:B------:R-:W-:Y:S01]  /*24880*/  ISETP.GT.U32.AND P6, PT, R90, R68, PT ;  /* 0x000000445a00720c */ /* 0x000fe20003fc4070 */
[----:B------:R-:W-:Y:S01]  /*24890*/  IMAD.MOV.U32 R30, RZ, RZ, R49 ;  /* 0x000000ffff1e7224 */ /* 0x000fe200078e0031 */
[----:B------:R-:W0:Y:S01]  /*248a0*/  LDCU UR7, c[0x0][0x3b0] ;  /* 0x00007600ff0777ac */ /* 0x000e220008000800 */
[----:B------:R-:W3:Y:S01]  /*248b0*/  LDL.LU R49, [R1+0x1b30] ;  /* 0x001b300001317983 */ /* 0x000ee20000300800 */
[----:B------:R-:W-:-:S03]  /*248c0*/  LEA R31, P5, R33, R91, 0x1 ;  /* 0x0000005b211f7211 */ /* 0x000fc600078a08ff */
[----:B------:R-:W-:Y:S01]  /*248d0*/  @!P4 IMAD.IADD R16, R16, 0x1, -R90 ;  /* 0x000000011010c824 */ /* 0x000fe200078e0a5a */
[----:B------:R-:W-:Y:S01]  /*248e0*/  LEA.HI.X.SX32 R33, R33, R92, 0x1, P5 ;  /* 0x0000005c21217211 */ /* 0x000fe200028f0eff */
[----:B------:R0:W-:Y:S04]  /*248f0*/  STL [R1+0x10c0], R31 ;  /* 0x0010c01f01007387 */ /* 0x0001e80000100800 */
[----:B------:R0:W-:Y:S01]  /*24900*/  STL [R1+0x10bc], R33 ;  /* 0x0010bc2101007387 */ /* 0x0001e20000100800 */
[----:B--2---:R-:W-:Y:S01]  /*24910*/  ISETP.GE.AND P5, PT, R62, RZ, PT ;  /* 0x000000ff3e00720c */ /* 0x004fe20003fa6270 */
[----:B------:R-:W-:Y:S02]  /*24920*/  @P0 IMAD.MOV.U32 R62, RZ, RZ, R31 ;  /* 0x000000ffff3e0224 */ /* 0x000fe400078e001f */
[----:B0-----:R-:W-:-:S02]  /*24930*/  IMAD.MOV.U32 R31, RZ, RZ, R16 ;  /* 0x000000ffff1f7224 */ /* 0x001fc400078e0010 */
[----:B------:R-:W2:Y:S01]  /*24940*/  LDL.LU R16, [R1+0x1b2c] ;  /* 0x001b2c0001107983 */ /* 0x000ea20000300800 */
[----:B------:R-:W-:Y:S01]  /*24950*/  @!P2 IMAD.MOV R30, RZ, RZ, -R30 ;  /* 0x000000ffff1ea224 */ /* 0x000fe200078e0a1e */
[----:B------:R-:W-:-:S04]  /*24960*/  ISETP.GT.U32.AND P2, PT, R90, R78, PT ;  /* 0x0000004e5a00720c */ /* 0x000fc80003f44070 */
[----:B------:R-:W-:Y:S01]  /*24970*/  SEL R30, R2, R30, !P3 ;  /* 0x0000001e021e7207 */ /* 0x000fe20005800000 */
[----:B------:R-:W-:-:S04]  /*24980*/  @P0 IMAD.MOV.U32 R63, RZ, RZ, R33 ;  /* 0x000000ffff3f0224 */ /* 0x000fc800078e0021 */
[----:B-1----:R-:W-:Y:S01]  /*24990*/  IMAD R30, R30, UR9, RZ ;  /* 0x000000091e1e7c24 */ /* 0x002fe2000f8e02ff */
[----:B----4-:R-:W-:Y:S01]  /*249a0*/  ISETP.GE.AND P4, PT, R39, RZ, PT ;  /* 0x000000ff2700720c */ /* 0x010fe20003f86270 */
[--C-:B------:R-:W-:Y:S01]  /*249b0*/  @!P6 IMAD.IADD R68, R68, 0x1, -R90.reuse ;  /* 0x000000014444e824 */ /* 0x100fe200078e0a5a */
[----:B------:R-:W0:Y:S01]  /*249c0*/  LDCU UR9, c[0x0][0x3b0] ;  /* 0x00007600ff0977ac */ /* 0x000e220008000800 */
[----:B------:R-:W-:Y:S01]  /*249d0*/  @!P2 IMAD.IADD R78, R78, 0x1, -R90 ;  /* 0x000000014e4ea824 */ /* 0x000fe200078e0a5a */
[----:B------:R-:W-:-:S04]  /*249e0*/  LEA R33, P6, R30, R91, 0x1 ;  /* 0x0000005b1e217211 */ /* 0x000fc800078c08ff */
[----:B------:R-:W-:Y:S02]  /*249f0*/  LEA.HI.X.SX32 R39, R30, R92, 0x1, P6 ;  /* 0x0000005c1e277211 */ /* 0x000fe400030f0eff */
[C---:B------:R-:W-:Y:S01]  /*24a00*/  ISETP.GT.U32.AND P6, PT, R90.reuse, R78, PT ;  /* 0x0000004e5a00720c */ /* 0x040fe20003fc4070 */
[----:B------:R-:W-:Y:S01]  /*24a10*/  IMAD.MOV.U32 R30, RZ, RZ, R68 ;  /* 0x000000ffff1e7224 */ /* 0x000fe200078e0044 */
[C---:B------:R-:W-:Y:S01]  /*24a20*/  ISETP.GT.U32.AND P2, PT, R90.reuse, R46, PT ;  /* 0x0000002e5a00720c */ /* 0x040fe20003f44070 */
[----:B------:R-:W-:Y:S01]  /*24a30*/  @!P5 IMAD.MOV R31, RZ, RZ, -R31 ;  /* 0x000000ffff1fd224 */ /* 0x000fe200078e0a1f */
[----:B---3--:R-:W-:Y:S01]  /*24a40*/  PRMT R81, RZ, 0x7610, R81 ;  /* 0x00007610ff517816 */ /* 0x008fe20000000051 */
[----:B------:R-:W-:Y:S01]  /*24a50*/  @!P4 IMAD.MOV R30, RZ, RZ, -R30 ;  /* 0x000000ffff1ec224 */ /* 0x000fe200078e0a1e */
[----:B------:R-:W-:Y:S02]  /*24a60*/  ISETP.GT.U32.AND P5, PT, R90, R17, PT ;  /* 0x000000115a00720c */ /* 0x000fe40003fa4070 */
[----:B------:R-:W-:-:S02]  /*24a70*/  ISETP.GE.AND P4, PT, R79, RZ, PT ;  /* 0x000000ff4f00720c */ /* 0x000fc40003f86270 */
[----:B------:R1:W3:Y:S01]  /*24a80*/  @P0 LDG.E.U16 R81, desc[UR20][R62.64] ;  /* 0x000000143e510981 */ /* 0x0002e2000c1e1500 */
[C---:B------:R-:W-:Y:S02]  /*24a90*/  SEL R31, R2.reuse, R31, !P3 ;  /* 0x0000001f021f7207 */ /* 0x040fe40005800000 */
[----:B------:R-:W-:Y:S01]  /*24aa0*/  SEL R30, R2, R30, !P3 ;  /* 0x0000001e021e7207 */ /* 0x000fe20005800000 */
[--C-:B------:R-:W-:Y:S01]  /*24ab0*/  @!P6 IMAD.IADD R78, R78, 0x1, -R90.reuse ;  /* 0x000000014e4ee824 */ /* 0x100fe200078e0a5a */
[----:B------:R4:W-:Y:S01]  /*24ac0*/  STL [R1+0x10c8], R33 ;  /* 0x0010c82101007387 */ /* 0x0009e20000100800 */
[----:B-1----:R-:W-:Y:S02]  /*24ad0*/  @P0 IMAD.MOV.U32 R62, RZ, RZ, R33 ;  /* 0x000000ffff3e0224 */ /* 0x002fe400078e0021 */
[----:B------:R-:W-:Y:S01]  /*24ae0*/  @P0 IMAD.MOV.U32 R63, RZ, RZ, R39 ;  /* 0x000000ffff3f0224 */ /* 0x000fe200078e0027 */
[----:B------:R1:W-:Y:S01]  /*24af0*/  STL [R1+0x10c4], R39 ;  /* 0x0010c42701007387 */ /* 0x0003e20000100800 */
[----:B------:R-:W-:Y:S01]  /*24b00*/  @!P2 IMAD.IADD R46, R46, 0x1, -R90 ;  /* 0x000000012e2ea824 */ /* 0x000fe200078e0a5a */
[----:B------:R-:W-:Y:S01]  /*24b10*/  PRMT R49, RZ, 0x7610, R49 ;  /* 0x00007610ff317816 */ /* 0x000fe20000000031 */
[----:B----4-:R-:W-:Y:S01]  /*24b20*/  IMAD R33, R30, UR10, RZ ;  /* 0x0000000a1e217c24 */ /* 0x010fe2000f8e02ff */
[----:B------:R-:W4:Y:S01]  /*24b30*/  LDL.LU R79, [R1+0x1b28] ;  /* 0x001b2800014f7983 */ /* 0x000f220000300800 */
[----:B------:R-:W-:-:S02]  /*24b40*/  IMAD.MOV.U32 R30, RZ, RZ, R78 ;  /* 0x000000ffff1e7224 */ /* 0x000fc400078e004e */
[----:B------:R-:W-:Y:S01]  /*24b50*/  @!P5 IMAD.IADD R17, R17, 0x1, -R90 ;  /* 0x000000011111d824 */ /* 0x000fe200078e0a5a */
[----:B------:R0:W3:Y:S01]  /*24b60*/  @P0 LDG.E.U16 R49, desc[UR20][R62.64] ;  /* 0x000000143e310981 */ /* 0x0000e2000c1e1500 */
[C---:B------:R-:W-:Y:S01]  /*24b70*/  ISETP.GT.U32.AND P2, PT, R90.reuse, R46, PT ;  /* 0x0000002e5a00720c */ /* 0x040fe20003f44070 */
[----:B------:R-:W2:Y:S02]  /*24b80*/  LDCU UR10, c[0x0][0x3b0] ;  /* 0x00007600ff0a77ac */ /* 0x000ea40008000800 */
[----:B------:R-:W3:Y:S01]  /*24b90*/  LDL.LU R78, [R1+0x1b24] ;  /* 0x001b2400014e7983 */ /* 0x000ee20000300800 */
[----:B0-----:R-:W-:Y:S02]  /*24ba0*/  IMAD R62, R31, UR7, RZ ;  /* 0x000000071f3e7c24 */ /* 0x001fe4000f8e02ff */
[----:B------:R-:W-:Y:S01]  /*24bb0*/  @!P4 IMAD.MOV R30, RZ, RZ, -R30 ;  /* 0x000000ffff1ec224 */ /* 0x000fe200078e0a1e */
[----:B------:R-:W-:-:S06]  /*24bc0*/  ISETP.GT.U32.AND P4, PT, R90, R17, PT ;  /* 0x000000115a00720c */ /* 0x000fcc0003f84070 */
[----:B------:R-:W-:Y:S01]  /*24bd0*/  @!P2 IMAD.IADD R46, R46, 0x1, -R90 ;  /* 0x000000012e2ea824 */ /* 0x000fe200078e0a5a */
[CC--:B-1----:R-:W-:Y:S01]  /*24be0*/  LEA R39, P6, R62.reuse, R91.reuse, 0x1 ;  /* 0x0000005b3e277211 */ /* 0x0c2fe200078c08ff */
[----:B------:R-:W0:Y:S01]  /*24bf0*/  LDCU UR7, c[0x0][0x3b0] ;  /* 0x00007600ff0777ac */ /* 0x000e220008000800 */
[C---:B------:R-:W-:Y:S02]  /*24c00*/  LEA R31, P5, R33.reuse, R91, 0x1 ;  /* 0x0000005b211f7211 */ /* 0x040fe400078a08ff */
[-C--:B------:R-:W-:Y:S01]  /*24c10*/  LEA.HI.X.SX32 R62, R62, R92.reuse, 0x1, P6 ;  /* 0x0000005c3e3e7211 */ /* 0x080fe200030f0eff */
[----:B------:R-:W-:Y:S01]  /*24c20*/  STL [R1+0x10d0], R39 ;  /* 0x0010d02701007387 */ /* 0x000fe20000100800 */
[----:B------:R-:W-:-:S03]  /*24c30*/  LEA.HI.X.SX32 R33, R33, R92, 0x1, P5 ;  /* 0x0000005c21217211 */ /* 0x000fc600028f0eff */
[----:B------:R-:W-:Y:S01]  /*24c40*/  STL [R1+0x10f8], R31 ;  /* 0x0010f81f01007387 */ /* 0x000fe20000100800 */
[----:B------:R-:W-:-:S03]  /*24c50*/  @P0 IMAD.MOV.U32 R63, RZ, RZ, R62 ;  /* 0x000000ffff3f0224 */ /* 0x000fc600078e003e */
[----:B------:R1:W-:Y:S01]  /*24c60*/  STL [R1+0x10cc], R62 ;  /* 0x0010cc3e01007387 */ /* 0x0003e20000100800 */
[----:B------:R-:W-:Y:S01]  /*24c70*/  ISETP.GE.AND P2, PT, R77, RZ, PT ;  /* 0x000000ff4d00720c */ /* 0x000fe20003f46270 */
[----:B------:R-:W-:Y:S01]  /*24c80*/  @!P4 IMAD.IADD R17, R17, 0x1, -R90 ;  /* 0x000000011111c824 */ /* 0x000fe200078e0a5a */
[----:B------:R-:W-:Y:S01]  /*24c90*/  ISETP.GE.AND P4, PT, R76, RZ, PT ;  /* 0x000000ff4c00720c */ /* 0x000fe20003f86270 */
[----:B------:R0:W-:Y:S04]  /*24ca0*/  STL [R1+0x10f4], R33 ;  /* 0x0010f42101007387 */ /* 0x0001e80000100800 */
[----:B------:R-:W4:Y:S01]  /*24cb0*/  LDL.LU R77, [R1+0x1b20] ;  /* 0x001b2000014d7983 */ /* 0x000f220000300800 */
[----:B-1----:R-:W-:-:S03]  /*24cc0*/  @P0 IMAD.MOV.U32 R62, RZ, RZ, R39 ;  /* 0x000000ffff3e0224 */ /* 0x002fc600078e0027 */
[----:B------:R-:W4:Y:S01]  /*24cd0*/  LDL.LU R76, [R1+0x1b1c] ;  /* 0x001b1c00014c7983 */ /* 0x000f220000300800 */
[----:B------:R-:W-:Y:S02]  /*24ce0*/  ISETP.GT.U32.AND P5, PT, R90, R74, PT ;  /* 0x0000004a5a00720c */ /* 0x000fe40003fa4070 */
[----:B------:R-:W-:-:S05]  /*24cf0*/  SEL R30, R2, R30, !P3 ;  /* 0x0000001e021e7207 */ /* 0x000fca0005800000 */
[----:B------:R-:W-:Y:S01]  /*24d00*/  IMAD R30, R30, UR9, RZ ;  /* 0x000000091e1e7c24 */ /* 0x000fe2000f8e02ff */
[----:B--2---:R-:W-:-:S05]  /*24d10*/  PRMT R16, RZ, 0x7610, R16 ;  /* 0x00007610ff107816 */ /* 0x004fca0000000010 */
[----:B------:R-:W-:Y:S01]  /*24d20*/  @!P5 IMAD.IADD R74, R74, 0x1, -R90 ;  /* 0x000000014a4ad824 */ /* 0x000fe200078e0a5a */
[----:B------:R-:W-:Y:S01]  /*24d30*/  ISETP.GT.U32.AND P6, PT, R90, R72, PT ;  /* 0x000000485a00720c */ /* 0x000fe20003fc4070 */
[----:B------:R-:W1:Y:S01]  /*24d40*/  LDCU UR9, c[0x0][0x3b0] ;  /* 0x00007600ff0977ac */ /* 0x000e620008000800 */
[----:B------:R2:W4:Y:S02]  /*24d50*/  @P0 LDG.E.U16 R16, desc[UR20][R62.64] ;  /* 0x000000143e100981 */ /* 0x000524000c1e1500 */
[----:B--2---:R-:W-:Y:S02]  /*24d60*/  @P0 IMAD.MOV.U32 R62, RZ, RZ, R31 ;  /* 0x000000ffff3e0224 */ /* 0x004fe400078e001f */
[----:B------:R-:W-:Y:S02]  /*24d70*/  IMAD.MOV.U32 R31, RZ, RZ, R46 ;  /* 0x000000ffff1f7224 */ /* 0x000fe400078e002e */
[----:B------:R-:W2:Y:S01]  /*24d80*/  LDL.LU R46, [R1+0x1b18] ;  /* 0x001b1800012e7983 */ /* 0x000ea20000300800 */
[----:B------:R-:W-:Y:S01]  /*24d90*/  @P0 IMAD.MOV.U32 R63, RZ, RZ, R33 ;  /* 0x000000ffff3f0224 */ /* 0x000fe200078e0021 */
[----:B0-----:R-:W-:-:S04]  /*24da0*/  LEA R33, P5, R30, R91, 0x1 ;  /* 0x0000005b1e217211 */ /* 0x001fc800078a08ff */
[----:B------:R-:W-:Y:S01]  /*24db0*/  LEA.HI.X.SX32 R39, R30, R92, 0x1, P5 ;  /* 0x0000005c1e277211 */ /* 0x000fe200028f0eff */
[----:B------:R1:W-:Y:S01]  /*24dc0*/  STL [R1+0x1100], R33 ;  /* 0x0011002101007387 */ /* 0x0003e20000100800 */
[----:B------:R-:W-:-:S03]  /*24dd0*/  IMAD.MOV.U32 R30, RZ, RZ, R17 ;  /* 0x000000ffff1e7224 */ /* 0x000fc600078e0011 */
[----:B------:R-:W4:Y:S01]  /*24de0*/  LDL.LU R17, [R1+0x1b14] ;  /* 0x001b140001117983 */ /* 0x000f220000300800 */
[----:B------:R-:W-:Y:S01]  /*24df0*/  PRMT R67, RZ, 0x7610, R67 ;  /* 0x00007610ff437816 */ /* 0x000fe20000000043 */
[----:B------:R-:W-:Y:S01]  /*24e00*/  @!P6 IMAD.IADD R72, R72, 0x1, -R90 ;  /* 0x000000014848e824 */ /* 0x000fe200078e0a5a */
[C---:B------:R-:W-:Y:S01]  /*24e10*/  ISETP.GT.U32.AND P5, PT, R90.reuse, R74, PT ;  /* 0x0000004a5a00720c */ /* 0x040fe20003fa4070 */
[----:B------:R-:W-:Y:S02]  /*24e20*/  @!P2 IMAD.MOV R31, RZ, RZ, -R31 ;  /* 0x000000ffff1fa224 */ /* 0x000fe400078e0a1f */
[----:B------:R-:W-:Y:S01]  /*24e30*/  @!P4 IMAD.MOV R30, RZ, RZ, -R30 ;  /* 0x000000ffff1ec224 */ /* 0x000fe200078e0a1e */
[----:B------:R0:W4:Y:S01]  /*24e40*/  @P0 LDG.E.U16 R67, desc[UR20][R62.64] ;  /* 0x000000143e430981 */ /* 0x000122000c1e1500 */
[----:B------:R-:W-:Y:S02]  /*24e50*/  ISETP.GT.U32.AND P2, PT, R90, R72, PT ;  /* 0x000000485a00720c */ /* 0x000fe40003f44070 */
[----:B------:R-:W-:-:S02]  /*24e60*/  SEL R31, R2, R31, !P3 ;  /* 0x0000001f021f7207 */ /* 0x000fc40005800000 */
[----:B------:R-:W-:Y:S01]  /*24e70*/  SEL R30, R2, R30, !P3 ;  /* 0x0000001e021e7207 */ /* 0x000fe20005800000 */
[----:B0-----:R-:W-:Y:S02]  /*24e80*/  @P0 IMAD.MOV.U32 R62, RZ, RZ, R33 ;  /* 0x000000ffff3e0224 */ /* 0x001fe400078e0021 */
[----:B------:R-:W-:Y:S01]  /*24e90*/  @P0 IMAD.MOV.U32 R63, RZ, RZ, R39 ;  /* 0x000000ffff3f0224 */ /* 0x000fe200078e0027 */
[----:B------:R-:W-:Y:S01]  /*24ea0*/  ISETP.GE.AND P4, PT, R75, RZ, PT ;  /* 0x000000ff4b00720c */ /* 0x000fe20003f86270 */
[----:B-1----:R-:W-:Y:S01]  /*24eb0*/  IMAD R33, R30, UR9, RZ ;  /* 0x000000091e217c24 */ /* 0x002fe2000f8e02ff */
[----:B---3--:R-:W-:Y:S01]  /*24ec0*/  PRMT R78, RZ, 0x7610, R78 ;  /* 0x00007610ff4e7816 */ /* 0x008fe2000000004e */
[----:B------:R0:W-:Y:S01]  /*24ed0*/  STL [R1+0x10fc], R39 ;  /* 0x0010fc2701007387 */ /* 0x0001e20000100800 */
[--C-:B------:R-:W-:Y:S01]  /*24ee0*/  @!P5 IMAD.IADD R74, R74, 0x1, -R90.reuse ;  /* 0x000000014a4ad824 */ /* 0x100fe200078e0a5a */
[----:B------:R-:W-:Y:S01]  /*24ef0*/  PRMT R41, RZ, 0x7610, R41 ;  /* 0x00007610ff297816 */ /* 0x000fe20000000029 */
[----:B------:R-:W-:Y:S01]  /*24f00*/  @!P2 IMAD.IADD R72, R72, 0x1, -R90 ;  /* 0x000000014848a824 */ /* 0x000fe200078e0a5a */
[----:B------:R-:W3:Y:S01]  /*24f10*/  LDL.LU R75, [R1+0x1b10] ;  /* 0x001b1000014b7983 */ /* 0x000ee20000300800 */
[----:B------:R-:W1:Y:S03]  /*24f20*/  LDCU UR9, c[0x0][0x3b0] ;  /* 0x00007600ff0977ac */ /* 0x000e660008000800 */
[----:B------:R0:W3:Y:S01]  /*24f30*/  @P0 LDG.E.U16 R78, desc[UR20][R62.64] ;  /* 0x000000143e4e0981 */ /* 0x0000e2000c1e1500 */
[----:B------:R-:W-:Y:S01]  /*24f40*/  IMAD.MOV.U32 R30, RZ, RZ, R74 ;  /* 0x000000ffff1e7224 */ /* 0x000fe200078e004a */
[----:B------:R-:W-:-:S02]  /*24f50*/  ISETP.GT.U32.AND P5, PT, R90, R45, PT ;  /* 0x0000002d5a00720c */ /* 0x000fc40003fa4070 */
[----:B------:R-:W3:Y:S01]  /*24f60*/  LDL.LU R74, [R1+0x1b0c] ;  /* 0x001b0c00014a7983 */ /* 0x000ee20000300800 */
[----:B0-----:R-:W-:Y:S01]  /*24f70*/  IMAD R62, R31, UR7, RZ ;  /* 0x000000071f3e7c24 */ /* 0x001fe2000f8e02ff */
[-C--:B------:R-:W-:Y:S01]  /*24f80*/  LEA R31, P2, R33, R91.reuse, 0x1 ;  /* 0x0000005b211f7211 */ /* 0x080fe200078408ff */
[----:B------:R-:W-:Y:S01]  /*24f90*/  @!P4 IMAD.MOV R30, RZ, RZ, -R30 ;  /* 0x000000ffff1ec224 */ /* 0x000fe200078e0a1e */
[----:B------:R-:W0:Y:S02]  /*24fa0*/  LDCU UR7, c[0x0][0x3b0] ;  /* 0x00007600ff0777ac */ /* 0x000e240008000800 */
[----:B------:R-:W-:-:S04]  /*24fb0*/  LEA R39, P6, R62, R91, 0x1 ;  /* 0x0000005b3e277211 */ /* 0x000fc800078c08ff */
[----:B------:R-:W-:Y:S01]  /*24fc0*/  LEA.HI.X.SX32 R62, R62, R92, 0x1, P6 ;  /* 0x0000005c3e3e7211 */ /* 0x000fe200030f0eff */
[----:B------:R-:W-:Y:S01]  /*24fd0*/  STL [R1+0x1108], R39 ;  /* 0x0011082701007387 */ /* 0x000fe20000100800 */
[----:B------:R-:W-:-:S03]  /*24fe0*/  ISETP.GE.AND P6, PT, R73, RZ, PT ;  /* 0x000000ff4900720c */ /* 0x000fc60003fc6270 */
[----:B------:R-:W3:Y:S01]  /*24ff0*/  LDL.LU R73, [R1+0x1b08] ;  /* 0x001b080001497983 */ /* 0x000ee20000300800 */
[----:B------:R-:W-:Y:S01]  /*25000*/  @P0 IMAD.MOV.U32 R63, RZ, RZ, R62 ;  /* 0x000000ffff3f0224 */ /* 0x000fe200078e003e */
[----:B------:R-:W-:Y:S02]  /*25010*/  ISETP.GT.U32.AND P4, PT, R90, R42, PT ;  /* 0x0000002a5a00720c */ /* 0x000fe40003f84070 */
[----:B------:R-:W-:Y:S01]  /*25020*/  STL [R1+0x1110], R31 ;  /* 0x0011101f01007387 */ /* 0x000fe20000100800 */
[----:B------:R-:W-:-:S03]  /*25030*/  LEA.HI.X.SX32 R33, R33, R92, 0x1, P2 ;  /* 0x0000005c21217211 */ /* 0x000fc600010f0eff */
[----:B------:R0:W-:Y:S01]  /*25040*/  STL [R1+0x1104], R62 ;  /* 0x0011043e01007387 */ /* 0x0001e20000100800 */
[----:B------:R-:W-:-:S03]  /*25050*/  SEL R30, R2, R30, !P3 ;  /* 0x0000001e021e7207 */ /* 0x000fc60005800000 */
[----:B------:R1:W-:Y:S01]  /*25060*/  STL [R1+0x110c], R33 ;  /* 0x00110c2101007387 */ /* 0x0003e20000100800 */
[----:B0-----:R-:W-:Y:S01]  /*25070*/  @P0 IMAD.MOV.U32 R62, RZ, RZ, R39 ;  /* 0x000000ffff3e0224 */ /* 0x001fe200078e0027 */
[C---:B------:R-:W-:Y:S01]  /*25080*/  ISETP.GT.U32.AND P2, PT, R90.reuse, R14, PT ;  /* 0x0000000e5a00720c */ /* 0x040fe20003f44070 */
[--C-:B------:R-:W-:Y:S01]  /*25090*/  @!P5 IMAD.IADD R45, R45, 0x1, -R90.reuse ;  /* 0x000000012d2dd824 */ /* 0x100fe200078e0a5a */
[----:B------:R-:W-:Y:S01]  /*250a0*/  ISETP.GT.U32.AND P5, PT, R90, R13, PT ;  /* 0x0000000d5a00720c */ /* 0x000fe20003fa4070 */
[----:B------:R-:W-:-:S03]  /*250b0*/  @!P4 IMAD.IADD R42, R42, 0x1, -R90 ;  /* 0x000000012a2ac824 */ /* 0x000fc600078e0a5a */
[----:B------:R-:W-:-:S07]  /*250c0*/  ISETP.GT.U32.AND P4, PT, R90, R45, PT ;  /* 0x0000002d5a00720c */ /* 0x000fce0003f84070 */
[----:B------:R-:W-:Y:S02]  /*250d0*/  @!P2 IADD3 R14, PT, PT, R14, -R90, RZ ;  /* 0x8000005a0e0ea210 */ /* 0x000fe40007ffe0ff */
[----:B------:R-:W-:Y:S01]  /*250e0*/  ISETP.GE.AND P2, PT, R47, RZ, PT ;  /* 0x000000ff2f00720c */ /* 0x000fe20003f46270 */
[----:B------:R-:W-:-:S03]  /*250f0*/  @!P5 IMAD.IADD R13, R13, 0x1, -R90 ;  /* 0x000000010d0dd824 */ /* 0x000fc600078e0a5a */
[----:B------:R-:W-:Y:S01]  /*25100*/  @!P4 IMAD.IADD R45, R45, 0x1, -R90 ;  /* 0x000000012d2dc824 */ /* 0x000fe200078e0a5a */
[----:B------:R-:W-:-:S13]  /*25110*/  ISETP.GT.U32.AND P4, PT, R90, R14, PT ;  /* 0x0000000e5a00720c */ /* 0x000fda0003f84070 */
[----:B------:R-:W-:Y:S01]  /*25120*/  @!P4 IMAD.IADD R14, R14, 0x1, -R90 ;  /* 0x000000010e0ec824 */ /* 0x000fe200078e0a5a */
[----:B------:R-:W-:Y:S02]  /*25130*/  ISETP.GE.AND P4, PT, R43, RZ, PT ;  /* 0x000000ff2b00720c */ /* 0x000fe40003f86270 */
[----:B--2---:R-:W-:-:S06]  /*25140*/  PRMT R46, RZ, 0x7610, R46 ;  /* 0x00007610ff2e7816 */ /* 0x004fcc000000002e */
[----:B------:R0:W2:Y:S02]  /*25150*/  @P0 LDG.E.U16 R46, desc[UR20][R62.64] ;  /* 0x000000143e2e0981 */ /* 0x0000a4000c1e1500 */
[----:B0-----:R-:W-:Y:S02]  /*25160*/  @P0 IMAD.MOV.U32 R63, RZ, RZ, R33 ;  /* 0x000000ffff3f0224 */ /* 0x001fe400078e0021 */
[----:B-1----:R-:W-:Y:S02]  /*25170*/  IMAD.MOV.U32 R33, RZ, RZ, R72 ;  /* 0x000000ffff217224 */ /* 0x002fe400078e0048 */
[----:B------:R-:W-:Y:S01]  /*25180*/  @P0 IMAD.MOV.U32 R62, RZ, RZ, R31 ;  /* 0x000000ffff3e0224 */ /* 0x000fe200078e001f */
[----:B------:R-:W2:Y:S01]  /*25190*/  LDL.LU R72, [R1+0x1b04] ;  /* 0x001b040001487983 */ /* 0x000ea20000300800 */
[----:B------:R-:W-:Y:S01]  /*251a0*/  IMAD R31, R30, UR10, RZ ;  /* 0x0000000a1e1f7c24 */ /* 0x000fe2000f8e02ff */
[----:B----4-:R-:W-:Y:S01]  /*251b0*/  PRMT R17, RZ, 0x7610, R17 ;  /* 0x00007610ff117816 */ /* 0x010fe20000000011 */
[----:B------:R-:W-:Y:S01]  /*251c0*/  @!P6 IMAD.MOV R33, RZ, RZ, -R33 ;  /* 0x000000ffff21e224 */ /* 0x000fe200078e0a21 */
[----:B------:R-:W0:Y:S02]  /*251d0*/  LDCU UR10, c[0x0][0x3b0] ;  /* 0x00007600ff0a77ac */ /* 0x000e240008000800 */
[----:B------:R-:W-:-:S02]  /*251e0*/  LEA R30, P6, R31, R91, 0x1 ;  /* 0x0000005b1f1e7211 */ /* 0x000fc400078c08ff */
[----:B------:R-:W-:Y:S01]  /*251f0*/  SEL R33, R2, R33, !P3 ;  /* 0x0000002102217207 */ /* 0x000fe20005800000 */
[----:B------:R-:W4:Y:S01]  /*25200*/  @P0 LDG.E.U16 R17, desc[UR20][R62.64] ;  /* 0x000000143e110981 */ /* 0x000f22000c1e1500 */
[----:B------:R-:W-:-:S03]  /*25210*/  LEA.HI.X.SX32 R31, R31, R92, 0x1, P6 ;  /* 0x0000005c1f1f7211 */ /* 0x000fc600030f0eff */
[----:B------:R-:W-:Y:S01]  /*25220*/  IMAD R33, R33, UR7, RZ ;  /* 0x0000000721217c24 */ /* 0x000fe2000f8e02ff */
[----:B------:R-:W-:Y:S01]  /*25230*/  STL [R1+0x1138], R30 ;  /* 0x0011381e01007387 */ /* 0x000fe20000100800 */
[----:B------:R-:W-:Y:S01]  /*25240*/  ISETP.GT.U32.AND P6, PT, R90, R42, PT ;  /* 0x0000002a5a00720c */ /* 0x000fe20003fc4070 */
[----:B------:R-:W1:Y:S02]  /*25250*/  LDCU UR7, c[0x0][0x3b0] ;  /* 0x00007600ff0777ac */ /* 0x000e640008000800 */
[----:B------:R-:W2:Y:S04]  /*25260*/  LDL.LU R47, [R1+0x1b00] ;  /* 0x001b0000012f7983 */ /* 0x000ea80000300800 */
[----:B------:R0:W-:Y:S04]  /*25270*/  STL [R1+0x1134], R31 ;  /* 0x0011341f01007387 */ /* 0x0001e80000100800 */
[----:B------:R0:W3:Y:S02]  /*25280*/  @P0 LDG.E.U16 R41, desc[UR20][R30.64] ;  /* 0x000000141e290981 */ /* 0x0000e4000c1e1500 */
[----:B0-----:R-:W-:-:S04]  /*25290*/  LEA R31, P5, R33, R91, 0x1 ;  /* 0x0000005b211f7211 */ /* 0x001fc800078a08ff */
[----:B------:R-:W-:Y:S02]  /*252a0*/  LEA.HI.X.SX32 R33, R33, R92, 0x1, P5 ;  /* 0x0000005c21217211 */ /* 0x000fe400028f0eff */
[----:B------:R-:W-:Y:S01]  /*252b0*/  ISETP.GT.U32.AND P5, PT, R90, R11, PT ;  /* 0x0000000b5a00720c */ /* 0x000fe20003fa4070 */
[----:B------:R-:W-:Y:S02]  /*252c0*/  IMAD.MOV.U32 R30, RZ, RZ, R45 ;  /* 0x000000ffff1e7224 */ /* 0x000fe400078e002d */
[----:B------:R-:W-:Y:S01]  /*252d0*/  @!P6 IMAD.IADD R42, R42, 0x1, -R90 ;  /* 0x000000012a2ae824 */ /* 0x000fe200078e0a5a */
[----:B------:R-:W3:Y:S01]  /*252e0*/  LDL.LU R45, [R1+0x1afc] ;  /* 0x001afc00012d7983 */ /* 0x000ee20000300800 */
[----:B------:R-:W-:-:S03]  /*252f0*/  ISETP.GE.AND P6, PT, R44, RZ, PT ;  /* 0x000000ff2c00720c */ /* 0x000fc60003fc6270 */
[----:B------:R0:W-:Y:S01]  /*25300*/  STL [R1+0x1140], R31 ;  /* 0x0011401f01007387 */ /* 0x0001e20000100800 */
[----:B------:R-:W-:-:S03]  /*25310*/  IMAD.MOV.U32 R39, RZ, RZ, R42 ;  /* 0x000000ffff277224 */ /* 0x000fc600078e002a */
[----:B------:R1:W-:Y:S01]  /*25320*/  STL [R1+0x113c], R33 ;  /* 0x00113c2101007387 */ /* 0x0003e20000100800 */
[----:B------:R-:W-:Y:S01]  /*25330*/  @!P5 IMAD.IADD R11, R11, 0x1, -R90 ;  /* 0x000000010b0bd824 */ /* 0x000fe200078e0a5a */
[----:B------:R-:W-:Y:S02]  /*25340*/  ISETP.GE.AND P5, PT, R15, RZ, PT ;  /* 0x000000ff0f00720c */ /* 0x000fe40003fa6270 */
[----:B------:R-:W3:Y:S01]  /*25350*/  LDL.LU R44, [R1+0x1af8] ;  /* 0x001af800012c7983 */ /* 0x000ee20000300800 */
[----:B------:R-:W-:-:S03]  /*25360*/  @P0 IMAD.MOV.U32 R62, RZ, RZ, R31 ;  /* 0x000000ffff3e0224 */ /* 0x000fc600078e001f */
[----:B------:R-:W3:Y:S01]  /*25370*/  LDL.LU R43, [R1+0x1af4] ;  /* 0x001af400012b7983 */ /* 0x000ee20000300800 */
[----:B0-----:R-:W-:-:S03]  /*25380*/  IMAD.MOV.U32 R31, RZ, RZ, R14 ;  /* 0x000000ffff1f7224 */ /* 0x001fc600078e000e */
[----:B------:R-:W3:Y:S04]  /*25390*/  LDL.LU R42, [R1+0x1af0] ;  /* 0x001af000012a7983 */ /* 0x000ee80000300800 */
[----:B------:R-:W3:Y:S04]  /*253a0*/  LDL.LU R15, [R1+0x1aec] ;  /* 0x001aec00010f7983 */ /* 0x000ee80000300800 */
[----:B------:R-:W3:Y:S01]  /*253b0*/  LDL.LU R14, [R1+0x1ae8] ;  /* 0x001ae800010e7983 */ /* 0x000ee20000300800 */
[----:B------:R-:W-:Y:S01]  /*253c0*/  @!P2 IMAD.MOV R30, RZ, RZ, -R30 ;  /* 0x000000ffff1ea224 */ /* 0x000fe200078e0a1e */
[----:B------:R-:W-:-:S04]  /*253d0*/  ISETP.GT.U32.AND P2, PT, R90, R13, PT ;  /* 0x0000000d5a00720c */ /* 0x000fc80003f44070 */
[----:B------:R-:W-:Y:S01]  /*253e0*/  SEL R30, R2, R30, !P3 ;  /* 0x0000001e021e7207 */ /* 0x000fe20005800000 */
[----:B------:R-:W-:Y:S02]  /*253f0*/  @P0 IMAD.MOV.U32 R63, RZ, RZ, R33 ;  /* 0x000000ffff3f0224 */ /* 0x000fe400078e0021 */
[----:B------:R-:W-:Y:S02]  /*25400*/  @!P6 IMAD.MOV R39, RZ, RZ, -R39 ;  /* 0x000000ffff27e224 */ /* 0x000fe400078e0a27 */
[----:B-1----:R-:W-:Y:S01]  /*25410*/  IMAD R33, R30, UR9, RZ ;  /* 0x000000091e217c24 */ /* 0x002fe2000f8e02ff */
[----:B------:R-:W-:Y:S01]  /*25420*/  PRMT R79, RZ, 0x7610, R79 ;  /* 0x00007610ff4f7816 */ /* 0x000fe2000000004f */
[----:B------:R-:W0:Y:S01]  /*25430*/  LDCU UR9, c[0x0][0x3b0] ;  /* 0x00007600ff0977ac */ /* 0x000e220008000800 */
[----:B------:R-:W-:Y:S02]  /*25440*/  SEL R39, R2, R39, !P3 ;  /* 0x0000002702277207 */ /* 0x000fe40005800000 */
[----:B------:R-:W-:Y:S01]  /*25450*/  LEA R30, P6, R33, R91, 0x1 ;  /* 0x0000005b211e7211 */ /* 0x000fe200078c08ff */
[----:B------:R-:W-:Y:S01]  /*25460*/  @!P2 IMAD.IADD R13, R13, 0x1, -R90 ;  /* 0x000000010d0da824 */ /* 0x000fe200078e0a5a */
[----:B------:R1:W4:Y:S02]  /*25470*/  @P0 LDG.E.U16 R79, desc[UR20][R62.64] ;  /* 0x000000143e4f0981 */ /* 0x000324000c1e1500 */
[----:B------:R-:W-:Y:S01]  /*25480*/  LEA.HI.X.SX32 R33, R33, R92, 0x1, P6 ;  /* 0x0000005c21217211 */ /* 0x000fe200030f0eff */
[----:B------:R-:W-:Y:S01]  /*25490*/  IMAD R39, R39, UR7, RZ ;  /* 0x0000000727277c24 */ /* 0x000fe2000f8e02ff */
[----:B------:R0:W-:Y:S01]  /*254a0*/  STL [R1+0x1148], R30 ;  /* 0x0011481e01007387 */ /* 0x0001e20000100800 */
[----:B------:R-:W-:Y:S01]  /*254b0*/  @!P4 IMAD.MOV R31, RZ, RZ, -R31 ;  /* 0x000000ffff1fc224 */ /* 0x000fe200078e0a1f */
[----:B------:R-:W-:Y:S01]  /*254c0*/  ISETP.GT.U32.AND P2, PT, R90, R11, PT ;  /* 0x0000000b5a00720c */ /* 0x000fe20003f44070 */
[----:B------:R-:W2:Y:S01]  /*254d0*/  LDCU UR7, c[0x0][0x3b0] ;  /* 0x00007600ff0777ac */ /* 0x000ea20008000800 */
[----:B------:R0:W-:Y:S01]  /*254e0*/  STL [R1+0x1144], R33 ;  /* 0x0011442101007387 */ /* 0x0001e20000100800 */
[----:B-1----:R-:W-:-:S02]  /*254f0*/  @P0 IMAD.MOV.U32 R62, RZ, RZ, R30 ;  /* 0x000000ffff3e0224 */ /* 0x002fc400078e001e */
[----:B------:R-:W-:Y:S02]  /*25500*/  @P0 IMAD.MOV.U32 R63, RZ, RZ, R33 ;  /* 0x000000ffff3f0224 */ /* 0x000fe400078e0021 */
[----:B0-----:R-:W-:Y:S01]  /*25510*/  IMAD.MOV.U32 R30, RZ, RZ, R13 ;  /* 0x000000ffff1e7224 */ /* 0x001fe200078e000d */
[----:B------:R-:W-:Y:S01]  /*25520*/  SEL R31, R2, R31, !P3 ;  /* 0x0000001f021f7207 */ /* 0x000fe20005800000 */
[----:B------:R-:W4:Y:S01]  /*25530*/  LDL.LU R13, [R1+0x1ae4] ;  /* 0x001ae400010d7983 */ /* 0x000f220000300800 */
[----:B------:R-:W-:Y:S01]  /*25540*/  LEA R33, P6, R39, R91, 0x1 ;  /* 0x0000005b27217211 */ /* 0x000fe200078c08ff */
[----:B------:R-:W-:Y:S01]  /*25550*/  @!P5 IMAD.MOV R30, RZ, RZ, -R30 ;  /* 0x000000ffff1ed224 */ /* 0x000fe200078e0a1e */
[----:B------:R-:W-:Y:S01]  /*25560*/  ISETP.GE.AND P4, PT, R12, RZ, PT ;  /* 0x000000ff0c00720c */ /* 0x000fe20003f86270 */
[----:B------:R-:W-:Y:S01]  /*25570*/  IMAD R31, R31, UR10, RZ ;  /* 0x0000000a1f1f7c24 */ /* 0x000fe2000f8e02ff */
[----:B------:R-:W4:Y:S02]  /*25580*/  LDL.LU R12, [R1+0x1ae0] ;  /* 0x001ae000010c7983 */ /* 0x000f240000300800 */
[----:B------:R-:W-:-:S02]  /*25590*/  SEL R30, R2, R30, !P3 ;  /* 0x0000001e021e7207 */ /* 0x000fc40005800000 */
[----:B------:R-:W-:Y:S01]  /*255a0*/  STL [R1+0x1150], R33 ;  /* 0x0011502101007387 */ /* 0x000fe20000100800 */
[----:B------:R-:W-:Y:S01]  /*255b0*/  @!P2 IMAD.IADD R11, R11, 0x1, -R90 ;  /* 0x000000010b0ba824 */ /* 0x000fe200078e0a5a */
[----:B------:R-:W-:Y:S02]  /*255c0*/  PRMT R37, RZ, 0x7610, R37 ;  /* 0x00007610ff257816 */ /* 0x000fe40000000025 */
[----:B------:R-:W-:Y:S02]  /*255d0*/  PRMT R76, RZ, 0x7610, R76 ;  /* 0x00007610ff4c7816 */ /* 0x000fe4000000004c */
[----:B------:R-:W-:Y:S02]  /*255e0*/  PRMT R66, RZ, 0x7610, R66 ;  /* 0x00007610ff427816 */ /* 0x000fe40000000042 */
[----:B--2---:R-:W-:-:S06]  /*255f0*/  PRMT R47, RZ, 0x7610, R47 ;  /* 0x00007610ff2f7816 */ /* 0x004fcc000000002f */
[----:B------:R0:W2:Y:S02]  /*25600*/  @P0 LDG.E.U16 R47, desc[UR20][R62.64] ;  /* 0x000000143e2f0981 */ /* 0x0000a4000c1e1500 */
[----:B0-----:R-:W-:Y:S02]  /*25610*/  LEA.HI.X.SX32 R62, R39, R92, 0x1, P6 ;  /* 0x0000005c273e7211 */ /* 0x001fe400030f0eff */
[----:B------:R-:W-:-:S03]  /*25620*/  LEA R39, P2, R31, R91, 0x1 ;  /* 0x0000005b1f277211 */ /* 0x000fc600078408ff */
[----:B------:R0:W-:Y:S01]  /*25630*/  STL [R1+0x114c], R62 ;  /* 0x00114c3e01007387 */ /* 0x0001e20000100800 */
[----:B------:R-:W-:Y:S02]  /*25640*/  @P0 IMAD.MOV.U32 R63, RZ, RZ, R62 ;  /* 0x000000ffff3f0224 */ /* 0x000fe400078e003e */
[----:B0-----:R-:W-:Y:S02]  /*25650*/  @P0 IMAD.MOV.U32 R62, RZ, RZ, R33 ;  /* 0x000000ffff3e0224 */ /* 0x001fe400078e0021 */
[----:B------:R-:W-:Y:S01]  /*25660*/  IMAD R33, R30, UR9, RZ ;  /* 0x000000091e217c24 */ /* 0x000fe2000f8e02ff */
[----:B------:R-:W-:Y:S01]  /*25670*/  STL [R1+0x1178], R39 ;  /* 0x0011782701007387 */ /* 0x000fe20000100800 */
[----:B------:R-:W-:Y:S01]  /*25680*/  IMAD.MOV.U32 R30, RZ, RZ, R11 ;  /* 0x000000ffff1e7224 */ /* 0x000fe200078e000b */
[----:B------:R-:W-:Y:S01]  /*25690*/  PRMT R77, RZ, 0x7610, R77 ;  /* 0x00007610ff4d7816 */ /* 0x000fe2000000004d */
[----:B------:R-:W0:Y:S01]  /*256a0*/  LDCU UR9, c[0x0][0x3b0] ;  /* 0x00007600ff0977ac */ /* 0x000e220008000800 */
[----:B------:R-:W2:Y:S01]  /*256b0*/  LDL.LU R11, [R1+0x1adc] ;  /* 0x001adc00010b7983 */ /* 0x000ea20000300800 */
[----:B------:R-:W-:Y:S01]  /*256c0*/  @!P4 IMAD.MOV R30, RZ, RZ, -R30 ;  /* 0x000000ffff1ec224 */ /* 0x000fe200078e0a1e */
[----:B---3--:R-:W-:-:S06]  /*256d0*/  PRMT R14, RZ, 0x7610, R14 ;  /* 0x00007610ff0e7816 */ /* 0x008fcc000000000e */
[----:B------:R1:W3:Y:S01]  /*256e0*/  @P0 LDG.E.U16 R14, desc[UR20][R62.64] ;  /* 0x000000143e0e0981 */ /* 0x0002e2000c1e1500 */
[----:B------:R-:W-:Y:S02]  /*256f0*/  SEL R30, R2, R30, !P3 ;  /* 0x0000001e021e7207 */ /* 0x000fe40005800000 */
[----:B-1----:R-:W-:Y:S02]  /*25700*/  LEA.HI.X.SX32 R62, R31, R92, 0x1, P2 ;  /* 0x0000005c1f3e7211 */ /* 0x002fe400010f0eff */
[----:B------:R-:W-:-:S03]  /*25710*/  ISETP.GT.U32.AND P2, PT, R90, R10, PT ;  /* 0x0000000a5a00720c */ /* 0x000fc60003f44070 */
[----:B------:R1:W-:Y:S01]  /*25720*/  STL [R1+0x1174], R62 ;  /* 0x0011743e01007387 */ /* 0x0003e20000100800 */
[----:B------:R-:W-:Y:S01]  /*25730*/  @P0 IMAD.MOV.U32 R63, RZ, RZ, R62 ;  /* 0x000000ffff3f0224 */ /* 0x000fe200078e003e */
[----:B------:R-:W-:Y:S01]  /*25740*/  LEA R31, P5, R33, R91, 0x1 ;  /* 0x0000005b211f7211 */ /* 0x000fe200078a08ff */
[----:B-1----:R-:W-:-:S04]  /*25750*/  @P0 IMAD.MOV.U32 R62, RZ, RZ, R39 ;  /* 0x000000ffff3e0224 */ /* 0x002fc800078e0027 */
[----:B------:R1:W-:Y:S03]  /*25760*/  STL [R1+0x1180], R31 ;  /* 0x0011801f01007387 */ /* 0x0003e60000100800 */
[----:B------:R-:W-:Y:S01]  /*25770*/  @!P2 IMAD.IADD R10, R10, 0x1, -R90 ;  /* 0x000000010a0aa824 */ /* 0x000fe200078e0a5a */
[----:B------:R0:W2:Y:S04]  /*25780*/  @P0 LDG.E.U16 R37, desc[UR20][R62.64] ;  /* 0x000000143e250981 */ /* 0x0000a8000c1e1500 */
[----:B------:R-:W-:Y:S01]  /*25790*/  ISETP.GT.U32.AND P2, PT, R90, R10, PT ;  /* 0x0000000a5a00720c */ /* 0x000fe20003f44070 */
[----:B0-----:R-:W-:Y:S02]  /*257a0*/  @P0 IMAD.MOV.U32 R62, RZ, RZ, R31 ;  /* 0x000000ffff3e0224 */ /* 0x001fe400078e001f */
[----:B-1----:R-:W-:Y:S01]  /*257b0*/  IMAD R31, R30, UR7, RZ ;  /* 0x000000071e1f7c24 */ /* 0x002fe2000f8e02ff */
[----:B------:R-:W-:-:S02]  /*257c0*/  LEA.HI.X.SX32 R33, R33, R92, 0x1, P5 ;  /* 0x0000005c21217211 */ /* 0x000fc400028f0eff */
[----:B------:R-:W-:Y:S01]  /*257d0*/  PRMT R44, RZ, 0x7610, R44 ;  /* 0x00007610ff2c7816 */ /* 0x000fe2000000002c */
[----:B------:R-:W-:Y:S01]  /*257e0*/  VIADD R39, R93, 0xdc ;  /* 0x000000dc5d277836 */ /* 0x000fe20000000000 */
[C---:B------:R-:W-:Y:S01]  /*257f0*/  LEA R30, P4, R31.reuse, R91, 0x1 ;  /* 0x0000005b1f1e7211 */ /* 0x040fe200078808ff */
[----:B------:R-:W0:Y:S03]  /*25800*/  LDCU UR7, c[0x0][0x3b0] ;  /* 0x00007600ff0777ac */ /* 0x000e260008000800 */
[----:B------:R-:W-:Y:S02]  /*25810*/  LEA.HI.X.SX32 R31, R31, R92, 0x1, P4 ;  /* 0x0000005c1f1f7211 */ /* 0x000fe400020f0eff */
[----:B------:R-:W-:Y:S01]  /*25820*/  ISETP.GE.AND P4, PT, R40, RZ, PT ;  /* 0x000000ff2800720c */ /* 0x000fe20003f86270 */
[----:B------:R-:W-:Y:S01]  /*25830*/  STL [R1+0x117c], R33 ;  /* 0x00117c2101007387 */ /* 0x000fe20000100800 */
[----:B------:R-:W-:-:S03]  /*25840*/  @!P2 IMAD.IADD R10, R10, 0x1, -R90 ;  /* 0x000000010a0aa824 */ /* 0x000fc600078e0a5a */
[----:B------:R1:W-:Y:S04]  /*25850*/  STL [R1+0x1188], R30 ;  /* 0x0011881e01007387 */ /* 0x0003e80000100800 */
[----:B------:R1:W2:Y:S04]  /*25860*/  @P0 LDG.E.U16 R44, desc[UR20][R30.64] ;  /* 0x000000141e2c0981 */ /* 0x0002a8000c1e1500 */
[----:B------:R-:W-:Y:S01]  /*25870*/  @!P4 IMAD.MOV R10, RZ, RZ, -R10 ;  /* 0x000000ffff0ac224 */ /* 0x000fe200078e0a0a */
[----:B------:R0:W-:Y:S01]  /*25880*/  STL [R1+0x1184], R31 ;  /* 0x0011841f01007387 */ /* 0x0001e20000100800 */
[----:B-1----:R-:W-:-:S05]  /*25890*/  IABS R30, R39 ;  /* 0x00000027001e7213 */ /* 0x002fca0000000000 */
[----:B0-----:R-:W-:Y:S01]  /*258a0*/  IMAD.MOV.U32 R31, RZ, RZ, R30 ;  /* 0x000000ffff1f7224 */ /* 0x001fe200078e001e */
[----:B------:R-:W-:-:S03]  /*258b0*/  SEL R30, R2, R10, !P3 ;  /* 0x0000000a021e7207 */ /* 0x000fc60005800000 */
[----:B------:R-:W-:-:S04]  /*258c0*/  IMAD.HI.U32 R10, R0, R31, RZ ;  /* 0x0000001f000a7227 */ /* 0x000fc800078e00ff */
[----:B------:R-:W-:Y:S02]  /*258d0*/  IMAD.MOV R10, RZ, RZ, -R10 ;  /* 0x000000ffff0a7224 */ /* 0x000fe400078e0a0a */
[----:B------:R-:W-:Y:S02]  /*258e0*/  IMAD R30, R30, UR7, RZ ;  /* 0x000000071e1e7c24 */ /* 0x000fe4000f8e02ff */
[----:B------:R-:W-:Y:S01]  /*258f0*/  @P0 IMAD.MOV.U32 R63, RZ, RZ, R33 ;  /* 0x000000ffff3f0224 */ /* 0x000fe200078e0021 */
[----:B------:R-:W-:Y:S01]  /*25900*/  STL [R1+0x15b8], R39 ;  /* 0x0015b82701007387 */ /* 0x000fe20000100800 */
[----:B------:R-:W-:Y:S01]  /*25910*/  IMAD R31, R90, R10, R31 ;  /* 0x0000000a5a1f7224 */ /* 0x000fe200078e021f */
[C---:B------:R-:W-:Y:S01]  /*25920*/  LEA R10, P2, R30.reuse, R91, 0x1 ;  /* 0x0000005b1e0a7211 */ /* 0x040fe200078408ff */
[----:B------:R-:W0:Y:S01]  /*25930*/  LDCU UR7, c[0x0][0x3b0] ;  /* 0x00007600ff0777ac */ /* 0x000e220008000800 */
[----:B------:R1:W2:Y:S02]  /*25940*/  @P0 LDG.E.U16 R76, desc[UR20][R62.64] ;  /* 0x000000143e4c0981 */ /* 0x0002a4000c1e1500 */
[----:B------:R-:W-:-:S02]  /*25950*/  LEA.HI.X.SX32 R30, R30, R92, 0x1, P2 ;  /* 0x0000005c1e1e7211 */ /* 0x000fc400010f0eff */
[----:B------:R-:W-:Y:S01]  /*25960*/  ISETP.GT.U32.AND P2, PT, R90, R31, PT ;  /* 0x0000001f5a00720c */ /* 0x000fe20003f44070 */
[----:B------:R-:W-:Y:S04]  /*25970*/  STL [R1+0x1190], R10 ;  /* 0x0011900a01007387 */ /* 0x000fe80000100800 */
[----:B------:R0:W-:Y:S01]  /*25980*/  STL [R1+0x118c], R30 ;  /* 0x00118c1e01007387 */ /* 0x0001e20000100800 */
[----:B-1----:R-:W-:Y:S02]  /*25990*/  @P0 IMAD.MOV.U32 R63, RZ, RZ, R30 ;  /* 0x000000ffff3f0224 */ /* 0x002fe400078e001e */
[----:B------:R-:W-:Y:S02]  /*259a0*/  @P0 IMAD.MOV.U32 R62, RZ, RZ, R10 ;  /* 0x000000ffff3e0224 */ /* 0x000fe400078e000a */
[----:B0-----:R-:W-:-:S03]  /*259b0*/  VIADD R30, R93, 0xdd ;  /* 0x000000dd5d1e7836 */ /* 0x001fc60000000000 */
[----:B------:R-:W-:Y:S02]  /*259c0*/  @!P2 IMAD.IADD R31, R31, 0x1, -R90 ;  /* 0x000000011f1fa824 */ /* 0x000fe400078e0a5a */
[----:B------:R-:W-:-:S03]  /*259d0*/  IABS R10, R30 ;  /* 0x0000001e000a7213 */ /* 0x000fc60000000000 */
[----:B------:R-:W-:Y:S02]  /*259e0*/  ISETP.GT.U32.AND P2, PT, R90, R31, PT ;  /* 0x0000001f5a00720c */ /* 0x000fe40003f44070 */
[----:B------:R-:W-:Y:S01]  /*259f0*/  IMAD.MOV.U32 R33, RZ, RZ, R10 ;  /* 0x000000ffff217224 */ /* 0x000fe200078e000a */
[----:B------:R-:W-:-:S03]  /*25a00*/  ISETP.GE.AND P4, PT, R39, RZ, PT ;  /* 0x000000ff2700720c */ /* 0x000fc60003f86270 */
[----:B------:R-:W-:-:S04]  /*25a10*/  IMAD.HI.U32 R10, R0, R33, RZ ;  /* 0x00000021000a7227 */ /* 0x000fc800078e00ff */
[----:B------:R-:W-:-:S04]  /*25a20*/  IMAD.MOV R10, RZ, RZ, -R10 ;  /* 0x000000ffff0a7224 */ /* 0x000fc800078e0a0a */
[----:B------:R-:W-:Y:S02]  /*25a30*/  IMAD R10, R90, R10, R33 ;  /* 0x0000000a5a0a7224 */ /* 0x000fe400078e0221 */
[----:B------:R-:W-:-:S03]  /*25a40*/  @!P2 IMAD.IADD R31, R31, 0x1, -R90 ;  /* 0x000000011f1fa824 */ /* 0x000fc600078e0a5a */
[----:B------:R-:W-:Y:S01]  /*25a50*/  ISETP.GT.U32.AND P2, PT, R90, R10, PT ;  /* 0x0000000a5a00720c */ /* 0x000fe20003f44070 */
[----:B------:R-:W-:-:S05]  /*25a60*/  @!P4 IMAD.MOV R31, RZ, RZ, -R31 ;  /* 0x000000ffff1fc224 */ /* 0x000fca00078e0a1f */
[----:B------:R-:W-:-:S05]  /*25a70*/  SEL R31, R2, R31, !P3 ;  /* 0x0000001f021f7207 */ /* 0x000fca0005800000 */
[----:B------:R-:W-:Y:S01]  /*25a80*/  IMAD R33, R31, UR7, RZ ;  /* 0x000000071f217c24 */ /* 0x000fe2000f8e02ff */
[----:B------:R-:W0:Y:S01]  /*25a90*/  LDCU UR7, c[0x0][0x3b0] ;  /* 0x00007600ff0777ac */ /* 0x000e220008000800 */
[----:B------:R-:W-:-:S03]  /*25aa0*/  @!P2 IMAD.IADD R10, R10, 0x1, -R90 ;  /* 0x000000010a0aa824 */ /* 0x000fc600078e0a5a */
[C---:B------:R-:W-:Y:S02]  /*25ab0*/  LEA R31, P4, R33.reuse, R91, 0x1 ;  /* 0x0000005b211f7211 */ /* 0x040fe400078808ff */
[----:B------:R-:W-:Y:S02]  /*25ac0*/  ISETP.GT.U32.AND P2, PT, R90, R10, PT ;  /* 0x0000000a5a00720c */ /* 0x000fe40003f44070 */
[----:B------:R-:W-:Y:S02]  /*25ad0*/  LEA.HI.X.SX32 R33, R33, R92, 0x1, P4 ;  /* 0x0000005c21217211 */ /* 0x000fe400020f0eff */
[----:B------:R-:W-:Y:S01]  /*25ae0*/  ISETP.GE.AND P4, PT, R30, RZ, PT ;  /* 0x000000ff1e00720c */ /* 0x000fe20003f86270 */
[----:B------:R-:W-:Y:S01]  /*25af0*/  VIADD R39, R93, 0xde ;  /* 0x000000de5d277836 */ /* 0x000fe20000000000 */
[----:B------:R-:W-:Y:S01]  /*25b00*/  PRMT R15, RZ, 0x7610, R15 ;  /* 0x00007610ff0f7816 */ /* 0x000fe2000000000f */
[----:B------:R1:W-:Y:S06]  /*25b10*/  STL [R1+0x15b4], R30 ;  /* 0x0015b41e01007387 */ /* 0x0003ec0000100800 */
[----:B------:R-:W-:Y:S01]  /*25b20*/  @!P2 IMAD.IADD R10, R10, 0x1, -R90 ;  /* 0x000000010a0aa824 */ /* 0x000fe200078e0a5a */
[----:B------:R0:W2:Y:S01]  /*25b30*/  @P0 LDG.E.U16 R15, desc[UR20][R62.64] ;  /* 0x000000143e0f0981 */ /* 0x0000a2000c1e1500 */
[----:B-1----:R-:W-:-:S03]  /*25b40*/  IABS R30, R39 ;  /* 0x00000027001e7213 */ /* 0x002fc60000000000 */
[----:B------:R1:W-:Y:S01]  /*25b50*/  STL [R1+0x11b8], R31 ;  /* 0x0011b81f01007387 */ /* 0x0003e20000100800 */
[----:B------:R-:W-:Y:S01]  /*25b60*/  @!P4 IADD3 R10, PT, PT, -R10, RZ, RZ ;  /* 0x000000ff0a0ac210 */ /* 0x000fe20007ffe1ff */
[----:B0-----:R-:W-:Y:S02]  /*25b70*/  @P0 IMAD.MOV.U32 R62, RZ, RZ, R31 ;  /* 0x000000ffff3e0224 */ /* 0x001fe400078e001f */
[----:B-1----:R-:W-:Y:S01]  /*25b80*/  IMAD.MOV.U32 R31, RZ, RZ, R30 ;  /* 0x000000ffff1f7224 */ /* 0x002fe200078e001e */
        /* <DEDUP_REMOVED lines=13> */
[----:B------:R-:W-:Y:S01]  /*25c60*/  STL [R1+0x11c0], R10 ;  /* 0x0011c00a01007387 */ /* 0x000fe20000100800 */
[----:B-1----:R-:W-:-:S03]  /*25c70*/  @P0 IMAD.MOV.U32 R63, RZ, RZ, R30 ;  /* 0x000000ffff3f0224 */ /* 0x002fc600078e001e */
[----:B------:R1:W-:Y:S01]  /*25c80*/  STL [R1+0x11bc], R30 ;  /* 0x0011bc1e01007387 */ /* 0x0003e20000100800 */
[----:B------:R-:W-:-:S03]  /*25c90*/  @P0 IMAD.MOV.U32 R62, RZ, RZ, R10 ;  /* 0x000000ffff3e0224 */ /* 0x000fc600078e000a */
[----:B------:R-:W-:Y:S01]  /*25ca0*/  @!P2 IMAD.IADD R31, R31, 0x1, -R90 ;  /* 0x000000011f1fa824 */ /* 0x000fe200078e0a5a */
[----:B------:R-:W-:Y:S01]  /*25cb0*/  ISETP.GE.AND P4, PT, R39, RZ, PT ;  /* 0x000000ff2700720c */ /* 0x000fe20003f86270 */
[----:B------:R0:W2:Y:S01]  /*25cc0*/  @P0 LDG.E.U16 R77, desc[UR20][R62.64] ;  /* 0x000000143e4d0981 */ /* 0x0000a2000c1e1500 */
[----:B-1----:R-:W-:-:S05]  /*25cd0*/  VIADD R30, R93, 0xdf ;  /* 0x000000df5d1e7836 */ /* 0x002fca0000000000 */
[----:B------:R-:W-:Y:S02]  /*25ce0*/  IABS R10, R30 ;  /* 0x0000001e000a7213 */ /* 0x000fe40000000000 */
[----:B------:R-:W-:-:S03]  /*25cf0*/  ISETP.GT.U32.AND P2, PT, R90, R31, PT ;  /* 0x0000001f5a00720c */ /* 0x000fc60003f44070 */
[----:B------:R-:W-:-:S04]  /*25d00*/  IMAD.MOV.U32 R33, RZ, RZ, R10 ;  /* 0x000000ffff217224 */ /* 0x000fc800078e000a */
[----:B------:R-:W-:-:S04]  /*25d10*/  IMAD.HI.U32 R10, R0, R33, RZ ;  /* 0x00000021000a7227 */ /* 0x000fc800078e00ff */
[----:B------:R-:W-:-:S04]  /*25d20*/  IMAD.MOV R10, RZ, RZ, -R10 ;  /* 0x000000ffff0a7224 */ /* 0x000fc800078e0a0a */
[----:B------:R-:W-:Y:S02]  /*25d30*/  IMAD R10, R90, R10, R33 ;  /* 0x0000000a5a0a7224 */ /* 0x000fe400078e0221 */
[----:B------:R-:W-:-:S03]  /*25d40*/  @!P2 IMAD.IADD R31, R31, 0x1, -R90 ;  /* 0x000000011f1fa824 */ /* 0x000fc600078e0a5a */
[----:B------:R-:W-:Y:S01]  /*25d50*/  ISETP.GT.U32.AND P2, PT, R90, R10, PT ;  /* 0x0000000a5a00720c */ /* 0x000fe20003f44070 */
[----:B------:R-:W-:-:S05]  /*25d60*/  @!P4 IMAD.MOV R31, RZ, RZ, -R31 ;  /* 0x000000ffff1fc224 */ /* 0x000fca00078e0a1f */
[----:B------:R-:W-:-:S05]  /*25d70*/  SEL R31, R2, R31, !P3 ;  /* 0x0000001f021f7207 */ /* 0x000fca0005800000 */
[----:B0-----:R-:W-:Y:S01]  /*25d80*/  IMAD R33, R31, UR7, RZ ;  /* 0x000000071f217c24 */ /* 0x001fe2000f8e02ff */
[----:B------:R-:W0:Y:S01]  /*25d90*/  LDCU UR7, c[0x0][0x3b0] ;  /* 0x00007600ff0777ac */ /* 0x000e220008000800 */
[----:B------:R-:W-:-:S03]  /*25da0*/  @!P2 IMAD.IADD R10, R10, 0x1, -R90 ;  /* 0x000000010a0aa824 */ /* 0x000fc600078e0a5a */
[C---:B------:R-:W-:Y:S02]  /*25db0*/  LEA R31, P4, R33.reuse, R91, 0x1 ;  /* 0x0000005b211f7211 */ /* 0x040fe400078808ff */
[----:B------:R-:W-:Y:S02]  /*25dc0*/  ISETP.GT.U32.AND P2, PT, R90, R10, PT ;  /* 0x0000000a5a00720c */ /* 0x000fe40003f44070 */
[----:B------:R-:W-:Y:S02]  /*25dd0*/  LEA.HI.X.SX32 R33, R33, R92, 0x1, P4 ;  /* 0x0000005c21217211 */ /* 0x000fe400020f0eff */
[----:B------:R-:W-:Y:S01]  /*25de0*/  ISETP.GE.AND P4, PT, R30, RZ, PT ;  /* 0x000000ff1e00720c */ /* 0x000fe20003f86270 */
[----:B------:R-:W-:Y:S01]  /*25df0*/  VIADD R39, R93, 0xe4 ;  /* 0x000000e45d277836 */ /* 0x000fe20000000000 */
[----:B------:R1:W-:Y:S01]  /*25e00*/  STL [R1+0x15ac], R30 ;  /* 0x0015ac1e01007387 */ /* 0x0003e20000100800 */
[----:B------:R-:W-:-:S06]  /*25e10*/  @P0 IMAD.MOV.U32 R62, RZ, RZ, R31 ;  /* 0x000000ffff3e0224 */ /* 0x000fcc00078e001f */
[----:B------:R-:W-:Y:S01]  /*25e20*/  @!P2 IMAD.IADD R10, R10, 0x1, -R90 ;  /* 0x000000010a0aa824 */ /* 0x000fe200078e0a5a */
[----:B-1----:R-:W-:-:S03]  /*25e30*/  IABS R30, R39 ;  /* 0x00000027001e7213 */ /* 0x002fc60000000000 */
[----:B------:R-:W-:Y:S01]  /*25e40*/  @!P4 IMAD.MOV R10, RZ, RZ, -R10 ;  /* 0x000000ffff0ac224 */ /* 0x000fe200078e0a0a */
[----:B------:R1:W-:Y:S02]  /*25e50*/  STL [R1+0x11c8], R31 ;  /* 0x0011c81f01007387 */ /* 0x0003e40000100800 */
[----:B-1----:R-:W-:Y:S02]  /*25e60*/  IMAD.MOV.U32 R31, RZ, RZ, R30 ;  /* 0x000000ffff1f7224 */ /* 0x002fe400078e001e */
[----:B------:R-:W-:Y:S02]  /*25e70*/  SEL R30, R2, R10, !P3 ;  /* 0x0000000a021e7207 */ /* 0x000fe40005800000 */
[----:B------:R-:W-:-:S04]  /*25e80*/  IMAD.HI.U32 R10, R0, R31, RZ ;  /* 0x0000001f000a7227 */ /* 0x000fc800078e00ff */
[----:B------:R-:W-:Y:S02]  /*25e90*/  IMAD.MOV R10, RZ, RZ, -R10 ;  /* 0x000000ffff0a7224 */ /* 0x000fe400078e0a0a */
[----:B0-----:R-:W-:Y:S01]  /*25ea0*/  IMAD R30, R30, UR7, RZ ;  /* 0x000000071e1e7c24 */ /* 0x001fe2000f8e02ff */
[----:B------:R-:W-:Y:S01]  /*25eb0*/  PRMT R45, RZ, 0x7610, R45 ;  /* 0x00007610ff2d7816 */ /* 0x000fe2000000002d */
[----:B------:R-:W-:Y:S02]  /*25ec0*/  IMAD R31, R90, R10, R31 ;  /* 0x0000000a5a1f7224 */ /* 0x000fe400078e021f */
[----:B------:R-:W-:Y:S01]  /*25ed0*/  @P0 IMAD.MOV.U32 R63, RZ, RZ, R33 ;  /* 0x000000ffff3f0224 */ /* 0x000fe200078e0021 */
[C---:B------:R-:W-:Y:S01]  /*25ee0*/  LEA R10, P2, R30.reuse, R91, 0x1 ;  /* 0x0000005b1e0a7211 */ /* 0x040fe200078408ff */
[----:B------:R-:W-:Y:S01]  /*25ef0*/  STL [R1+0x11c4], R33 ;  /* 0x0011c42101007387 */ /* 0x000fe20000100800 */
[----:B------:R-:W-:Y:S01]  /*25f00*/  ISETP.GE.AND P4, PT, R39, RZ, PT ;  /* 0x000000ff2700720c */ /* 0x000fe20003f86270 */
[----:B------:R-:W0:Y:S01]  /*25f10*/  LDCU UR7, c[0x0][0x3b0] ;  /* 0x00007600ff0777ac */ /* 0x000e220008000800 */
[----:B------:R-:W-:Y:S01]  /*25f20*/  LEA.HI.X.SX32 R30, R30, R92, 0x1, P2 ;  /* 0x0000005c1e1e7211 */ /* 0x000fe200010f0eff */
[----:B------:R1:W2:Y:S01]  /*25f30*/  @P0 LDG.E.U16 R45, desc[UR20][R62.64] ;  /* 0x000000143e2d0981 */ /* 0x0002a2000c1e1500 */
[----:B------:R-:W-:-:S03]  /*25f40*/  ISETP.GT.U32.AND P2, PT, R90, R31, PT ;  /* 0x0000001f5a00720c */ /* 0x000fc60003f44070 */
[----:B------:R-:W-:Y:S04]  /*25f50*/  STL [R1+0x15bc], R39 ;  /* 0x0015bc2701007387 */ /* 0x000fe80000100800 */
[----:B------:R-:W-:Y:S01]  /*25f60*/  STL [R1+0x11d0], R10 ;  /* 0x0011d00a01007387 */ /* 0x000fe20000100800 */
[----:B-1----:R-:W-:-:S03]  /*25f70*/  @P0 IMAD.MOV.U32 R63, RZ, RZ, R30 ;  /* 0x000000ffff3f0224 */ /* 0x002fc600078e001e */
[----:B------:R1:W-:Y:S01]  /*25f80*/  STL [R1+0x11cc], R30 ;  /* 0x0011cc1e01007387 */ /* 0x0003e20000100800 */
[----:B------:R-:W-:Y:S02]  /*25f90*/  @P0 IMAD.MOV.U32 R62, RZ, RZ, R10 ;  /* 0x000000ffff3e0224 */ /* 0x000fe400078e000a */
[----:B------:R-:W-:Y:S02]  /*25fa0*/  @!P2 IMAD.IADD R31, R31, 0x1, -R90 ;  /* 0x000000011f1fa824 */ /* 0x000fe400078e0a5a */
        /* <DEDUP_REMOVED lines=19> */
[----:B----4-:R-:W-:Y:S01]  /*260e0*/  PRMT R12, RZ, 0x7610, R12 ;  /* 0x00007610ff0c7816 */ /* 0x010fe2000000000c */
[----:B------:R1:W-:Y:S06]  /*260f0*/  STL [R1+0x15a8], R30 ;  /* 0x0015a81e01007387 */ /* 0x0003ec0000100800 */
[----:B------:R-:W-:Y:S01]  /*26100*/  @!P2 IMAD.IADD R10, R10, 0x1, -R90 ;  /* 0x000000010a0aa824 */ /* 0x000fe200078e0a5a */
[----:B------:R4:W2:Y:S01]  /*26110*/  @P0 LDG.E.U16 R12, desc[UR20][R62.64] ;  /* 0x000000143e0c0981 */ /* 0x0008a2000c1e1500 */
[----:B-1----:R-:W-:-:S02]  /*26120*/  IABS R30, R39 ;  /* 0x00000027001e7213 */ /* 0x002fc40000000000 */
[----:B------:R-:W-:Y:S01]  /*26130*/  @!P4 IMAD.MOV R10, RZ, RZ, -R10 ;  /* 0x000000ffff0ac224 */ /* 0x000fe200078e0a0a */
[----:B------:R1:W-:Y:S01]  /*26140*/  STL [R1+0x11f8], R31 ;  /* 0x0011f81f01007387 */ /* 0x0003e20000100800 */
[----:B----4-:R-:W-:Y:S02]  /*26150*/  @P0 IMAD.MOV.U32 R62, RZ, RZ, R31 ;  /* 0x000000ffff3e0224 */ /* 0x010fe400078e001f */
[----:B-1----:R-:W-:Y:S01]  /*26160*/  IMAD.MOV.U32 R31, RZ, RZ, R30 ;  /* 0x000000ffff1f7224 */ /* 0x002fe200078e001e */
[----:B------:R-:W-:-:S03]  /*26170*/  SEL R30, R2, R10, !P3 ;  /* 0x0000000a021e7207 */ /* 0x000fc60005800000 */
        /* <DEDUP_REMOVED lines=11> */
[----:B------:R1:W4:Y:S01]  /*26230*/  @P0 LDG.E.U16 R71, desc[UR20][R62.64] ;  /* 0x000000143e470981 */ /* 0x000322000c1e1500 */
[----:B------:R-:W-:-:S03]  /*26240*/  ISETP.GT.U32.AND P2, PT, R90, R31, PT ;  /* 0x0000001f5a00720c */ /* 0x000fc60003f44070 */
[----:B------:R-:W-:Y:S04]  /*26250*/  STL [R1+0x15a4], R39 ;  /* 0x0015a42701007387 */ /* 0x000fe80000100800 */
[----:B------:R-:W-:Y:S01]  /*26260*/  STL [R1+0x1200], R10 ;  /* 0x0012000a01007387 */ /* 0x000fe20000100800 */
[----:B-1----:R-:W-:-:S03]  /*26270*/  @P0 IMAD.MOV.U32 R63, RZ, RZ, R30 ;  /* 0x000000ffff3f0224 */ /* 0x002fc600078e001e */
[----:B------:R1:W-:Y:S01]  /*26280*/  STL [R1+0x11fc], R30 ;  /* 0x0011fc1e01007387 */ /* 0x0003e20000100800 */
[----:B------:R-:W-:Y:S02]  /*26290*/  @P0 IMAD.MOV.U32 R62, RZ, RZ, R10 ;  /* 0x000000ffff3e0224 */ /* 0x000fe400078e000a */
[----:B-1----:R-:W-:Y:S02]  /*262a0*/  VIADD R30, R93, 0xe7 ;  /* 0x000000e75d1e7836 */ /* 0x002fe40000000000 */
[----:B------:R-:W-:-:S03]  /*262b0*/  @!P2 IMAD.IADD R31, R31, 0x1, -R90 ;  /* 0x000000011f1fa824 */ /* 0x000fc600078e0a5a */
        /* <DEDUP_REMOVED lines=30> */
[----:B------:R-:W-:Y:S01]  /*264a0*/  IMAD R30, R30, UR7, RZ ;  /* 0x000000071e1e7c24 */ /* 0x000fe2000f8e02ff */
        /* <DEDUP_REMOVED lines=39> */
[----:B-1----:R-:W-:-:S02]  /*26720*/  IABS R30, R39 ;  /* 0x00000027001e7213 */ /* 0x002fc40000000000 */
[----:B------:R-:W-:Y:S01]  /*26730*/  @!P4 IMAD.MOV R10, RZ, RZ, -R10 ;  /* 0x000000ffff0ac224 */ /* 0x000fe200078e0a0a */
[----:B------:R1:W-:Y:S01]  /*26740*/  STL [R1+0x1238], R31 ;  /* 0x0012381f01007387 */ /* 0x0003e20000100800 */
        /* <DEDUP_REMOVED lines=44> */
[----:B------:R0:W3:Y:S01]  /*26a10*/  @P0 LDG.E.U16 R75, desc[UR20][R62.64] ;  /* 0x000000143e4b0981 */ /* 0x0000e2000c1e1500 */
        /* <DEDUP_REMOVED lines=17> */
[----:B------:R1:W3:Y:S01]  /*26b30*/  @P0 LDG.E.U16 R43, desc[UR20][R62.64] ;  /* 0x000000143e2b0981 */ /* 0x0002e2000c1e1500 */
        /* <DEDUP_REMOVED lines=67> */
[----:B------:R-:W-:Y:S01]  /*26f70*/  PRMT R34, RZ, 0x7610, R34 ;  /* 0x00007610ff227816 */ /* 0x000fe20000000022 */
[----:B------:R-:W-:Y:S01]  /*26f80*/  @!P2 IMAD.IADD R10, R10, 0x1, -R90 ;  /* 0x000000010a0aa824 */ /* 0x000fe200078e0a5a */
[----:B------:R-:W0:Y:S02]  /*26f90*/  LDCU UR7, c[0x0][0x3b0] ;  /* 0x00007600ff0777ac */ /* 0x000e240008000800 */
[C---:B------:R-:W-:Y:S02]  /*26fa0*/  LEA R31, P4, R33.reuse, R91, 0x1 ;  /* 0x0000005b211f7211 */ /* 0x040fe400078808ff */
[----:B------:R-:W-:Y:S01]  /*26fb0*/  ISETP.GT.U32.AND P2, PT, R90, R10, PT ;  /* 0x0000000a5a00720c */ /* 0x000fe20003f44070 */
[----:B------:R1:W3:Y:S01]  /*26fc0*/  @P0 LDG.E.U16 R34, desc[UR20][R86.64] ;  /* 0x0000001456220981 */ /* 0x0002e2000c1e1500 */
[----:B------:R-:W-:Y:S02]  /*26fd0*/  LEA.HI.X.SX32 R33, R33, R92, 0x1, P4 ;  /* 0x0000005c21217211 */ /* 0x000fe400020f0eff */
[----:B------:R-:W-:-:S02]  /*26fe0*/  ISETP.GE.AND P4, PT, R30, RZ, PT ;  /* 0x000000ff1e00720c */ /* 0x000fc40003f86270 */
[----:B--2---:R-:W-:Y:S01]  /*26ff0*/  PRMT R11, RZ, 0x7610, R11 ;  /* 0x00007610ff0b7816 */ /* 0x004fe2000000000b */
[----:B------:R2:W-:Y:S01]  /*27000*/  STL [R1+0x1588], R30 ;  /* 0x0015881e01007387 */ /* 0x0005e20000100800 */
[----:B-1----:R-:W-:-:S04]  /*27010*/  VIADD R87, R93, 0xfe ;  /* 0x000000fe5d577836 */ /* 0x002fc80000000000 */
[----:B------:R1:W3:Y:S01]  /*27020*/  @P0 LDG.E.U16 R11, desc[UR20][R62.64] ;  /* 0x000000143e0b0981 */ /* 0x0002e2000c1e1500 */
[----:B------:R-:W-:Y:S01]  /*27030*/  @!P2 IMAD.IADD R10, R10, 0x1, -R90 ;  /* 0x000000010a0aa824 */ /* 0x000fe200078e0a5a */
[----:B--2---:R-:W-:-:S03]  /*27040*/  IABS R30, R87 ;  /* 0x00000057001e7213 */ /* 0x004fc60000000000 */
[----:B------:R-:W-:Y:S01]  /*27050*/  @!P4 IMAD.MOV R10, RZ, RZ, -R10 ;  /* 0x000000ffff0ac224 */ /* 0x000fe200078e0a0a */
[----:B------:R2:W-:Y:S01]  /*27060*/  STL [R1+0x12a8], R31 ;  /* 0x0012a81f01007387 */ /* 0x0005e20000100800 */
[----:B-1----:R-:W-:Y:S02]  /*27070*/  @P0 IMAD.MOV.U32 R62, RZ, RZ, R31 ;  /* 0x000000ffff3e0224 */ /* 0x002fe400078e001f */
[----:B--2---:R-:W-:Y:S01]  /*27080*/  IMAD.MOV.U32 R31, RZ, RZ, R30 ;  /* 0x000000ffff1f7224 */ /* 0x004fe200078e001e */
[----:B------:R-:W-:-:S03]  /*27090*/  SEL R30, R2, R10, !P3 ;  /* 0x0000000a021e7207 */ /* 0x000fc60005800000 */
[----:B------:R-:W-:-:S04]  /*270a0*/  IMAD.HI.U32 R10, R0, R31, RZ ;  /* 0x0000001f000a7227 */ /* 0x000fc800078e00ff */
[----:B------:R-:W-:Y:S02]  /*270b0*/  IMAD.MOV R10, RZ, RZ, -R10 ;  /* 0x000000ffff0a7224 */ /* 0x000fe400078e0a0a */
[----:B0-----:R-:W-:Y:S01]  /*270c0*/  IMAD R30, R30, UR7, RZ ;  /* 0x000000071e1e7c24 */ /* 0x001fe2000f8e02ff */
[----:B------:R-:W-:Y:S01]  /*270d0*/  PRMT R69, RZ, 0x7610, R69 ;  /* 0x00007610ff457816 */ /* 0x000fe20000000045 */
[----:B------:R-:W-:Y:S01]  /*270e0*/  IMAD R68, R90, R10, R31 ;  /* 0x0000000a5a447224 */ /* 0x000fe200078e021f */
[----:B------:R-:W-:Y:S01]  /*270f0*/  STL [R1+0x12a4], R33 ;  /* 0x0012a42101007387 */ /* 0x000fe20000100800 */
[----:B------:R-:W-:Y:S01]  /*27100*/  @P0 IMAD.MOV.U32 R63, RZ, RZ, R33 ;  /* 0x000000ffff3f0224 */ /* 0x000fe200078e0021 */
[C---:B------:R-:W-:Y:S02]  /*27110*/  LEA R10, P2, R30.reuse, R91, 0x1 ;  /* 0x0000005b1e0a7211 */ /* 0x040fe400078408ff */
[----:B------:R-:W-:Y:S01]  /*27120*/  PRMT R73, RZ, 0x7610, R73 ;  /* 0x00007610ff497816 */ /* 0x000fe20000000049 */
[----:B------:R-:W-:Y:S01]  /*27130*/  VIADD R39, R93, 0xf7 ;  /* 0x000000f75d277836 */ /* 0x000fe20000000000 */
[----:B------:R-:W-:Y:S01]  /*27140*/  LEA.HI.X.SX32 R30, R30, R92, 0x1, P2 ;  /* 0x0000005c1e1e7211 */ /* 0x000fe200010f0eff */
[----:B------:R-:W-:Y:S01]  /*27150*/  STL [R1+0x1584], R87 ;  /* 0x0015845701007387 */ /* 0x000fe20000100800 */
[----:B------:R-:W0:Y:S03]  /*27160*/  LDCU UR7, c[0x0][0x3b0] ;  /* 0x00007600ff0777ac */ /* 0x000e260008000800 */
[----:B------:R-:W-:Y:S01]  /*27170*/  STL [R1+0x12b0], R10 ;  /* 0x0012b00a01007387 */ /* 0x000fe20000100800 */
[----:B------:R-:W-:-:S03]  /*27180*/  @P0 IMAD.MOV.U32 R31, RZ, RZ, R30 ;  /* 0x000000ffff1f0224 */ /* 0x000fc600078e001e */
[----:B------:R1:W-:Y:S04]  /*27190*/  STL [R1+0x12ac], R30 ;  /* 0x0012ac1e01007387 */ /* 0x0003e80000100800 */
[----:B------:R2:W3:Y:S01]  /*271a0*/  @P0 LDG.E.U16 R69, desc[UR20][R62.64] ;  /* 0x000000143e450981 */ /* 0x0004e2000c1e1500 */
[----:B-1----:R-:W-:Y:S02]  /*271b0*/  @P0 IMAD.MOV.U32 R30, RZ, RZ, R10 ;  /* 0x000000ffff1e0224 */ /* 0x002fe400078e000a */
[----:B--2---:R-:W-:-:S03]  /*271c0*/  VIADD R62, R93, 0xff ;  /* 0x000000ff5d3e7836 */ /* 0x004fc60000000000 */
[----:B------:R1:W2:Y:S01]  /*271d0*/  @P0 LDG.E.U16 R73, desc[UR20][R30.64] ;  /* 0x000000141e490981 */ /* 0x0002a2000c1e1500 */
[----:B------:R-:W-:Y:S01]  /*271e0*/  VIADD R63, R93, 0xef ;  /* 0x000000ef5d3f7836 */ /* 0x000fe20000000000 */
[----:B-1----:R-:W-:-:S05]  /*271f0*/  IABS R30, R62 ;  /* 0x0000003e001e7213 */ /* 0x002fca0000000000 */
[----:B------:R-:W-:Y:S01]  /*27200*/  IMAD.MOV.U32 R33, RZ, RZ, R30 ;  /* 0x000000ffff217224 */ /* 0x000fe200078e001e */
[----:B------:R-:W-:-:S03]  /*27210*/  IABS R30, R39 ;  /* 0x00000027001e7213 */ /* 0x000fc60000000000 */
[----:B------:R-:W-:Y:S01]  /*27220*/  IMAD.HI.U32 R31, R0, R33, RZ ;  /* 0x00000021001f7227 */ /* 0x000fe200078e00ff */
[----:B------:R-:W-:-:S03]  /*27230*/  IABS R10, R63 ;  /* 0x0000003f000a7213 */ /* 0x000fc60000000000 */
[----:B------:R-:W-:Y:S02]  /*27240*/  IMAD.MOV.U32 R86, RZ, RZ, R30 ;  /* 0x000000ffff567224 */ /* 0x000fe400078e001e */
[----:B------:R-:W-:Y:S01]  /*27250*/  IMAD.MOV R40, RZ, RZ, -R31 ;  /* 0x000000ffff287224 */ /* 0x000fe200078e0a1f */
[----:B------:R-:W-:Y:S01]  /*27260*/  STL [R1+0x1570], R62 ;  /* 0x0015703e01007387 */ /* 0x000fe20000100800 */
[----:B------:R-:W-:-:S03]  /*27270*/  IMAD.HI.U32 R30, R0, R10, RZ ;  /* 0x0000000a001e7227 */ /* 0x000fc600078e00ff */
[----:B------:R-:W-:Y:S01]  /*27280*/  STL [R1+0x1580], R63 ;  /* 0x0015803f01007387 */ /* 0x000fe20000100800 */
[----:B------:R-:W-:-:S03]  /*27290*/  IMAD.HI.U32 R31, R0, R86, RZ ;  /* 0x00000056001f7227 */ /* 0x000fc600078e00ff */
[----:B------:R-:W-:Y:S01]  /*272a0*/  STL [R1+0x157c], R39 ;  /* 0x00157c2701007387 */ /* 0x000fe20000100800 */
[----:B------:R-:W-:-:S03]  /*272b0*/  IMAD R0, R90, R40, R33 ;  /* 0x000000285a007224 */ /* 0x000fc600078e0221 */
[----:B------:R-:W2:Y:S04]  /*272c0*/  LDL.LU R33, [R1+0x1ad8] ;  /* 0x001ad80001217983 */ /* 0x000ea80000300800 */
[----:B------:R-:W2:Y:S01]  /*272d0*/  LDL.LU R40, [R1+0x1ad4] ;  /* 0x001ad40001287983 */ /* 0x000ea20000300800 */
[----:B------:R-:W-:Y:S01]  /*272e0*/  ISETP.GT.U32.AND P2, PT, R90, R68, PT ;  /* 0x000000445a00720c */ /* 0x000fe20003f44070 */
[----:B------:R-:W-:Y:S02]  /*272f0*/  IMAD.MOV R30, RZ, RZ, -R30 ;  /* 0x000000ffff1e7224 */ /* 0x000fe400078e0a1e */
[----:B------:R-:W-:-:S10]  /*27300*/  IMAD.MOV R31, RZ, RZ, -R31 ;  /* 0x000000ffff1f7224 */ /* 0x000fd400078e0a1f */
[----:B------:R-:W-:-:S05]  /*27310*/  @!P2 IMAD.IADD R68, R68, 0x1, -R90 ;  /* 0x000000014444a824 */ /* 0x000fca00078e0a5a */
[C---:B------:R-:W-:Y:S01]  /*27320*/  ISETP.GT.U32.AND P4, PT, R90.reuse, R68, PT ;  /* 0x000000445a00720c */ /* 0x040fe20003f84070 */
[C---:B------:R-:W-:Y:S02]  /*27330*/  IMAD R30, R90.reuse, R30, R10 ;  /* 0x0000001e5a1e7224 */ /* 0x040fe400078e020a */
[----:B------:R-:W3:Y:S01]  /*27340*/  LDL.LU R10, [R1+0x1ad0] ;  /* 0x001ad000010a7983 */ /* 0x000ee20000300800 */
[C---:B------:R-:W-:Y:S01]  /*27350*/  IMAD R31, R90.reuse, R31, R86 ;  /* 0x0000001f5a1f7224 */ /* 0x040fe200078e0256 */
[----:B------:R-:W-:Y:S02]  /*27360*/  ISETP.GE.AND P2, PT, R87, RZ, PT ;  /* 0x000000ff5700720c */ /* 0x000fe40003f46270 */
[C---:B------:R-:W-:Y:S02]  /*27370*/  ISETP.GT.U32.AND P6, PT, R90.reuse, R0, PT ;  /* 0x000000005a00720c */ /* 0x040fe40003fc4070 */
[----:B------:R-:W-:-:S04]  /*27380*/  ISETP.GT.U32.AND P5, PT, R90, R31, PT ;  /* 0x0000001f5a00720c */ /* 0x000fc80003fa4070 */
[----:B------:R-:W-:Y:S01]  /*27390*/  @!P4 IMAD.IADD R68, R68, 0x1, -R90 ;  /* 0x000000014444c824 */ /* 0x000fe200078e0a5a */
[----:B------:R-:W-:-:S04]  /*273a0*/  ISETP.GT.U32.AND P4, PT, R90, R30, PT ;  /* 0x0000001e5a00720c */ /* 0x000fc80003f84070 */
[----:B------:R-:W-:Y:S02]  /*273b0*/  @!P2 IMAD.MOV R68, RZ, RZ, -R68 ;  /* 0x000000ffff44a224 */ /* 0x000fe400078e0a44 */
[--C-:B------:R-:W-:Y:S02]  /*273c0*/  @!P6 IMAD.IADD R0, R0, 0x1, -R90.reuse ;  /* 0x000000010000e824 */ /* 0x100fe400078e0a5a */
[----:B------:R-:W-:Y:S01]  /*273d0*/  @!P5 IMAD.IADD R31, R31, 0x1, -R90 ;  /* 0x000000011f1fd824 */ /* 0x000fe200078e0a5a */
[----:B------:R-:W-:-:S04]  /*273e0*/  SEL R68, R2, R68, !P3 ;  /* 0x0000004402447207 */ /* 0x000fc80005800000 */
[----:B------:R-:W-:Y:S01]  /*273f0*/  @!P4 IMAD.IADD R30, R30, 0x1, -R90 ;  /* 0x000000011e1ec824 */ /* 0x000fe200078e0a5a */
[C---:B------:R-:W-:Y:S02]  /*27400*/  ISETP.GT.U32.AND P4, PT, R90.reuse, R0, PT ;  /* 0x000000005a00720c */ /* 0x040fe40003f84070 */
[----:B------:R-:W-:Y:S01]  /*27410*/  ISETP.GT.U32.AND P5, PT, R90, R31, PT ;  /* 0x0000001f5a00720c */ /* 0x000fe20003fa4070 */
[----:B0-----:R-:W-:Y:S01]  /*27420*/  IMAD R86, R68, UR7, RZ ;  /* 0x0000000744567c24 */ /* 0x001fe2000f8e02ff */
[----:B------:R-:W-:Y:S01]  /*27430*/  ISETP.GT.U32.AND P6, PT, R90, R30, PT ;  /* 0x0000001e5a00720c */ /* 0x000fe20003fc4070 */
[----:B------:R-:W0:Y:S03]  /*27440*/  LDCU UR7, c[0x0][0x3b0] ;  /* 0x00007600ff0777ac */ /* 0x000e260008000800 */
[----:B------:R-:W-:-:S04]  /*27450*/  LEA R68, P2, R86, R91, 0x1 ;  /* 0x0000005b56447211 */ /* 0x000fc800078408ff */
[----:B------:R-:W-:Y:S01]  /*27460*/  LEA.HI.X.SX32 R86, R86, R92, 0x1, P2 ;  /* 0x0000005c56567211 */ /* 0x000fe200010f0eff */
[--C-:B------:R-:W-:Y:S01]  /*27470*/  @!P4 IMAD.IADD R0, R0, 0x1, -R90.reuse ;  /* 0x000000010000c824 */ /* 0x100fe200078e0a5a */
[----:B------:R-:W-:Y:S01]  /*27480*/  ISETP.GE.AND P2, PT, R63, RZ, PT ;  /* 0x000000ff3f00720c */ /* 0x000fe20003f46270 */
[--C-:B------:R-:W-:Y:S01]  /*27490*/  @!P5 IMAD.IADD R31, R31, 0x1, -R90.reuse ;  /* 0x000000011f1fd824 */ /* 0x100fe200078e0a5a */
[----:B------:R-:W-:Y:S02]  /*274a0*/  ISETP.GE.AND P5, PT, R62, RZ, PT ;  /* 0x000000ff3e00720c */ /* 0x000fe40003fa6270 */
[----:B------:R-:W-:Y:S01]  /*274b0*/  ISETP.GE.AND P4, PT, R39, RZ, PT ;  /* 0x000000ff2700720c */ /* 0x000fe20003f86270 */
[----:B------:R-:W-:Y:S02]  /*274c0*/  @!P6 IMAD.IADD R30, R30, 0x1, -R90 ;  /* 0x000000011e1ee824 */ /* 0x000fe400078e0a5a */
[----:B------:R-:W-:Y:S01]  /*274d0*/  IMAD.MOV.U32 R90, RZ, RZ, R0 ;  /* 0x000000ffff5a7224 */ /* 0x000fe200078e0000 */
[----:B------:R-:W-:Y:S01]  /*274e0*/  STL [R1+0xad0], R68 ;  /* 0x000ad04401007387 */ /* 0x000fe20000100800 */
[----:B------:R-:W-:-:S02]  /*274f0*/  IMAD.MOV.U32 R0, RZ, RZ, R31 ;  /* 0x000000ffff007224 */ /* 0x000fc400078e001f */
[----:B------:R-:W-:Y:S01]  /*27500*/  @P0 IMAD.MOV.U32 R87, RZ, RZ, R86 ;  /* 0x000000ffff570224 */ /* 0x000fe200078e0056 */
[----:B------:R1:W-:Y:S01]  /*27510*/  STL [R1+0xacc], R86 ;  /* 0x000acc5601007387 */ /* 0x0003e20000100800 */
[----:B------:R-:W-:Y:S02]  /*27520*/  @!P2 IMAD.MOV R30, RZ, RZ, -R30 ;  /* 0x000000ffff1ea224 */ /* 0x000fe400078e0a1e */
[----:B------:R-:W-:Y:S02]  /*27530*/  @!P5 IMAD.MOV R90, RZ, RZ, -R90 ;  /* 0x000000ffff5ad224 */ /* 0x000fe400078e0a5a */
[----:B------:R-:W-:Y:S02]  /*27540*/  @!P4 IMAD.MOV R0, RZ, RZ, -R0 ;  /* 0x000000ffff00c224 */ /* 0x000fe400078e0a00 */
[----:B-1----:R-:W-:Y:S01]  /*27550*/  @P0 IMAD.MOV.U32 R86, RZ, RZ, R68 ;  /* 0x000000ffff560224 */ /* 0x002fe200078e0044 */
[C---:B------:R-:W-:Y:S02]  /*27560*/  SEL R30, R2.reuse, R30, !P3 ;  /* 0x0000001e021e7207 */ /* 0x040fe40005800000 */
[----:B------:R-:W-:-:S02]  /*27570*/  SEL R0, R2, R0, !P3 ;  /* 0x0000000002007207 */ /* 0x000fc40005800000 */
[----:B------:R-:W-:Y:S02]  /*27580*/  SEL R90, R2, R90, !P3 ;  /* 0x0000005a025a7207 */ /* 0x000fe40005800000 */
[----:B--2---:R-:W-:-:S06]  /*27590*/  PRMT R40, RZ, 0x7610, R40 ;  /* 0x00007610ff287816 */ /* 0x004fcc0000000028 */
[----:B------:R-:W2:Y:S04]  /*275a0*/  @P0 LDG.E.U16 R40, desc[UR20][R86.64] ;  /* 0x0000001456280981 */ /* 0x000ea8000c1e1500 */
[----:B------:R-:W2:Y:S04]  /*275b0*/  LDL.LU.64 R86, [R1+0x1ac8] ;  /* 0x001ac80001567983 */ /* 0x000ea80000300a00 */
[----:B------:R-:W2:Y:S01]  /*275c0*/  LDL.LU R2, [R1+0x1ac4] ;  /* 0x001ac40001027983 */ /* 0x000ea20000300800 */
[----:B0-----:R-:W-:Y:S01]  /*275d0*/  IMAD R31, R30, UR7, RZ ;  /* 0x000000071e1f7c24 */ /* 0x001fe2000f8e02ff */
[----:B------:R-:W0:Y:S01]  /*275e0*/  LDCU UR7, c[0x0][0x3b0] ;  /* 0x00007600ff0777ac */ /* 0x000e220008000800 */
[----:B---3--:R-:W-:-:S03]  /*275f0*/  PRMT R10, RZ, 0x7610, R10 ;  /* 0x00007610ff0a7816 */ /* 0x008fc6000000000a */
[----:B------:R-:W-:Y:S01]  /*27600*/  LEA R30, P2, R31, R91, 0x1 ;  /* 0x0000005b1f1e7211 */ /* 0x000fe200078408ff */
[----:B------:R-:W-:-:S03]  /*27610*/  IMAD R0, R0, UR9, RZ ;  /* 0x0000000900007c24 */ /* 0x000fc6000f8e02ff */
[----:B------:R-:W-:Y:S01]  /*27620*/  LEA.HI.X.SX32 R31, R31, R92, 0x1, P2 ;  /* 0x0000005c1f1f7211 */ /* 0x000fe200010f0eff */
[----:B------:R1:W-:Y:S04]  /*27630*/  STL [R1+0xac0], R30 ;  /* 0x000ac01e01007387 */ /* 0x0003e80000100800 */
[----:B------:R1:W3:Y:S04]  /*27640*/  @P0 LDG.E.U16 R10, desc[UR20][R30.64] ;  /* 0x000000141e0a0981 */ /* 0x0002e8000c1e1500 */
[----:B------:R0:W-:Y:S04]  /*27650*/  STL [R1+0xabc], R31 ;  /* 0x000abc1f01007387 */ /* 0x0001e80000100800 */
[----:B------:R-:W3:Y:S01]  /*27660*/  LDL.LU R39, [R1+0x8fc] ;  /* 0x0008fc0001277983 */ /* 0x000ee20000300800 */
[----:B-1----:R-:W-:-:S03]  /*27670*/  LEA R30, P2, R0, R91, 0x1 ;  /* 0x0000005b001e7211 */ /* 0x002fc600078408ff */
[----:B------:R-:W3:Y:S01]  /*27680*/  LDL.LU R68, [R1+0x8f0] ;  /* 0x0008f00001447983 */ /* 0x000ee20000300800 */
[----:B------:R-:W-:Y:S01]  /*27690*/  LEA.HI.X.SX32 R62, R0, R92, 0x1, P2 ;  /* 0x0000005c003e7211 */ /* 0x000fe200010f0eff */
[----:B0-----:R-:W-:Y:S02]  /*276a0*/  IMAD R31, R90, UR7, RZ ;  /* 0x000000075a1f7c24 */ /* 0x001fe4000f8e02ff */
[----:B------:R-:W-:Y:S01]  /*276b0*/  STL [R1+0xac8], R30 ;  /* 0x000ac81e01007387 */ /* 0x000fe20000100800 */
[----:B------:R-:W-:Y:S01]  /*276c0*/  PRMT R90, RZ, 0x7610, R90 ;  /* 0x00007610ff5a7816 */ /* 0x000fe2000000005a */
[----:B------:R-:W-:Y:S02]  /*276d0*/  @P0 IMAD.MOV.U32 R63, RZ, RZ, R62 ;  /* 0x000000ffff3f0224 */ /* 0x000fe400078e003e */
[----:B------:R0:W-:Y:S02]  /*276e0*/  STL [R1+0xac4], R62 ;  /* 0x000ac43e01007387 */ /* 0x0001e40000100800 */
[----:B0-----:R-:W-:-:S05]  /*276f0*/  @P0 IMAD.MOV.U32 R62, RZ, RZ, R30 ;  /* 0x000000ffff3e0224 */ /* 0x001fca00078e001e */
[----:B------:R0:W3:Y:S02]  /*27700*/  @P0 LDG.E.U16 R90, desc[UR20][R62.64] ;  /* 0x000000143e5a0981 */ /* 0x0000e4000c1e1500 */
[----:B0-----:R-:W0:Y:S01]  /*27710*/  S2R R62, SR_TID.X ;  /* 0x00000000003e7919 */ /* 0x001e220000002100 */
[C---:B------:R-:W-:Y:S02]  /*27720*/  LEA R30, P2, R31.reuse, R91, 0x1 ;  /* 0x0000005b1f1e7211 */ /* 0x040fe400078408ff */
[----:B------:R-:W-:Y:S01]  /*27730*/  PRMT R0, RZ, 0x7610, R0 ;  /* 0x00007610ff007816 */ /* 0x000fe20000000000 */
[----:B------:R-:W3:Y:S01]  /*27740*/  LDL.LU R63, [R1+0x1ac0] ;  /* 0x001ac000013f7983 */ /* 0x000ee20000300800 */
[----:B------:R-:W-:-:S03]  /*27750*/  LEA.HI.X.SX32 R31, R31, R92, 0x1, P2 ;  /* 0x0000005c1f1f7211 */ /* 0x000fc600010f0eff */
[----:B------:R-:W3:Y:S04]  /*27760*/  LDL.LU R92, [R1+0x8e4] ;  /* 0x0008e400015c7983 */ /* 0x000ee80000300800 */
[----:B------:R-:W-:Y:S04]  /*27770*/  STL [R1+0xab8], R30 ;  /* 0x000ab81e01007387 */ /* 0x000fe80000100800 */
[----:B------:R1:W-:Y:S04]  /*27780*/  STL [R1+0xab4], R31 ;  /* 0x000ab41f01007387 */ /* 0x0003e80000100800 */
[----:B------:R-:W3:Y:S04]  /*27790*/  @P0 LDG.E.U16 R0, desc[UR20][R30.64] ;  /* 0x000000141e000981 */ /* 0x000ee8000c1e1500 */
[----:B-1----:R-:W3:Y:S01]  /*277a0*/  LDL.LU.64 R30, [R1+0x1ab8] ;  /* 0x001ab800011e7983 */ /* 0x002ee20000300a00 */
[----:B0-----:R-:W-:-:S04]  /*277b0*/  SHF.R.U32.HI R62, RZ, 0x5, R62 ;  /* 0x00000005ff3e7819 */ /* 0x001fc8000001163e */
[----:B------:R-:W-:Y:S02]  /*277c0*/  ISETP.NE.U32.AND P0, PT, R62, RZ, PT ;  /* 0x000000ff3e00720c */ /* 0x000fe40003f05070 */
[----:B------:R-:W3:Y:S01]  /*277d0*/  LDL.LU R62, [R1+0x1ab0] ;  /* 0x001ab000013e7983 */ /* 0x000ee20000300800 */
[----:B--2---:R-:W-:-:S05]  /*277e0*/  LOP3.LUT R91, R2, 0x40, RZ, 0x3c, !PT ;  /* 0x00000040025b7812 */ /* 0x004fca00078e3cff */
[----:B------:R0:W-:Y:S04]  /*277f0*/  STS.U16 [R91+UR4+0x14200], R88 ;  /* 0x014200585b007988 */ /* 0x0001e80008000404 */
[----:B------:R1:W-:Y:S04]  /*27800*/  STS.U16 [R91+UR4+0x14600], R32 ;  /* 0x014600205b007988 */ /* 0x0003e80008000404 */
        /* <DEDUP_REMOVED lines=28> */
[----:B------:R0:W-:Y:S02]  /*279d0*/  STS.U16 [R91+UR4+0x17e00], R69 ;  /* 0x017e00455b007988 */ /* 0x0001e40008000404 */
[----:B0-----:R-:W-:-:S02]  /*279e0*/  LOP3.LUT R91, R2, 0x50, RZ, 0x3c, !PT ;  /* 0x00000050025b7812 */ /* 0x001fc400078e3cff */
[----:B------:R-:W4:Y:S04]  /*279f0*/  LDL.LU R69, [R1+0x1a70] ;  /* 0x001a700001457983 */ /* 0x000f280000300800 */
[----:B---3--:R0:W-:Y:S04]  /*27a00*/  STS.U16 [R91+UR4+0x10280], R39 ;  /* 0x010280275b007988 */ /* 0x0081e80008000404 */
[----:B------:R1:W-:Y:S04]  /*27a10*/  STS.U16 [R91+UR4+0x10680], R68 ;  /* 0x010680445b007988 */ /* 0x0003e80008000404 */
[----:B------:R-:W-:Y:S04]  /*27a20*/  STS.U16 [R91+UR4+0x10a80], R92 ;  /* 0x010a805c5b007988 */ /* 0x000fe80008000404 */
[----:B0-----:R-:W3:Y:S04]  /*27a30*/  LDL.LU R39, [R1+0x1a6c] ;  /* 0x001a6c0001277983 */ /* 0x001ee80000300800 */
[----:B-1----:R-:W3:Y:S04]  /*27a40*/  LDL.LU R68, [R1+0x1a68] ;  /* 0x001a680001447983 */ /* 0x002ee80000300800 */
[----:B--2---:R0:W-:Y:S04]  /*27a50*/  STS.U16 [R91+UR4+0x10e80], R38 ;  /* 0x010e80265b007988 */ /* 0x0041e80008000404 */
[----:B------:R1:W-:Y:S04]  /*27a60*/  STS.U16 [R91+UR4+0x11280], R71 ;  /* 0x011280475b007988 */ /* 0x0003e80008000404 */
[----:B------:R2:W-:Y:S04]  /*27a70*/  STS.U16 [R91+UR4+0x11680], R41 ;  /* 0x011680295b007988 */ /* 0x0005e80008000404 */
[----:B0-----:R-:W3:Y:S04]  /*27a80*/  LDL.LU R38, [R1+0x1a64] ;  /* 0x001a640001267983 */ /* 0x001ee80000300800 */
[----:B-1----:R-:W3:Y:S04]  /*27a90*/  LDL.LU R71, [R1+0x1a60] ;  /* 0x001a600001477983 */ /* 0x002ee80000300800 */
[----:B--2---:R-:W2:Y:S04]  /*27aa0*/  LDL.LU R41, [R1+0x1a5c] ;  /* 0x001a5c0001297983 */ /* 0x004ea80000300800 */
[----:B------:R0:W-:Y:S04]  /*27ab0*/  STS.U16 [R91+UR4+0x11a80], R70 ;  /* 0x011a80465b007988 */ /* 0x0001e80008000404 */
[----:B0-----:R-:W2:Y:S04]  /*27ac0*/  LDL.LU R70, [R1+0x1a58] ;  /* 0x001a580001467983 */ /* 0x001ea80000300800 */
[----:B------:R0:W-:Y:S04]  /*27ad0*/  STS.U16 [R91+UR4+0x11e80], R3 ;  /* 0x011e80035b007988 */ /* 0x0001e80008000404 */
[----:B------:R1:W-:Y:S04]  /*27ae0*/  STS.U16 [R91+UR4+0x12280], R88 ;  /* 0x012280585b007988 */ /* 0x0003e80008000404 */
[----:B------:R4:W-:Y:S04]  /*27af0*/  STS.U16 [R91+UR4+0x12680], R89 ;  /* 0x012680595b007988 */ /* 0x0009e80008000404 */
[----:B0-----:R0:W5:Y:S04]  /*27b00*/  LDL.LU R3, [R1+0x1a54] ;  /* 0x001a540001037983 */ /* 0x0011680000300800 */
[----:B-1----:R0:W5:Y:S04]  /*27b10*/  LDL.LU R88, [R1+0x1a50] ;  /* 0x001a500001587983 */ /* 0x0021680000300800 */
[----:B----4-:R0:W5:Y:S04]  /*27b20*/  LDL.LU R89, [R1+0x1a4c] ;  /* 0x001a4c0001597983 */ /* 0x0101680000300800 */
[----:B------:R1:W-:Y:S04]  /*27b30*/  STS.U16 [R91+UR4+0x12a80], R86 ;  /* 0x012a80565b007988 */ /* 0x0003e80008000404 */
[----:B------:R4:W-:Y:S04]  /*27b40*/  STS.U16 [R91+UR4+0x12e80], R87 ;  /* 0x012e80575b007988 */ /* 0x0009e80008000404 */
[----:B------:R0:W-:Y:S04]  /*27b50*/  STS.U16 [R91+UR4+0x13280], R5 ;  /* 0x013280055b007988 */ /* 0x0001e80008000404 */
[----:B-1----:R1:W5:Y:S04]  /*27b60*/  LDL.LU R86, [R1+0x1a48] ;  /* 0x001a480001567983 */ /* 0x0023680000300800 */
[----:B----4-:R1:W5:Y:S04]  /*27b70*/  LDL.LU R87, [R1+0x1a44] ;  /* 0x001a440001577983 */ /* 0x0103680000300800 */
[----:B0-----:R-:W4:Y:S04]  /*27b80*/  LDL.LU R5, [R1+0x1a40] ;  /* 0x001a400001057983 */ /* 0x001f280000300800 */
[----:B------:R0:W-:Y:S04]  /*27b90*/  STS.U16 [R91+UR4+0x13680], R8 ;  /* 0x013680085b007988 */ /* 0x0001e80008000404 */
[----:B------:R1:W-:Y:S04]  /*27ba0*/  STS.U16 [R91+UR4+0x13a80], R9 ;  /* 0x013a80095b007988 */ /* 0x0003e80008000404 */
[----:B------:R1:W-:Y:S04]  /*27bb0*/  STS.U16 [R91+UR4+0x13e80], R6 ;  /* 0x013e80065b007988 */ /* 0x0003e80008000404 */
[----:B0-----:R0:W5:Y:S04]  /*27bc0*/  LDL.LU R8, [R1+0x1a3c] ;  /* 0x001a3c0001087983 */ /* 0x0011680000300800 */
[----:B-1----:R0:W5:Y:S04]  /*27bd0*/  LDL.LU R9, [R1+0x1a38] ;  /* 0x001a380001097983 */ /* 0x0021680000300800 */
[----:B------:R0:W5:Y:S04]  /*27be0*/  LDL.LU R6, [R1+0x1a34] ;  /* 0x001a340001067983 */ /* 0x0001680000300800 */
[----:B------:R1:W-:Y:S04]  /*27bf0*/  STS.U16 [R91+UR4+0x14280], R7 ;  /* 0x014280075b007988 */ /* 0x0003e80008000404 */
[----:B------:R0:W-:Y:S04]  /*27c00*/  STS.U16 [R91+UR4+0x14680], R4 ;  /* 0x014680045b007988 */ /* 0x0001e80008000404 */
[----:B-1----:R1:W5:Y:S04]  /*27c10*/  LDL.LU R7, [R1+0x1a30] ;  /* 0x001a300001077983 */ /* 0x0023680000300800 */
[----:B0-----:R-:W4:Y:S04]  /*27c20*/  LDL.LU R4, [R1+0x1a2c] ;  /* 0x001a2c0001047983 */ /* 0x001f280000300800 */
        /* <DEDUP_REMOVED lines=14> */
[----:B0-----:R0:W5:Y:S04]  /*27d10*/  LDL.LU R84, [R1+0x1a28] ;  /* 0x001a280001547983 */ /* 0x0011680000300800 */
[----:B------:R0:W5:Y:S01]  /*27d20*/  LDL.LU R85, [R1+0x1a24] ;  /* 0x001a240001557983 */ /* 0x0001620000300800 */
[----:B-1----:R-:W-:-:S03]  /*27d30*/  LOP3.LUT R91, R2, 0x60, RZ, 0x3c, !PT ;  /* 0x00000060025b7812 */ /* 0x002fc600078e3cff */
[----:B------:R0:W5:Y:S04]  /*27d40*/  LDL.LU R82, [R1+0x1a20] ;  /* 0x001a200001527983 */ /* 0x0001680000300800 */
        /* <DEDUP_REMOVED lines=10> */
[----:B------:R0:W5:Y:S01]  /*27df0*/  LDL.LU R73, [R1+0x19f4] ;  /* 0x0019f40001497983 */ /* 0x0001620000300800 */
[----:B------:R-:W-:-:S02]  /*27e00*/  UIADD3 UR7, UPT, UPT, UR4, 0x20000, URZ ;  /* 0x0002000004077890 */ /* 0x000fc4000fffe0ff */
[----:B------:R-:W-:Y:S02]  /*27e10*/  UIADD3 UR9, UPT, UPT, UR4, 0x30000, URZ ;  /* 0x0003000004097890 */ /* 0x000fe4000fffe0ff */
[----:B------:R-:W-:Y:S02]  /*27e20*/  USHF.R.U32.HI UR7, URZ, 0x4, UR7 ;  /* 0x00000004ff077899 */ /* 0x000fe40008011607 */
[----:B------:R-:W-:Y:S01]  /*27e30*/  USHF.R.U32.HI UR9, URZ, 0x4, UR9 ;  /* 0x00000004ff097899 */ /* 0x000fe20008011609 */
[----:B--2---:R1:W-:Y:S04]  /*27e40*/  STS.U16 [R91+UR4+0x10300], R70 ;  /* 0x010300465b007988 */ /* 0x0043e80008000404 */
[----:B---3--:R2:W-:Y:S04]  /*27e50*/  STS.U16 [R91+UR4+0x10700], R71 ;  /* 0x010700475b007988 */ /* 0x0085e80008000404 */
[----:B------:R3:W-:Y:S04]  /*27e60*/  STS.U16 [R91+UR4+0x10b00], R68 ;  /* 0x010b00445b007988 */ /* 0x0007e80008000404 */
[----:B------:R0:W-:Y:S04]  /*27e70*/  STS.U16 [R91+UR4+0x10f00], R69 ;  /* 0x010f00455b007988 */ /* 0x0001e80008000404 */
[----:B------:R0:W-:Y:S04]  /*27e80*/  STS.U16 [R91+UR4+0x11300], R66 ;  /* 0x011300425b007988 */ /* 0x0001e80008000404 */
[----:B------:R0:W-:Y:S04]  /*27e90*/  STS.U16 [R91+UR4+0x11700], R67 ;  /* 0x011700435b007988 */ /* 0x0001e80008000404 */
        /* <DEDUP_REMOVED lines=18> */
[----:B-1----:R1:W5:Y:S04]  /*27fc0*/  LDL.LU R70, [R1+0x19f0] ;  /* 0x0019f00001467983 */ /* 0x0023680000300800 */
[----:B------:R-:W-:Y:S04]  /*27fd0*/  STS.U16 [R91+UR4+0x16300], R46 ;  /* 0x0163002e5b007988 */ /* 0x000fe80008000404 */
[----:B--2---:R1:W5:Y:S04]  /*27fe0*/  LDL.LU R71, [R1+0x19ec] ;  /* 0x0019ec0001477983 */ /* 0x0043680000300800 */
[----:B------:R-:W-:Y:S04]  /*27ff0*/  STS.U16 [R91+UR4+0x16700], R47 ;  /* 0x0167002f5b007988 */ /* 0x000fe80008000404 */
[----:B---3--:R1:W5:Y:S04]  /*28000*/  LDL.LU R68, [R1+0x19e8] ;  /* 0x0019e80001447983 */ /* 0x0083680000300800 */
[----:B------:R-:W-:Y:S04]  /*28010*/  STS.U16 [R91+UR4+0x16b00], R44 ;  /* 0x016b002c5b007988 */ /* 0x000fe80008000404 */
[----:B0-----:R1:W5:Y:S04]  /*28020*/  LDL.LU R69, [R1+0x19e4] ;  /* 0x0019e40001457983 */ /* 0x0013680000300800 */
[----:B------:R-:W-:Y:S04]  /*28030*/  STS.U16 [R91+UR4+0x16f00], R45 ;  /* 0x016f002d5b007988 */ /* 0x000fe80008000404 */
[----:B------:R1:W5:Y:S04]  /*28040*/  LDL.LU R66, [R1+0x19e0] ;  /* 0x0019e00001427983 */ /* 0x0003680000300800 */
[----:B------:R-:W-:Y:S04]  /*28050*/  STS.U16 [R91+UR4+0x17300], R42 ;  /* 0x0173002a5b007988 */ /* 0x000fe80008000404 */
[----:B------:R1:W5:Y:S04]  /*28060*/  LDL.LU R67, [R1+0x19dc] ;  /* 0x0019dc0001437983 */ /* 0x0003680000300800 */
[----:B------:R-:W-:Y:S04]  /*28070*/  STS.U16 [R91+UR4+0x17700], R43 ;  /* 0x0177002b5b007988 */ /* 0x000fe80008000404 */
[----:B------:R1:W5:Y:S04]  /*28080*/  LDL.LU R64, [R1+0x19d8] ;  /* 0x0019d80001407983 */ /* 0x0003680000300800 */
[----:B------:R0:W-:Y:S04]  /*28090*/  STS.U16 [R91+UR4+0x17b00], R11 ;  /* 0x017b000b5b007988 */ /* 0x0001e80008000404 */
[----:B------:R1:W5:Y:S04]  /*280a0*/  LDL.LU R65, [R1+0x19d4] ;  /* 0x0019d40001417983 */ /* 0x0003680000300800 */
[----:B------:R2:W-:Y:S01]  /*280b0*/  STS.U16 [R91+UR4+0x17f00], R40 ;  /* 0x017f00285b007988 */ /* 0x0005e20008000404 */
[----:B0-----:R-:W-:-:S03]  /*280c0*/  LOP3.LUT R11, R2, 0x70, RZ, 0x3c, !PT ;  /* 0x00000070020b7812 */ /* 0x001fc600078e3cff */
[----:B------:R1:W5:Y:S04]  /*280d0*/  LDL.LU R62, [R1+0x19d0] ;  /* 0x0019d000013e7983 */ /* 0x0003680000300800 */
[----:B------:R1:W5:Y:S01]  /*280e0*/  LDL.LU R63, [R1+0x19cc] ;  /* 0x0019cc00013f7983 */ /* 0x0003620000300800 */
[----:B--2---:R-:W0:Y:S03]  /*280f0*/  LDC R91, c[0x0][0x3a0] ;  /* 0x0000e800ff5b7b82 */ /* 0x004e260000000800 */
[----:B------:R1:W5:Y:S04]  /*28100*/  LDL.LU R60, [R1+0x19c8] ;  /* 0x0019c800013c7983 */ /* 0x0003680000300800 */
[----:B------:R1:W5:Y:S04]  /*28110*/  LDL.LU R61, [R1+0x19c4] ;  /* 0x0019c400013d7983 */ /* 0x0003680000300800 */
[----:B------:R1:W5:Y:S04]  /*28120*/  LDL.LU R58, [R1+0x19c0] ;  /* 0x0019c000013a7983 */ /* 0x0003680000300800 */
[----:B------:R1:W5:Y:S04]  /*28130*/  LDL.LU R59, [R1+0x19bc] ;  /* 0x0019bc00013b7983 */ /* 0x0003680000300800 */
[----:B------:R1:W5:Y:S04]  /*28140*/  LDL.LU R56, [R1+0x19b8] ;  /* 0x0019b80001387983 */ /* 0x0003680000300800 */
[----:B------:R2:W-:Y:S04]  /*28150*/  STS.U16 [R11+UR4+0x10380], R41 ;  /* 0x010380290b007988 */ /* 0x0005e80008000404 */
        /* <DEDUP_REMOVED lines=27> */
[----:B------:R1:W-:Y:S01]  /*28310*/  STS.U16 [R11+UR4+0x13b80], R27 ;  /* 0x013b801b0b007988 */ /* 0x0003e20008000404 */
[----:B0-----:R-:W-:-:S03]  /*28320*/  VIADD R92, R91, 0x7f ;  /* 0x0000007f5b5c7836 */ /* 0x001fc60000000000 */
[----:B------:R0:W5:Y:S04]  /*28330*/  LDL.LU R43, [R1+0x197c] ;  /* 0x00197c00012b7983 */ /* 0x0001680000300800 */
[----:B------:R0:W-:Y:S04]  /*28340*/  STS.U16 [R11+UR4+0x13f80], R24 ;  /* 0x013f80180b007988 */ /* 0x0001e80008000404 */
[----:B------:R0:W5:Y:S04]  /*28350*/  LDL.LU R40, [R1+0x1978] ;  /* 0x0019780001287983 */ /* 0x0001680000300800 */
[----:B------:R-:W-:Y:S04]  /*28360*/  STS.U16 [R11+UR4+0x14380], R25 ;  /* 0x014380190b007988 */ /* 0x000fe80008000404 */
[----:B--2---:R2:W5:Y:S04]  /*28370*/  LDL.LU R41, [R1+0x1974] ;  /* 0x0019740001297983 */ /* 0x0045680000300800 */
[----:B------:R-:W-:Y:S04]  /*28380*/  STS.U16 [R11+UR4+0x14780], R22 ;  /* 0x014780160b007988 */ /* 0x000fe80008000404 */
[----:B---3--:R2:W5:Y:S04]  /*28390*/  LDL.LU R38, [R1+0x1970] ;  /* 0x0019700001267983 */ /* 0x0085680000300800 */
[----:B------:R-:W-:Y:S04]  /*283a0*/  STS.U16 [R11+UR4+0x14b80], R23 ;  /* 0x014b80170b007988 */ /* 0x000fe80008000404 */
[----:B------:R2:W5:Y:S04]  /*283b0*/  LDL.LU R39, [R1+0x196c] ;  /* 0x00196c0001277983 */ /* 0x0005680000300800 */
[----:B------:R-:W-:Y:S01]  /*283c0*/  STS.U16 [R11+UR4+0x14f80], R20 ;  /* 0x014f80140b007988 */ /* 0x000fe20008000404 */
[----:B------:R-:W-:-:S03]  /*283d0*/  SHF.R.S32.HI R91, RZ, 0x1f, R92 ;  /* 0x0000001fff5b7819 */ /* 0x000fc6000001145c */
[----:B------:R2:W5:Y:S04]  /*283e0*/  LDL.LU R36, [R1+0x1968] ;  /* 0x0019680001247983 */ /* 0x0005680000300800 */
[----:B------:R-:W-:Y:S04]  /*283f0*/  STS.U16 [R11+UR4+0x15380], R21 ;  /* 0x015380150b007988 */ /* 0x000fe80008000404 */
[----:B------:R2:W5:Y:S04]  /*28400*/  LDL.LU R37, [R1+0x1964] ;  /* 0x0019640001257983 */ /* 0x0005680000300800 */
[----:B------:R-:W-:Y:S04]  /*28410*/  STS.U16 [R11+UR4+0x15780], R18 ;  /* 0x015780120b007988 */ /* 0x000fe80008000404 */
[----:B------:R2:W5:Y:S04]  /*28420*/  LDL.LU R34, [R1+0x1960] ;  /* 0x0019600001227983 */ /* 0x0005680000300800 */
[----:B------:R-:W-:Y:S04]  /*28430*/  STS.U16 [R11+UR4+0x15b80], R19 ;  /* 0x015b80130b007988 */ /* 0x000fe80008000404 */
[----:B------:R2:W5:Y:S04]  /*28440*/  LDL.LU R35, [R1+0x195c] ;  /* 0x00195c0001237983 */ /* 0x0005680000300800 */
[----:B------:R-:W-:Y:S01]  /*28450*/  STS.U16 [R11+UR4+0x15f80], R16 ;  /* 0x015f80100b007988 */ /* 0x000fe20008000404 */
[----:B------:R-:W-:-:S03]  /*28460*/  LEA.HI R91, R91, R92, RZ, 0x7 ;  /* 0x0000005c5b5b7211 */ /* 0x000fc600078f38ff */
[----:B------:R2:W5:Y:S04]  /*28470*/  LDL.LU R32, [R1+0x1958] ;  /* 0x0019580001207983 */ /* 0x0005680000300800 */
[----:B------:R-:W-:Y:S04]  /*28480*/  STS.U16 [R11+UR4+0x16380], R17 ;  /* 0x016380110b007988 */ /* 0x000fe80008000404 */
        /* <DEDUP_REMOVED lines=10> */
[----:B-1----:R2:W5:Y:S04]  /*28530*/  LDL.LU R26, [R1+0x1940] ;  /* 0x00194000011a7983 */ /* 0x0025680000300800 */
[----:B------:R1:W-:Y:S04]  /*28540*/  STS.U16 [R11+UR4+0x17b80], R90 ;  /* 0x017b805a0b007988 */ /* 0x0003e80008000404 */
[----:B------:R2:W5:Y:S04]  /*28550*/  LDL.LU R27, [R1+0x193c] ;  /* 0x00193c00011b7983 */ /* 0x0005680000300800 */
[----:B0-----:R2:W5:Y:S01]  /*28560*/  LDL.LU R24, [R1+0x1938] ;  /* 0x0019380001187983 */ /* 0x0015620000300800 */
[----:B-1----:R-:W-:-:S02]  /*28570*/  SHF.R.S32.HI R90, RZ, 0x7, R91 ;  /* 0x00000007ff5a7819 */ /* 0x002fc4000001145b */
[----:B------:R-:W-:Y:S01]  /*28580*/  LOP3.LUT R91, R2, 0x70, RZ, 0x3c, !PT ;  /* 0x00000070025b7812 */ /* 0x000fe200078e3cff */
[----:B------:R2:W5:Y:S04]  /*28590*/  LDL.LU R25, [R1+0x1934] ;  /* 0x0019340001197983 */ /* 0x0005680000300800 */
[----:B------:R2:W5:Y:S04]  /*285a0*/  LDL.LU R22, [R1+0x1930] ;  /* 0x0019300001167983 */ /* 0x0005680000300800 */
[----:B------:R2:W5:Y:S04]  /*285b0*/  LDL.LU R23, [R1+0x192c] ;  /* 0x00192c0001177983 */ /* 0x0005680000300800 */
[----:B------:R2:W5:Y:S04]  /*285c0*/  LDL.LU R20, [R1+0x1928] ;  /* 0x0019280001147983 */ /* 0x0005680000300800 */
[----:B------:R2:W5:Y:S04]  /*285d0*/  LDL.LU R21, [R1+0x1924] ;  /* 0x0019240001157983 */ /* 0x0005680000300800 */
[----:B------:R0:W-:Y:S04]  /*285e0*/  STS.U16 [R91+UR4+0x17f80], R0 ;  /* 0x017f80005b007988 */ /* 0x0001e80008000404 */
[----:B------:R2:W5:Y:S04]  /*285f0*/  LDL.LU R18, [R1+0x1920] ;  /* 0x0019200001127983 */ /* 0x0005680000300800 */
[----:B------:R2:W5:Y:S01]  /*28600*/  LDL.LU R19, [R1+0x191c] ;  /* 0x00191c0001137983 */ /* 0x0005620000300800 */
[----:B0-----:R-:W-:-:S03]  /*28610*/  VIMNMX R0, PT, PT, R90, 0x1, !PT ;  /* 0x000000015a007848 */ /* 0x001fc60007fe0100 */
[----:B------:R2:W5:Y:S04]  /*28620*/  LDL.LU R16, [R1+0x1918] ;  /* 0x0019180001107983 */ /* 0x0005680000300800 */
[----:B------:R2:W5:Y:S01]  /*28630*/  LDL.LU R17, [R1+0x1914] ;  /* 0x0019140001117983 */ /* 0x0005620000300800 */
[----:B------:R-:W-:Y:S01]  /*28640*/  VIADD R0, R0, 0xffffffff ;  /* 0xffffffff00007836 */ /* 0x000fe20000000000 */
[----:B------:R0:W-:Y:S06]  /*28650*/  MEMBAR.ALL.CTA ;  /* 0x0000000000007992 */ /* 0x0001ec0000008000 */
[----:B0-----:R-:W0:Y:S04]  /*28660*/  FENCE.VIEW.ASYNC.S ;  /* 0x00000000000073c6 */ /* 0x001e280000000000 */
[----:B------:R2:W5:Y:S04]  /*28670*/  LDL.LU R14, [R1+0x1910] ;  /* 0x00191000010e7983 */ /* 0x0005680000300800 */
[----:B------:R2:W5:Y:S04]  /*28680*/  LDL.LU R15, [R1+0x190c] ;  /* 0x00190c00010f7983 */ /* 0x0005680000300800 */
[----:B------:R2:W5:Y:S04]  /*28690*/  LDL.LU R12, [R1+0x1908] ;  /* 0x00190800010c7983 */ /* 0x0005680000300800 */
[----:B------:R2:W5:Y:S04]  /*286a0*/  LDL.LU R13, [R1+0x1904] ;  /* 0x00190400010d7983 */ /* 0x0005680000300800 */
[----:B------:R2:W5:Y:S04]  /*286b0*/  LDL.LU R10, [R1+0x1900] ;  /* 0x00190000010a7983 */ /* 0x0005680000300800 */
[----:B------:R2:W5:Y:S04]  /*286c0*/  LDL.LU R11, [R1+0x18fc] ;  /* 0x0018fc00010b7983 */ /* 0x0005680000300800 */
[----:B------:R2:W-:Y:S01]  /*286d0*/  STL [R1+0x1568], R0 ;  /* 0x0015680001007387 */ /* 0x0005e20000100800 */
[----:B------:R-:W-:Y:S01]  /*286e0*/  ISETP.LT.OR P2, PT, R92, 0x80, P0 ;  /* 0x000000805c00780c */ /* 0x000fe20000741670 */
[----:B------:R-:W-:-:S02]  /*286f0*/  USGXT.U32 UR7, UR7, 0xe ;  /* 0x0000000e0707789a */ /* 0x000fc40008000000 */
[----:B------:R-:W-:Y:S02]  /*28700*/  USGXT.U32 UR10, UR9, 0xe ;  /* 0x0000000e090a789a */ /* 0x000fe40008000000 */
[----:B------:R-:W-:Y:S02]  /*28710*/  UIADD3 UR12, UP1, UPT, UR7, 0x4000080, URZ ;  /* 0x04000080070c7890 */ /* 0x000fe4000ff3e0ff */
[----:B------:R-:W-:Y:S01]  /*28720*/  UIADD3 UR14, UP2, UPT, UR10, 0x2, URZ ;  /* 0x000000020a0e7890 */ /* 0x000fe2000ff5e0ff */
[----:B------:R-:W-:Y:S01]  /*28730*/  UMOV UR13, URZ ;  /* 0x000000ff000d7c82 */ /* 0x000fe20008000000 */
[----:B------:R-:W-:Y:S01]  /*28740*/  UMOV UR15, URZ ;  /* 0x000000ff000f7c82 */ /* 0x000fe20008000000 */
[----:B------:R-:W-:Y:S02]  /*28750*/  UIADD3.X UR13, UPT, UPT, UR13, 0x40004040, URZ, UP1, !UPT ;  /* 0x400040400d0d7890 */ /* 0x000fe40008ffe4ff */
[----:B------:R-:W-:Y:S01]  /*28760*/  UIADD3.X UR15, UPT, UPT, UR15, 0x40004040, URZ, UP2, !UPT ;  /* 0x400040400f0f7890 */ /* 0x000fe200097fe4ff */
[----:B0-----:R-:W-:Y:S01]  /*28770*/  BAR.SYNC.DEFER_BLOCKING 0x0 ;  /* 0x0000000000007b1d */ /* 0x001fe20000010000 */
[----:B------:R-:W-:Y:S01]  /*28780*/  ISETP.NE.U32.AND P3, PT, R0, RZ, PT ;  /* 0x000000ff0000720c */ /* 0x000fe20003f65070 */
[----:B----4-:R-:W-:Y:S01]  /*28790*/  IMAD.SHL.U32 R90, R4, 0x80, RZ ;  /* 0x00000080045a7824 */ /* 0x010fe200078e00ff */
[----:B------:R-:W-:-:S03]  /*287a0*/  SHF.L.U32 R5, R5, 0x7, RZ ;  /* 0x0000000705057819 */ /* 0x000fc600000006ff */
[----:B--2---:R-:W-:Y:S08]  /*287b0*/  @P2 BRA `(.L_x_6) ;  /* 0x00000004007c2947 */ /* 0x004ff00003800000 */
[----:B------:R-:W-:Y:S02]  /*287c0*/  USHF.R.U32.HI UR58, URZ, 0x4, UR4 ;  /* 0x00000004ff3a7899 */ /* 0x000fe40008011604 */
[----:B------:R-:W-:Y:S02]  /*287d0*/  UIADD3 UR11, UPT, UPT, UR4, 0x10000, URZ ;  /* 0x00010000040b7890 */ /* 0x000fe4000fffe0ff */
[----:B------:R-:W-:Y:S02]  /*287e0*/  USGXT.U32 UR58, UR58, 0xe ;  /* 0x0000000e3a3a789a */ /* 0x000fe40008000000 */
[----:B------:R-:W-:Y:S02]  /*287f0*/  USHF.R.U32.HI UR11, URZ, 0x4, UR11 ;  /* 0x00000004ff0b7899 */ /* 0x000fe4000801160b */
[----:B------:R-:W-:Y:S02]  /*28800*/  UIADD3 UR28, UP1, UPT, UR58, 0x4000080, URZ ;  /* 0x040000803a1c7890 */ /* 0x000fe4000ff3e0ff */
[----:B------:R-:W-:Y:S01]  /*28810*/  USGXT.U32 UR16, UR11, 0xe ;  /* 0x0000000e0b10789a */ /* 0x000fe20008000000 */
[----:B------:R-:W-:Y:S01]  /*28820*/  UMOV UR9, URZ ;  /* 0x000000ff00097c82 */ /* 0x000fe20008000000 */
[----:B------:R-:W-:Y:S01]  /*28830*/  UMOV UR56, UR8 ;  /* 0x0000000800387c82 */ /* 0x000fe20008000000 */
[----:B------:R-:W-:-:S02]  /*28840*/  UIADD3.X UR29, UPT, UPT, UR9, 0x40004040, URZ, UP1, !UPT ;  /* 0x40004040091d7890 */ /* 0x000fc40008ffe4ff */
[----:B------:R-:W-:Y:S01]  /*28850*/  UIADD3 UR18, UP1, UPT, UR16, 0x2, URZ ;  /* 0x0000000210127890 */ /* 0x000fe2000ff3e0ff */
[----:B------:R-:W-:Y:S01]  /*28860*/  UMOV UR57, URZ ;  /* 0x000000ff00397c82 */ /* 0x000fe20008000000 */
[----:B------:R-:W-:Y:S01]  /*28870*/  UMOV UR17, URZ ;  /* 0x000000ff00117c82 */ /* 0x000fe20008000000 */
[----:B------:R-:W-:Y:S01]  /*28880*/  UMOV UR9, UR56 ;  /* 0x0000003800097c82 */ /* 0x000fe20008000000 */
[----:B------:R-:W-:Y:S02]  /*28890*/  UIADD3.X UR19, UPT, UPT, UR17, 0x40004040, URZ, UP1, !UPT ;  /* 0x4000404011137890 */ /* 0x000fe40008ffe4ff */
[----:B------:R-:W-:Y:S02]  /*288a0*/  ULOP3.LUT UR56, UR58, 0x4000000, URZ, 0xfc, !UPT ;  /* 0x040000003a387892 */ /* 0x000fe4000f8efcff */
[----:B------:R-:W-:Y:S02]  /*288b0*/  UIADD3.64 UR58, UPT, UPT, UR28, 0x80, URZ ;  /* 0x000000801c3a7897 */ /* 0x000fe4000fffe0ff */
[----:B------:R-:W-:-:S02]  /*288c0*/  UIADD3.64 UR64, UPT, UPT, UR18, 0x2, URZ ;  /* 0x0000000212407897 */ /* 0x000fc4000fffe0ff */
[----:B------:R-:W-:Y:S02]  /*288d0*/  UIADD3.64 UR60, UPT, UPT, UR28, 0x100, URZ ;  /* 0x000001001c3c7897 */ /* 0x000fe4000fffe0ff */
[----:B------:R-:W-:Y:S01]  /*288e0*/  UIADD3.64 UR68, UPT, UPT, UR18, 0x4, URZ ;  /* 0x0000000412447897 */ /* 0x000fe2000fffe0ff */
[----:B------:R-:W-:Y:S01]  /*288f0*/  UMOV UR46, 0x0 ;  /* 0x00000000002e7882 */ /* 0x000fe20000000000 */
[----:B------:R-:W-:Y:S01]  /*28900*/  UMOV UR47, 0x8408010 ;  /* 0x08408010002f7882 */ /* 0x000fe20000000000 */
[----:B------:R-:W-:Y:S01]  /*28910*/  UMOV UR17, 0x40004040 ;  /* 0x4000404000117882 */ /* 0x000fe20000000000 */
[----:B------:R-:W-:Y:S01]  /*28920*/  UMOV UR57, 0x40004040 ;  /* 0x4000404000397882 */ /* 0x000fe20000000000 */
[----:B------:R-:W-:Y:S01]  /*28930*/  UMOV UR40, 0x0 ;  /* 0x0000000000287882 */ /* 0x000fe20000000000 */
[----:B------:R0:W-:Y:S01]  /*28940*/  UTCHMMA gdesc[UR56], gdesc[UR16], tmem[UR5], tmem[UR46], idesc[UR47], !UPT ;  /* 0x00ff2e10380075ea */ /* 0x0001e2000f800005 */
[----:B------:R-:W-:Y:S01]  /*28950*/  UMOV UR41, 0x8408010 ;  /* 0x0840801000297882 */ /* 0x000fe20000000000 */
[----:B------:R-:W-:-:S02]  /*28960*/  UIADD3.64 UR62, UPT, UPT, UR28, 0x180, URZ ;  /* 0x000001801c3e7897 */ /* 0x000fc4000fffe0ff */
[----:B------:R1:W-:Y:S01]  /*28970*/  UTCHMMA gdesc[UR28], gdesc[UR18], tmem[UR5], tmem[UR40], idesc[UR41], UPT ;  /* 0x00ff28121c0075ea */ /* 0x0003e2000b800005 */
[----:B------:R-:W-:Y:S01]  /*28980*/  UMOV UR32, 0x0 ;  /* 0x0000000000207882 */ /* 0x000fe20000000000 */
[----:B------:R-:W-:Y:S01]  /*28990*/  UMOV UR33, 0x8408010 ;  /* 0x0840801000217882 */ /* 0x000fe20000000000 */
[----:B------:R-:W-:Y:S01]  /*289a0*/  UMOV UR44, 0x0 ;  /* 0x00000000002c7882 */ /* 0x000fe20000000000 */
[----:B------:R-:W-:Y:S01]  /*289b0*/  UMOV UR45, 0x8408010 ;  /* 0x08408010002d7882 */ /* 0x000fe20000000000 */
[----:B------:R2:W-:Y:S01]  /*289c0*/  UTCHMMA gdesc[UR58], gdesc[UR64], tmem[UR5], tmem[UR32], idesc[UR33], UPT ;  /* 0x00ff20403a0075ea */ /* 0x0005e2000b800005 */
[----:B------:R-:W-:Y:S01]  /*289d0*/  UIADD3.64 UR66, UPT, UPT, UR28, 0x200, URZ ;  /* 0x000002001c427897 */ /* 0x000fe2000fffe0ff */
[----:B------:R3:W-:Y:S01]  /*289e0*/  UTCHMMA gdesc[UR60], gdesc[UR68], tmem[UR5], tmem[UR44], idesc[UR45], UPT ;  /* 0x00ff2c443c0075ea */ /* 0x0007e2000b800005 */
[----:B0-----:R-:W-:Y:S02]  /*289f0*/  UIADD3.64 UR56, UPT, UPT, UR18, 0x7fe, URZ ;  /* 0x000007fe12387897 */ /* 0x001fe4000fffe0ff */
[----:B------:R-:W-:Y:S01]  /*28a00*/  UIADD3.64 UR46, UPT, UPT, UR28, 0x280, URZ ;  /* 0x000002801c2e7897 */ /* 0x000fe2000fffe0ff */
[----:B------:R-:W-:Y:S01]  /*28a10*/  UMOV UR54, 0x0 ;  /* 0x0000000000367882 */ /* 0x000fe20000000000 */
[----:B------:R-:W-:Y:S01]  /*28a20*/  UMOV UR55, 0x8408010 ;  /* 0x0840801000377882 */ /* 0x000fe20000000000 */
[----:B-1----:R-:W-:-:S02]  /*28a30*/  UIADD3.64 UR40, UPT, UPT, UR28, 0x300, URZ ;  /* 0x000003001c287897 */ /* 0x002fc4000fffe0ff */
[----:B--2---:R-:W-:Y:S02]  /*28a40*/  UIADD3.64 UR58, UPT, UPT, UR18, 0x800, URZ ;  /* 0x00000800123a7897 */ /* 0x004fe4000fffe0ff */
[----:B------:R0:W-:Y:S01]  /*28a50*/  UTCHMMA gdesc[UR62], gdesc[UR56], tmem[UR5], tmem[UR54], idesc[UR55], UPT ;  /* 0x00ff36383e0075ea */ /* 0x0001e2000b800005 */
[----:B---3--:R-:W-:Y:S01]  /*28a60*/  UIADD3.64 UR60, UPT, UPT, UR18, 0x802, URZ ;  /* 0x00000802123c7897 */ /* 0x008fe2000fffe0ff */
[----:B------:R-:W-:Y:S01]  /*28a70*/  UMOV UR50, 0x0 ;  /* 0x0000000000327882 */ /* 0x000fe20000000000 */
[----:B------:R-:W-:Y:S01]  /*28a80*/  UMOV UR51, 0x8408010 ;  /* 0x0840801000337882 */ /* 0x000fe20000000000 */
[----:B------:R-:W-:Y:S02]  /*28a90*/  UIADD3 UR76, UPT, UPT, UR5, 0x100, URZ ;  /* 0x00000100054c7890 */ /* 0x000fe4000fffe0ff */
[----:B------:R-:W-:Y:S01]  /*28aa0*/  UIADD3.64 UR32, UPT, UPT, UR28, 0x780, URZ ;  /* 0x000007801c207897 */ /* 0x000fe2000fffe0ff */
[----:B------:R1:W-:Y:S01]  /*28ab0*/  UTCHMMA gdesc[UR66], gdesc[UR58], tmem[UR5], tmem[UR50], idesc[UR51], UPT ;  /* 0x00ff323a420075ea */ /* 0x0003e2000b800005 */
[----:B------:R-:W-:-:S02]  /*28ac0*/  UIADD3 UR75, UPT, UPT, UR5, 0x100, URZ ;  /* 0x00000100054b7890 */ /* 0x000fc4000fffe0ff */
[----:B0-----:R-:W-:Y:S02]  /*28ad0*/  UIADD3.64 UR62, UPT, UPT, UR18, 0x804, URZ ;  /* 0x00000804123e7897 */ /* 0x001fe4000fffe0ff */
[----:B------:R-:W-:Y:S01]  /*28ae0*/  UIADD3.64 UR44, UPT, UPT, UR28, 0x800, URZ ;  /* 0x000008001c2c7897 */ /* 0x000fe2000fffe0ff */
[----:B------:R-:W-:Y:S01]  /*28af0*/  UMOV UR38, 0x0 ;  /* 0x0000000000267882 */ /* 0x000fe20000000000 */
[----:B------:R-:W-:Y:S01]  /*28b00*/  UMOV UR39, 0x8408010 ;  /* 0x0840801000277882 */ /* 0x000fe20000000000 */
[----:B------:R-:W-:Y:S02]  /*28b10*/  UIADD3 UR74, UPT, UPT, UR5, 0x100, URZ ;  /* 0x00000100054a7890 */ /* 0x000fe4000fffe0ff */
[----:B------:R0:W-:Y:S01]  /*28b20*/  UTCHMMA gdesc[UR46], gdesc[UR60], tmem[UR5], tmem[UR38], idesc[UR39], UPT ;  /* 0x00ff263c2e0075ea */ /* 0x0001e2000b800005 */
[----:B------:R-:W-:Y:S02]  /*28b30*/  UIADD3.64 UR54, UPT, UPT, UR28, 0x880, URZ ;  /* 0x000008801c367897 */ /* 0x000fe4000fffe0ff */
[----:B------:R-:W-:-:S02]  /*28b40*/  UIADD3 UR73, UPT, UPT, UR5, 0x100, URZ ;  /* 0x0000010005497890 */ /* 0x000fc4000fffe0ff */
[----:B-1----:R-:W-:Y:S02]  /*28b50*/  UIADD3.64 UR66, UPT, UPT, UR28, 0x900, URZ ;  /* 0x000009001c427897 */ /* 0x002fe4000fffe0ff */
[----:B------:R-:W-:Y:S02]  /*28b60*/  UIADD3 UR72, UPT, UPT, UR5, 0x100, URZ ;  /* 0x0000010005487890 */ /* 0x000fe4000fffe0ff */
[----:B------:R-:W-:Y:S02]  /*28b70*/  UIADD3.64 UR50, UPT, UPT, UR28, 0x980, URZ ;  /* 0x000009801c327897 */ /* 0x000fe4000fffe0ff */
[----:B------:R-:W-:Y:S02]  /*28b80*/  UIADD3 UR71, UPT, UPT, UR5, 0x100, URZ ;  /* 0x0000010005477890 */ /* 0x000fe4000fffe0ff */
[----:B0-----:R-:W-:Y:S01]  /*28b90*/  UIADD3.64 UR46, UPT, UPT, UR28, 0xa00, URZ ;  /* 0x00000a001c2e7897 */ /* 0x001fe2000fffe0ff */
[----:B------:R-:W-:Y:S01]  /*28ba0*/  UMOV UR22, 0x0 ;  /* 0x0000000000167882 */ /* 0x000fe20000000000 */
[----:B------:R-:W-:Y:S01]  /*28bb0*/  UMOV UR23, 0x8408010 ;  /* 0x0840801000177882 */ /* 0x000fe20000000000 */
[----:B------:R-:W-:-:S02]  /*28bc0*/  UIADD3 UR70, UPT, UPT, UR5, 0x100, URZ ;  /* 0x0000010005467890 */ /* 0x000fc4000fffe0ff */
[----:B------:R0:W-:Y:S01]  /*28bd0*/  UTCHMMA gdesc[UR40], gdesc[UR62], tmem[UR5], tmem[UR22], idesc[UR23], UPT ;  /* 0x00ff163e280075ea */ /* 0x0001e2000b800005 */
[----:B------:R-:W-:Y:S01]  /*28be0*/  UIADD3.64 UR38, UPT, UPT, UR28, 0xa80, URZ ;  /* 0x00000a801c267897 */ /* 0x000fe2000fffe0ff */
[----:B------:R-:W-:Y:S01]  /*28bf0*/  UMOV UR34, 0x0 ;  /* 0x0000000000227882 */ /* 0x000fe20000000000 */
[----:B------:R-:W-:Y:S01]  /*28c00*/  UMOV UR35, 0x8408010 ;  /* 0x0840801000237882 */ /* 0x000fe20000000000 */
[----:B------:R-:W-:Y:S01]  /*28c10*/  UIADD3 UR11, UPT, UPT, UR5, 0x100, URZ ;  /* 0x00000100050b7890 */ /* 0x000fe2000fffe0ff */
[----:B------:R0:W-:Y:S01]  /*28c20*/  UTCHMMA gdesc[UR32], gdesc[UR16], tmem[UR76], tmem[UR34], idesc[UR35], !UPT ;  /* 0x00ff2210200075ea */ /* 0x0001e2000f80004c */
[----:B------:R-:W-:Y:S01]  /*28c30*/  UIADD3.64 UR28, UPT, UPT, UR28, 0xb00, URZ ;  /* 0x00000b001c1c7897 */ /* 0x000fe2000fffe0ff */
[----:B------:R-:W-:Y:S01]  /*28c40*/  UMOV UR24, 0x0 ;  /* 0x0000000000187882 */ /* 0x000fe20000000000 */
[----:B------:R-:W-:Y:S01]  /*28c50*/  UMOV UR25, 0x8408010 ;  /* 0x0840801000197882 */ /* 0x000fe20000000000 */
[----:B------:R-:W-:Y:S01]  /*28c60*/  UMOV UR52, 0x0 ;  /* 0x0000000000347882 */ /* 0x000fe20000000000 */
[----:B------:R-:W-:Y:S01]  /*28c70*/  UMOV UR53, 0x8408010 ;  /* 0x0840801000357882 */ /* 0x000fe20000000000 */
[----:B------:R-:W-:Y:S01]  /*28c80*/  UMOV UR48, 0x0 ;  /* 0x0000000000307882 */ /* 0x000fe20000000000 */
[----:B------:R-:W-:Y:S01]  /*28c90*/  UMOV UR49, 0x8408010 ;  /* 0x0840801000317882 */ /* 0x000fe20000000000 */
[----:B------:R0:W-:Y:S01]  /*28ca0*/  UTCHMMA gdesc[UR44], gdesc[UR18], tmem[UR75], tmem[UR24], idesc[UR25], UPT ;  /* 0x00ff18122c0075ea */ /* 0x0001e2000b80004b */
        /* <DEDUP_REMOVED lines=12> */
[----:B------:R0:W-:Y:S01]  /*28d70*/  UTCHMMA gdesc[UR38], gdesc[UR60], tmem[UR70], tmem[UR30], idesc[UR31], UPT ;  /* 0x00ff1e3c260075ea */ /* 0x0001e2000b800046 */
[----:B------:R0:W-:Y:S01]  /*28d80*/  UTCHMMA gdesc[UR28], gdesc[UR62], tmem[UR11], tmem[UR26], idesc[UR27], UPT ;  /* 0x00ff1a3e1c0075ea */ /* 0x0001e2000b80000b */
[----:B------:R0:W-:Y:S01]  /*28d90*/  UTCBAR [UR9], URZ ;  /* 0x000000ff090073e9 */ /* 0x0001e200080000ff */
[----:B------:R-:W-:Y:S01]  /*28da0*/  NOP ;  /* 0x0000000000007918 */ /* 0x000fe20000000000 */
.L_x_6:
[----:B------:R1:W-:Y:S01]  /*28db0*/  STL [R1+0xa58], RZ ;  /* 0x000a58ff01007387 */ /* 0x0003e20000100800 */
[----:B0-----:R-:W-:Y:S01]  /*28dc0*/  UMOV UR60, URZ ;  /* 0x000000ff003c7c82 */ /* 0x001fe20008000000 */
[----:B------:R-:W-:Y:S01]  /*28dd0*/  UMOV UR16, UR14 ;  /* 0x0000000e00107c82 */ /* 0x000fe20008000000 */
[----:B------:R-:W-:Y:S01]  /*28de0*/  UMOV UR17, UR15 ;  /* 0x0000000f00117c82 */ /* 0x000fe20008000000 */
[----:B------:R-:W-:Y:S05]  /*28df0*/  @!P3 BRA `(.L_x_7) ;  /* 0x000002200080b947 */ /* 0x000fea0003800000 */
[----:B------:R-:W-:Y:S01]  /*28e00*/  SHF.R.S32.HI R0, RZ, 0x1f, R5 ;  /* 0x0000001fff007819 */ /* 0x000fe20000011405 */
[C---:B------:R-:W-:Y:S01]  /*28e10*/  IMAD.SHL.U32 R4, R5.reuse, 0x2, RZ ;  /* 0x0000000205047824 */ /* 0x040fe200078e00ff */
[----:B------:R-:W-:Y:S01]  /*28e20*/  SHF.R.S32.HI R91, RZ, 0x1f, R90 ;  /* 0x0000001fff5b7819 */ /* 0x000fe2000001145a */
[----:B------:R-:W-:Y:S01]  /*28e30*/  ULOP3.LUT UR14, UR7, 0x4000000, URZ, 0xfc, !UPT ;  /* 0x04000000070e7892 */ /* 0x000fe2000f8efcff */
[----:B------:R-:W-:Y:S01]  /*28e40*/  SHF.L.U64.HI R0, R5, 0x1, R0 ;  /* 0x0000000105007819 */ /* 0x000fe20000010200 */
[----:B------:R-:W-:Y:S01]  /*28e50*/  UIADD3.64 UR18, UPT, UPT, UR12, 0x80, URZ ;  /* 0x000000800c127897 */ /* 0x000fe2000fffe0ff */
[C---:B------:R-:W-:Y:S01]  /*28e60*/  SHF.L.U64.HI R5, R90.reuse, 0x1, R91 ;  /* 0x000000015a057819 */ /* 0x040fe2000001025b */
[----:B------:R-:W-:Y:S01]  /*28e70*/  IMAD.SHL.U32 R90, R90, 0x2, RZ ;  /* 0x000000025a5a7824 */ /* 0x000fe200078e00ff */
[----:B------:R-:W-:Y:S02]  /*28e80*/  UIADD3.64 UR22, UPT, UPT, UR16, 0x2, URZ ;  /* 0x0000000210167897 */ /* 0x000fe4000fffe0ff */
[----:B------:R-:W-:-:S02]  /*28e90*/  UIADD3.64 UR24, UPT, UPT, UR12, 0x100, URZ ;  /* 0x000001000c187897 */ /* 0x000fc4000fffe0ff */
[----:B------:R-:W-:Y:S02]  /*28ea0*/  UIADD3.64 UR26, UPT, UPT, UR16, 0x4, URZ ;  /* 0x00000004101a7897 */ /* 0x000fe4000fffe0ff */
[----:B------:R-:W-:Y:S02]  /*28eb0*/  UIADD3.64 UR28, UPT, UPT, UR12, 0x180, URZ ;  /* 0x000001800c1c7897 */ /* 0x000fe4000fffe0ff */
[----:B------:R-:W-:Y:S02]  /*28ec0*/  UIADD3.64 UR30, UPT, UPT, UR16, 0x7fe, URZ ;  /* 0x000007fe101e7897 */ /* 0x000fe4000fffe0ff */
[----:B------:R-:W-:Y:S02]  /*28ed0*/  UIADD3.64 UR32, UPT, UPT, UR12, 0x200, URZ ;  /* 0x000002000c207897 */ /* 0x000fe4000fffe0ff */
        /* <DEDUP_REMOVED lines=12> */
[----:B------:R-:W-:Y:S01]  /*28fa0*/  UIADD3.64 UR58, UPT, UPT, UR12, 0xb00, URZ ;  /* 0x00000b000c3a7897 */ /* 0x000fe2000fffe0ff */
[----:B------:R-:W-:Y:S01]  /*28fb0*/  UMOV UR9, 0x1 ;  /* 0x0000000100097882 */ /* 0x000fe20000000000 */
[----:B------:R-:W-:Y:S01]  /*28fc0*/  UMOV UR7, URZ ;  /* 0x000000ff00077c82 */ /* 0x000fe20008000000 */
[----:B------:R-:W-:-:S09]  /*28fd0*/  UMOV UR11, 0x40004040 ;  /* 0x40004040000b7882 */ /* 0x000fd20000000000 */
.L_x_10:
[----:B-----5:R-:W-:Y:S04]  /*28fe0*/  STL.64 [R1+0x1918], R8 ;  /* 0x0019180801007387 */ /* 0x020fe80000100a00 */
[----:B------:R0:W-:Y:S04]  /*28ff0*/  STL.64 [R1+0x1910], R6 ;  /* 0x0019100601007387 */ /* 0x0001e80000100a00 */
[----:B------:R2:W-:Y:S01]  /*29000*/  STL.64 [R1+0x1900], R2 ;  /* 0x0019000201007387 */ /* 0x0005e20000100a00 */
[-C--:B0-----:R-:W-:Y:S02]  /*29010*/  IADD3 R6, P2, PT, R88, R90.reuse, RZ ;  /* 0x0000005a58067210 */ /* 0x081fe40007f5e0ff */
[----:B--2---:R-:W-:-:S03]  /*29020*/  IADD3 R3, P3, PT, R86, R90, RZ ;  /* 0x0000005a56037210 */ /* 0x004fc60007f7e0ff */
[----:B------:R0:W-:Y:S01]  /*29030*/  STL [R1+0x1514], R6 ;  /* 0x0015140601007387 */ /* 0x0001e20000100800 */
[----:B------:R-:W-:-:S03]  /*29040*/  IADD3 R2, P4, PT, R84, R90, RZ ;  /* 0x0000005a54027210 */ /* 0x000fc60007f9e0ff */
[----:B------:R2:W-:Y:S04]  /*29050*/  STL [R1+0x1518], R3 ;  /* 0x0015180301007387 */ /* 0x0005e80000100800 */
[----:B------:R3:W-:Y:S01]  /*29060*/  STL [R1+0x151c], R2 ;  /* 0x00151c0201007387 */ /* 0x0007e20000100800 */
[----:B0-----:R-:W-:Y:S01]  /*29070*/  IADD3 R6, P5, PT, R82, R90, RZ ;  /* 0x0000005a52067210 */ /* 0x001fe20007fbe0ff */
[----:B--2---:R-:W-:-:S04]  /*29080*/  IMAD.X R3, R89, 0x1, R5, P2 ;  /* 0x0000000159037824 */ /* 0x004fc800010e0605 */
[----:B------:R0:W-:Y:S01]  /*29090*/  STL [R1+0x1520], R6 ;  /* 0x0015200601007387 */ /* 0x0001e20000100800 */
[----:B---3--:R-:W-:-:S03]  /*290a0*/  IMAD.X R2, R87, 0x1, R5, P3 ;  /* 0x0000000157027824 */ /* 0x008fc600018e0605 */
[----:B------:R2:W-:Y:S04]  /*290b0*/  STL [R1+0x1504], R3 ;  /* 0x0015040301007387 */ /* 0x0005e80000100800 */
[----:B------:R3:W-:Y:S01]  /*290c0*/  STL [R1+0x1508], R2 ;  /* 0x0015080201007387 */ /* 0x0007e20000100800 */
[--C-:B0-----:R-:W-:Y:S02]  /*290d0*/  IMAD.X R6, R85, 0x1, R5.reuse, P4 ;  /* 0x0000000155067824 */ /* 0x101fe400020e0605 */
[----:B--2---:R-:W-:-:S03]  /*290e0*/  IMAD.X R3, R83, 0x1, R5, P5 ;  /* 0x0000000153037824 */ /* 0x004fc600028e0605 */
[----:B------:R0:W-:Y:S01]  /*290f0*/  STL [R1+0x150c], R6 ;  /* 0x00150c0601007387 */ /* 0x0001e20000100800 */
[----:B---3--:R-:W-:-:S03]  /*29100*/  IADD3 R2, P2, PT, R64, R90, RZ ;  /* 0x0000005a40027210 */ /* 0x008fc60007f5e0ff */
[----:B------:R2:W-:Y:S04]  /*29110*/  STL [R1+0x1510], R3 ;  /* 0x0015100301007387 */ /* 0x0005e80000100800 */
[----:B------:R3:W-:Y:S01]  /*29120*/  STL [R1+0x14cc], R2 ;  /* 0x0014cc0201007387 */ /* 0x0007e20000100800 */
[----:B------:R-:W-:Y:S01]  /*29130*/  IMAD.X R64, R65, 0x1, R5, P2 ;  /* 0x0000000141407824 */ /* 0x000fe200010e0605 */
[-C--:B0-----:R-:W-:Y:S02]  /*29140*/  IADD3 R6, P3, PT, R62, R90.reuse, RZ ;  /* 0x0000005a3e067210 */ /* 0x081fe40007f7e0ff */
[----:B--2---:R-:W-:-:S03]  /*29150*/  IADD3 R3, P4, PT, R52, R90, RZ ;  /* 0x0000005a34037210 */ /* 0x004fc60007f9e0ff */
[----:B------:R0:W-:Y:S01]  /*29160*/  STL [R1+0x14d0], R6 ;  /* 0x0014d00601007387 */ /* 0x0001e20000100800 */
[--C-:B------:R-:W-:Y:S01]  /*29170*/  IMAD.X R62, R63, 0x1, R5.reuse, P3 ;  /* 0x000000013f3e7824 */ /* 0x100fe200018e0605 */
[----:B---3--:R-:W-:Y:S02]  /*29180*/  IADD3 R2, P5, PT, R50, R90, RZ ;  /* 0x0000005a32027210 */ /* 0x008fe40007fbe0ff */
[----:B------:R2:W-:Y:S01]  /*29190*/  STL [R1+0x14d4], R3 ;  /* 0x0014d40301007387 */ /* 0x0005e20000100800 */
[----:B------:R-:W-:-:S03]  /*291a0*/  IMAD.X R52, R53, 0x1, R5, P4 ;  /* 0x0000000135347824 */ /* 0x000fc600020e0605 */
[----:B------:R-:W-:Y:S01]  /*291b0*/  STL [R1+0x1908], R64 ;  /* 0x0019084001007387 */ /* 0x000fe20000100800 */
[--C-:B------:R-:W-:Y:S01]  /*291c0*/  IMAD.X R50, R51, 0x1, R5.reuse, P5 ;  /* 0x0000000133327824 */ /* 0x100fe200028e0605 */
[-C--:B0-----:R-:W-:Y:S02]  /*291d0*/  IADD3 R6, P3, PT, R38, R90.reuse, RZ ;  /* 0x0000005a26067210 */ /* 0x081fe40007f7e0ff */
[----:B------:R0:W-:Y:S01]  /*291e0*/  STL [R1+0x14d8], R2 ;  /* 0x0014d80201007387 */ /* 0x0001e20000100800 */
[----:B--2---:R-:W-:Y:S02]  /*291f0*/  IADD3 R3, P4, PT, R32, R90, RZ ;  /* 0x0000005a20037210 */ /* 0x004fe40007f9e0ff */
[--C-:B------:R-:W-:Y:S01]  /*29200*/  IMAD.X R38, R39, 0x1, R5.reuse, P3 ;  /* 0x0000000127267824 */ /* 0x100fe200018e0605 */
[----:B------:R-:W-:Y:S02]  /*29210*/  STL [R1+0x1920], R62 ;  /* 0x0019203e01007387 */ /* 0x000fe40000100800 */
[----:B------:R-:W-:-:S02]  /*29220*/  IMAD.X R32, R33, 0x1, R5, P4 ;  /* 0x0000000121207824 */ /* 0x000fc400020e0605 */
[----:B------:R-:W-:Y:S01]  /*29230*/  STL [R1+0x1924], R52 ;  /* 0x0019243401007387 */ /* 0x000fe20000100800 */
[----:B0-----:R-:W-:-:S03]  /*29240*/  IADD3 R2, P2, PT, R40, R90, RZ ;  /* 0x0000005a28027210 */ /* 0x001fc60007f5e0ff */
[----:B------:R-:W-:Y:S02]  /*29250*/  STL [R1+0x1928], R50 ;  /* 0x0019283201007387 */ /* 0x000fe40000100800 */
[----:B------:R-:W-:Y:S02]  /*29260*/  IMAD.X R40, R41, 0x1, R5, P2 ;  /* 0x0000000129287824 */ /* 0x000fe400010e0605 */
[----:B------:R0:W-:Y:S04]  /*29270*/  STL [R1+0x14dc], R2 ;  /* 0x0014dc0201007387 */ /* 0x0001e80000100800 */
[----:B------:R2:W-:Y:S04]  /*29280*/  STL [R1+0x14e0], R6 ;  /* 0x0014e00601007387 */ /* 0x0005e80000100800 */
[----:B------:R3:W-:Y:S01]  /*29290*/  STL [R1+0x14e4], R3 ;  /* 0x0014e40301007387 */ /* 0x0007e20000100800 */
[----:B0-----:R-:W-:-:S03]  /*292a0*/  IADD3 R2, P5, PT, R30, R90, RZ ;  /* 0x0000005a1e027210 */ /* 0x001fc60007fbe0ff */
[----:B------:R-:W-:Y:S01]  /*292b0*/  STL [R1+0x192c], R40 ;  /* 0x00192c2801007387 */ /* 0x000fe20000100800 */
[-C--:B--2---:R-:W-:Y:S01]  /*292c0*/  IADD3 R6, P3, PT, R22, R90.reuse, RZ ;  /* 0x0000005a16067210 */ /* 0x084fe20007f7e0ff */
[--C-:B------:R-:W-:Y:S02]  /*292d0*/  IMAD.X R30, R31, 0x1, R5.reuse, P5 ;  /* 0x000000011f1e7824 */ /* 0x100fe400028e0605 */
[----:B------:R0:W-:Y:S01]  /*292e0*/  STL [R1+0x14e8], R2 ;  /* 0x0014e80201007387 */ /* 0x0001e20000100800 */
[----:B---3--:R-:W-:Y:S01]  /*292f0*/  IADD3 R3, P4, PT, R16, R90, RZ ;  /* 0x0000005a10037210 */ /* 0x008fe20007f9e0ff */
[--C-:B------:R-:W-:Y:S02]  /*29300*/  IMAD.X R22, R23, 0x1, R5.reuse, P3 ;  /* 0x0000000117167824 */ /* 0x100fe400018e0605 */
[----:B------:R-:W-:Y:S02]  /*29310*/  STL [R1+0x1930], R38 ;  /* 0x0019302601007387 */ /* 0x000fe40000100800 */
[----:B------:R-:W-:-:S02]  /*29320*/  IMAD.X R16, R17, 0x1, R5, P4 ;  /* 0x0000000111107824 */ /* 0x000fc400020e0605 */
[----:B------:R-:W-:Y:S01]  /*29330*/  STL [R1+0x1934], R32 ;  /* 0x0019342001007387 */ /* 0x000fe20000100800 */
[----:B0-----:R-:W-:-:S05]  /*29340*/  IADD3 R2, P2, PT, R24, R90, RZ ;  /* 0x0000005a18027210 */ /* 0x001fca0007f5e0ff */
[----:B------:R0:W-:Y:S01]  /*29350*/  STL [R1+0x14ec], R2 ;  /* 0x0014ec0201007387 */ /* 0x0001e20000100800 */
[----:B------:R-:W-:-:S03]  /*29360*/  IMAD.X R24, R25, 0x1, R5, P2 ;  /* 0x0000000119187824 */ /* 0x000fc600010e0605 */
[----:B------:R2:W-:Y:S04]  /*29370*/  STL [R1+0x14f0], R6 ;  /* 0x0014f00601007387 */ /* 0x0005e80000100800 */
[----:B------:R3:W-:Y:S01]  /*29380*/  STL [R1+0x14f4], R3 ;  /* 0x0014f40301007387 */ /* 0x0007e20000100800 */
[-C--:B0-----:R-:W-:Y:S02]  /*29390*/  IADD3 R2, P5, PT, R14, R90.reuse, RZ ;  /* 0x0000005a0e027210 */ /* 0x081fe40007fbe0ff */
[----:B--2---:R-:W-:-:S03]  /*293a0*/  IADD3 R6, P2, PT, R80, R90, RZ ;  /* 0x0000005a50067210 */ /* 0x004fc60007f5e0ff */
[----:B------:R0:W-:Y:S01]  /*293b0*/  STL [R1+0x14f8], R2 ;  /* 0x0014f80201007387 */ /* 0x0001e20000100800 */
[----:B------:R-:W-:Y:S01]  /*293c0*/  IMAD.X R14, R15, 0x1, R5, P5 ;  /* 0x000000010f0e7824 */ /* 0x000fe200028e0605 */
[-C--:B---3--:R-:W-:Y:S02]  /*293d0*/  IADD3 R3, P3, PT, R78, R90.reuse, RZ ;  /* 0x0000005a4e037210 */ /* 0x088fe40007f7e0ff */
[----:B------:R2:W-:Y:S04]  /*293e0*/  STL [R1+0x152c], R6 ;  /* 0x00152c0601007387 */ /* 0x0005e80000100800 */
[----:B------:R3:W-:Y:S01]  /*293f0*/  STL [R1+0x1530], R3 ;  /* 0x0015300301007387 */ /* 0x0007e20000100800 */
[-C--:B0-----:R-:W-:Y:S02]  /*29400*/  IADD3 R2, P4, PT, R76, R90.reuse, RZ ;  /* 0x0000005a4c027210 */ /* 0x081fe40007f9e0ff */
[----:B--2---:R-:W-:-:S03]  /*29410*/  IADD3 R6, P5, PT, R74, R90, RZ ;  /* 0x0000005a4a067210 */ /* 0x004fc60007fbe0ff */
[----:B------:R0:W-:Y:S01]  /*29420*/  STL [R1+0x14fc], R2 ;  /* 0x0014fc0201007387 */ /* 0x0001e20000100800 */
[--C-:B------:R-:W-:Y:S02]  /*29430*/  IMAD.X R76, R77, 0x1, R5.reuse, P4 ;  /* 0x000000014d4c7824 */ /* 0x100fe400020e0605 */
[--C-:B---3--:R-:W-:Y:S01]  /*29440*/  IMAD.X R3, R81, 0x1, R5.reuse, P2 ;  /* 0x0000000151037824 */ /* 0x108fe200010e0605 */
[----:B------:R2:W-:Y:S01]  /*29450*/  STL [R1+0x1500], R6 ;  /* 0x0015000601007387 */ /* 0x0005e20000100800 */
[----:B------:R-:W-:-:S03]  /*29460*/  IMAD.X R74, R75, 0x1, R5, P5 ;  /* 0x000000014b4a7824 */ /* 0x000fc600028e0605 */
[----:B------:R3:W-:Y:S01]  /*29470*/  STL [R1+0x1524], R3 ;  /* 0x0015240301007387 */ /* 0x0007e20000100800 */
[----:B0-----:R-:W-:Y:S01]  /*29480*/  IMAD.X R2, R79, 0x1, R5, P3 ;  /* 0x000000014f027824 */ /* 0x001fe200018e0605 */
[----:B--2---:R-:W-:-:S04]  /*29490*/  IADD3 R6, P3, PT, R58, R90, RZ ;  /* 0x0000005a3a067210 */ /* 0x004fc80007f7e0ff */
[----:B------:R0:W-:Y:S01]  /*294a0*/  STL [R1+0x1528], R2 ;  /* 0x0015280201007387 */ /* 0x0001e20000100800 */
[----:B---3--:R-:W-:Y:S01]  /*294b0*/  IADD3 R3, P4, PT, R48, R90, RZ ;  /* 0x0000005a30037210 */ /* 0x008fe20007f9e0ff */
[----:B------:R-:W-:-:S04]  /*294c0*/  IMAD.X R58, R59, 0x1, R5, P3 ;  /* 0x000000013b3a7824 */ /* 0x000fc800018e0605 */
[----:B------:R-:W-:Y:S01]  /*294d0*/  IMAD.X R48, R49, 0x1, R5, P4 ;  /* 0x0000000131307824 */ /* 0x000fe200020e0605 */
        /* <DEDUP_REMOVED lines=8> */
[--C-:B------:R-:W-:Y:S01]  /*29560*/  IMAD.X R46, R47, 0x1, R5.reuse, P5 ;  /* 0x000000012f2e7824 */ /* 0x100fe200028e0605 */
[----:B---3--:R-:W-:Y:S01]  /*29570*/  IADD3 R3, P4, PT, R28, R90, RZ ;  /* 0x0000005a1c037210 */ /* 0x008fe20007f9e0ff */
[----:B------:R-:W-:-:S04]  /*29580*/  IMAD.X R34, R35, 0x1, R5, P3 ;  /* 0x0000000123227824 */ /* 0x000fc800018e0605 */
[----:B------:R-:W-:Y:S01]  /*29590*/  IMAD.X R28, R29, 0x1, R5, P4 ;  /* 0x000000011d1c7824 */ /* 0x000fe200020e0605 */
[----:B0-----:R-:W-:-:S05]  /*295a0*/  IADD3 R2, P2, PT, R36, R90, RZ ;  /* 0x0000005a24027210 */ /* 0x001fca0007f5e0ff */
[----:B------:R0:W-:Y:S01]  /*295b0*/  STL [R1+0x6c8], R2 ;  /* 0x0006c80201007387 */ /* 0x0001e20000100800 */
[----:B------:R-:W-:-:S03]  /*295c0*/  IMAD.X R36, R37, 0x1, R5, P2 ;  /* 0x0000000125247824 */ /* 0x000fc600010e0605 */
[----:B------:R-:W-:Y:S04]  /*295d0*/  STL [R1+0x6cc], R6 ;  /* 0x0006cc0601007387 */ /* 0x000fe80000100800 */
[----:B------:R2:W-:Y:S01]  /*295e0*/  STL [R1+0x6d0], R3 ;  /* 0x0006d00301007387 */ /* 0x0005e20000100800 */
[----:B0-----:R-:W-:-:S05]  /*295f0*/  IADD3 R2, P5, PT, R26, R90, RZ ;  /* 0x0000005a1a027210 */ /* 0x001fca0007fbe0ff */
[----:B------:R0:W-:Y:S01]  /*29600*/  STL [R1+0x6d4], R2 ;  /* 0x0006d40201007387 */ /* 0x0001e20000100800 */
[-C--:B------:R-:W-:Y:S01]  /*29610*/  IADD3 R17, P4, PT, R12, R90.reuse, RZ ;  /* 0x0000005a0c117210 */ /* 0x080fe20007f9e0ff */
[----:B------:R-:W-:Y:S01]  /*29620*/  IMAD.X R26, R27, 0x1, R5, P5 ;  /* 0x000000011b1a7824 */ /* 0x000fe200028e0605 */
[-C--:B--2---:R-:W-:Y:S01]  /*29630*/  IADD3 R3, P2, PT, R20, R90.reuse, RZ ;  /* 0x0000005a14037210 */ /* 0x084fe20007f5e0ff */
[----:B------:R-:W2:Y:S01]  /*29640*/  LDL.LU.64 R52, [R1] ;  /* 0x0000000001347983 */ /* 0x000ea20000300a00 */
[----:B0-----:R-:W-:-:S03]  /*29650*/  IADD3 R2, P3, PT, R18, R90, RZ ;  /* 0x0000005a12027210 */ /* 0x001fc60007f7e0ff */
[----:B------:R-:W-:Y:S04]  /*29660*/  STL [R1+0x6d8], R3 ;  /* 0x0006d80301007387 */ /* 0x000fe80000100800 */
[----:B------:R-:W3:Y:S04]  /*29670*/  LDL.LU.64 R8, [R1+0x8] ;  /* 0x0000080001087983 */ /* 0x000ee80000300a00 */
[----:B------:R0:W-:Y:S04]  /*29680*/  STL [R1+0x6dc], R2 ;  /* 0x0006dc0201007387 */ /* 0x0001e80000100800 */
[----:B------:R-:W4:Y:S04]  /*29690*/  LDL.LU.64 R6, [R1+0x10] ;  /* 0x0000100001067983 */ /* 0x000f280000300a00 */
[----:B0-----:R-:W4:Y:S01]  /*296a0*/  LDL.LU.64 R2, [R1+0x18] ;  /* 0x0000180001027983 */ /* 0x001f220000300a00 */
[----:B------:R-:W-:Y:S01]  /*296b0*/  IADD3 R15, P5, PT, R10, R90, RZ ;  /* 0x0000005a0a0f7210 */ /* 0x000fe20007fbe0ff */
[----:B------:R-:W-:-:S02]  /*296c0*/  IMAD.X R20, R21, 0x1, R5, P2 ;  /* 0x0000000115147824 */ /* 0x000fc400010e0605 */
[--C-:B------:R-:W-:Y:S01]  /*296d0*/  IMAD.X R12, R13, 0x1, R5.reuse, P4 ;  /* 0x000000010d0c7824 */ /* 0x100fe200020e0605 */
[-C--:B------:R-:W-:Y:S01]  /*296e0*/  IADD3 R13, P2, PT, R72, R90.reuse, RZ ;  /* 0x0000005a480d7210 */ /* 0x080fe20007f5e0ff */
[----:B------:R-:W-:Y:S01]  /*296f0*/  STL [R1+0x6e0], R17 ;  /* 0x0006e01101007387 */ /* 0x000fe20000100800 */
[--C-:B------:R-:W-:Y:S02]  /*29700*/  IMAD.X R18, R19, 0x1, R5.reuse, P3 ;  /* 0x0000000113127824 */ /* 0x100fe400018e0605 */
[----:B------:R-:W-:Y:S01]  /*29710*/  IMAD.X R10, R11, 0x1, R5, P5 ;  /* 0x000000010b0a7824 */ /* 0x000fe200028e0605 */
[----:B------:R-:W-:Y:S01]  /*29720*/  STL [R1+0x6e4], R15 ;  /* 0x0006e40f01007387 */ /* 0x000fe20000100800 */
[----:B------:R-:W-:-:S03]  /*29730*/  IADD3 R11, P3, PT, R70, R90, RZ ;  /* 0x0000005a460b7210 */ /* 0x000fc60007f7e0ff */
[----:B------:R-:W4:Y:S04]  /*29740*/  LDL.LU.64 R50, [R1+0x20] ;  /* 0x0000200001327983 */ /* 0x000f280000300a00 */
[----:B------:R0:W-:Y:S04]  /*29750*/  STL [R1+0x6e8], R13 ;  /* 0x0006e80d01007387 */ /* 0x0001e80000100800 */
[----:B------:R-:W4:Y:S04]  /*29760*/  LDL.LU.64 R40, [R1+0x28] ;  /* 0x0000280001287983 */ /* 0x000f280000300a00 */
[----:B------:R1:W-:Y:S04]  /*29770*/  STL [R1+0x6ec], R11 ;  /* 0x0006ec0b01007387 */ /* 0x0003e80000100800 */
[----:B------:R-:W4:Y:S04]  /*29780*/  LDL.LU.64 R38, [R1+0x30] ;  /* 0x0000300001267983 */ /* 0x000f280000300a00 */
[----:B------:R-:W4:Y:S01]  /*29790*/  LDL.LU.64 R32, [R1+0x38] ;  /* 0x0000380001207983 */ /* 0x000f220000300a00 */
[----:B0-----:R-:W-:-:S02]  /*297a0*/  IADD3 R13, P4, PT, R68, R90, RZ ;  /* 0x0000005a440d7210 */ /* 0x001fc40007f9e0ff */
[-C--:B-1----:R-:W-:Y:S01]  /*297b0*/  IADD3 R11, P5, PT, R66, R90.reuse, RZ ;  /* 0x0000005a420b7210 */ /* 0x082fe20007fbe0ff */
[--C-:B------:R-:W-:Y:S02]  /*297c0*/  IMAD.X R72, R73, 0x1, R5.reuse, P2 ;  /* 0x0000000149487824 */ /* 0x100fe400010e0605 */
[----:B------:R-:W-:Y:S04]  /*297d0*/  STL [R1+0x6f0], R13 ;  /* 0x0006f00d01007387 */ /* 0x000fe80000100800 */
[----:B------:R0:W-:Y:S01]  /*297e0*/  STL [R1+0x6f4], R11 ;  /* 0x0006f40b01007387 */ /* 0x0001e20000100800 */
[--C-:B------:R-:W-:Y:S01]  /*297f0*/  IMAD.X R70, R71, 0x1, R5.reuse, P3 ;  /* 0x0000000147467824 */ /* 0x100fe200018e0605 */
[----:B------:R-:W-:Y:S01]  /*29800*/  IADD3 R15, P3, PT, R54, R90, RZ ;  /* 0x0000005a360f7210 */ /* 0x000fe20007f7e0ff */
[----:B------:R-:W-:-:S02]  /*29810*/  IMAD.X R68, R69, 0x1, R5, P4 ;  /* 0x0000000145447824 */ /* 0x000fc400020e0605 */
[----:B------:R-:W-:Y:S01]  /*29820*/  IMAD.X R66, R67, 0x1, R5, P5 ;  /* 0x0000000143427824 */ /* 0x000fe200028e0605 */
[-C--:B0-----:R-:W-:Y:S02]  /*29830*/  IADD3 R11, P2, PT, R56, R90.reuse, RZ ;  /* 0x0000005a380b7210 */ /* 0x081fe40007f5e0ff */
[----:B------:R-:W-:-:S03]  /*29840*/  IADD3 R13, P4, PT, R44, R90, RZ ;  /* 0x0000005a2c0d7210 */ /* 0x000fc60007f9e0ff */
[----:B------:R0:W-:Y:S01]  /*29850*/  STL [R1+0x6f8], R11 ;  /* 0x0006f80b01007387 */ /* 0x0001e20000100800 */
[----:B------:R-:W-:-:S03]  /*29860*/  IMAD.X R56, R57, 0x1, R5, P2 ;  /* 0x0000000139387824 */ /* 0x000fc600010e0605 */
[----:B------:R-:W-:Y:S01]  /*29870*/  STL [R1+0x6fc], R15 ;  /* 0x0006fc0f01007387 */ /* 0x000fe20000100800 */
[----:B0-----:R-:W-:-:S03]  /*29880*/  IADD3 R11, P5, PT, R42, R90, RZ ;  /* 0x0000005a2a0b7210 */ /* 0x001fc60007fbe0ff */
[----:B------:R-:W-:Y:S04]  /*29890*/  STL [R1+0x700], R13 ;  /* 0x0007000d01007387 */ /* 0x000fe80000100800 */
[----:B------:R2:W-:Y:S01]  /*298a0*/  STL [R1+0x704], R11 ;  /* 0x0007040b01007387 */ /* 0x0005e20000100800 */
[--C-:B------:R-:W-:Y:S02]  /*298b0*/  IMAD.X R54, R55, 0x1, R5.reuse, P3 ;  /* 0x0000000137367824 */ /* 0x100fe400018e0605 */
[--C-:B------:R-:W-:Y:S02]  /*298c0*/  IMAD.X R44, R45, 0x1, R5.reuse, P4 ;  /* 0x000000012d2c7824 */ /* 0x100fe400020e0605 */
[----:B------:R-:W-:Y:S01]  /*298d0*/  IMAD.X R42, R43, 0x1, R5, P5 ;  /* 0x000000012b2a7824 */ /* 0x000fe200028e0605 */
[----:B--2---:R-:W-:-:S05]  /*298e0*/  IADD3 R11, P2, PT, R52, R90, RZ ;  /* 0x0000005a340b7210 */ /* 0x004fca0007f5e0ff */
[----:B------:R0:W-:Y:S01]  /*298f0*/  STL [R1], R11 ;  /* 0x0000000b01007387 */ /* 0x0001e20000100800 */
[-C--:B---3--:R-:W-:Y:S01]  /*29900*/  IADD3 R15, P3, PT, R8, R90.reuse, RZ ;  /* 0x0000005a080f7210 */ /* 0x088fe20007f7e0ff */
[----:B------:R-:W-:Y:S01]  /*29910*/  IMAD.X R79, R53, 0x1, R5, P2 ;  /* 0x00000001354f7824 */ /* 0x000fe200010e0605 */
[----:B----4-:R-:W-:-:S03]  /*29920*/  IADD3 R13, P4, PT, R6, R90, RZ ;  /* 0x0000005a060d7210 */ /* 0x010fc60007f9e0ff */
[----:B------:R-:W-:Y:S01]  /*29930*/  STL [R1+0x8], R15 ;  /* 0x0000080f01007387 */ /* 0x000fe20000100800 */
[----:B0-----:R-:W-:-:S03]  /*29940*/  IADD3 R11, P5, PT, R2, R90, RZ ;  /* 0x0000005a020b7210 */ /* 0x001fc60007fbe0ff */
[----:B------:R-:W-:Y:S04]  /*29950*/  STL [R1+0x10], R13 ;  /* 0x0000100d01007387 */ /* 0x000fe80000100800 */
[----:B------:R0:W-:Y:S01]  /*29960*/  STL [R1+0x18], R11 ;  /* 0x0000180b01007387 */ /* 0x0001e20000100800 */
[----:B------:R-:W-:-:S03]  /*29970*/  IMAD.X R80, R9, 0x1, R5, P3 ;  /* 0x0000000109507824 */ /* 0x000fc600018e0605 */
[----:B------:R-:W2:Y:S01]  /*29980*/  LDL.LU.64 R52, [R1+0x40] ;  /* 0x0000400001347983 */ /* 0x000ea20000300a00 */
[--C-:B------:R-:W-:Y:S02]  /*29990*/  IMAD.X R81, R7, 0x1, R5.reuse, P4 ;  /* 0x0000000107517824 */ /* 0x100fe400020e0605 */
[----:B------:R-:W-:Y:S01]  /*299a0*/  IMAD.X R82, R3, 0x1, R5, P5 ;  /* 0x0000000103527824 */ /* 0x000fe200028e0605 */
[----:B------:R-:W3:Y:S04]  /*299b0*/  LDL.LU.64 R8, [R1+0x48] ;  /* 0x0000480001087983 */ /* 0x000ee80000300a00 */
[----:B------:R-:W4:Y:S04]  /*299c0*/  LDL.LU.64 R6, [R1+0x50] ;  /* 0x0000500001067983 */ /* 0x000f280000300a00 */
[----:B------:R-:W4:Y:S01]  /*299d0*/  LDL.LU.64 R2, [R1+0x58] ;  /* 0x0000580001027983 */ /* 0x000f220000300a00 */
[----:B0-----:R-:W-:-:S02]  /*299e0*/  IADD3 R11, P2, PT, R50, R90, RZ ;  /* 0x0000005a320b7210 */ /* 0x001fc40007f5e0ff */
[----:B------:R-:W-:-:S03]  /*299f0*/  IADD3 R15, P3, PT, R40, R90, RZ ;  /* 0x0000005a280f7210 */ /* 0x000fc60007f7e0ff */
[----:B------:R0:W-:Y:S01]  /*29a00*/  STL [R1+0x20], R11 ;  /* 0x0000200b01007387 */ /* 0x0001e20000100800 */
[----:B------:R-:W-:-:S03]  /*29a10*/  IADD3 R13, P4, PT, R38, R90, RZ ;  /* 0x0000005a260d7210 */ /* 0x000fc60007f9e0ff */
[----:B------:R-:W-:Y:S01]  /*29a20*/  STL [R1+0x28], R15 ;  /* 0x0000280f01007387 */ /* 0x000fe20000100800 */
[----:B------:R-:W-:Y:S02]  /*29a30*/  IADD3.X R83, PT, PT, R51, R5, RZ, P2, !PT ;  /* 0x0000000533537210 */ /* 0x000fe400017fe4ff */
[----:B0-----:R-:W-:Y:S01]  /*29a40*/  IADD3 R11, P5, PT, R32, R90, RZ ;  /* 0x0000005a200b7210 */ /* 0x001fe20007fbe0ff */
[----:B------:R-:W-:Y:S01]  /*29a50*/  STL [R1+0x30], R13 ;  /* 0x0000300d01007387 */ /* 0x000fe20000100800 */
[----:B------:R-:W-:-:S03]  /*29a60*/  IMAD.X R84, R41, 0x1, R5, P3 ;  /* 0x0000000129547824 */ /* 0x000fc600018e0605 */
[----:B------:R2:W-:Y:S01]  /*29a70*/  STL [R1+0x38], R11 ;  /* 0x0000380b01007387 */ /* 0x0005e20000100800 */
[----:B------:R-:W-:-:S03]  /*29a80*/  IMAD.X R85, R39, 0x1, R5, P4 ;  /* 0x0000000127557824 */ /* 0x000fc600020e0605 */
[----:B------:R-:W4:Y:S01]  /*29a90*/  LDL.LU.64 R50, [R1+0x60] ;  /* 0x0000600001327983 */ /* 0x000f220000300a00 */
[----:B------:R-:W-:-:S03]  /*29aa0*/  IMAD.X R86, R33, 0x1, R5, P5 ;  /* 0x0000000121567824 */ /* 0x000fc600028e0605 */
[----:B------:R-:W4:Y:S04]  /*29ab0*/  LDL.LU.64 R40, [R1+0x68] ;  /* 0x0000680001287983 */ /* 0x000f280000300a00 */
[----:B------:R-:W4:Y:S04]  /*29ac0*/  LDL.LU.64 R38, [R1+0x70] ;  /* 0x0000700001267983 */ /* 0x000f280000300a00 */
[----:B------:R-:W4:Y:S01]  /*29ad0*/  LDL.LU.64 R32, [R1+0x78] ;  /* 0x0000780001207983 */ /* 0x000f220000300a00 */
[-C--:B--2---:R-:W-:Y:S02]  /*29ae0*/  IADD3 R11, P2, PT, R52, R90.reuse, RZ ;  /* 0x0000005a340b7210 */ /* 0x084fe40007f5e0ff */
[----:B---3--:R-:W-:-:S03]  /*29af0*/  IADD3 R15, P3, PT, R8, R90, RZ ;  /* 0x0000005a080f7210 */ /* 0x008fc60007f7e0ff */
[----:B------:R0:W-:Y:S01]  /*29b00*/  STL [R1+0x40], R11 ;  /* 0x0000400b01007387 */ /* 0x0001e20000100800 */
[----:B----4-:R-:W-:-:S03]  /*29b10*/  IADD3 R13, P4, PT, R6, R90, RZ ;  /* 0x0000005a060d7210 */ /* 0x010fc60007f9e0ff */
[----:B------:R-:W-:Y:S01]  /*29b20*/  STL [R1+0x48], R15 ;  /* 0x0000480f01007387 */ /* 0x000fe20000100800 */
[--C-:B------:R-:W-:Y:S01]  /*29b30*/  IMAD.X R87, R53, 0x1, R5.reuse, P2 ;  /* 0x0000000135577824 */ /* 0x100fe200010e0605 */
[----:B0-----:R-:W-:Y:S02]  /*29b40*/  IADD3 R11, P5, PT, R2, R90, RZ ;  /* 0x0000005a020b7210 */ /* 0x001fe40007fbe0ff */
[----:B------:R-:W-:Y:S01]  /*29b50*/  STL [R1+0x50], R13 ;  /* 0x0000500d01007387 */ /* 0x000fe20000100800 */
[----:B------:R-:W-:-:S03]  /*29b60*/  IMAD.X R88, R9, 0x1, R5, P3 ;  /* 0x0000000109587824 */ /* 0x000fc600018e0605 */
[----:B------:R0:W-:Y:S04]  /*29b70*/  STL [R1+0x58], R11 ;  /* 0x0000580b01007387 */ /* 0x0001e80000100800 */
[----:B------:R-:W2:Y:S01]  /*29b80*/  LDL.LU.64 R52, [R1+0x80] ;  /* 0x0000800001347983 */ /* 0x000ea20000300a00 */
[----:B------:R-:W-:-:S03]  /*29b90*/  IMAD.X R89, R7, 0x1, R5, P4 ;  /* 0x0000000107597824 */ /* 0x000fc600020e0605 */
[----:B------:R-:W3:Y:S01]  /*29ba0*/  LDL.LU.64 R8, [R1+0x88] ;  /* 0x0000880001087983 */ /* 0x000ee20000300a00 */
[----:B------:R-:W-:-:S03]  /*29bb0*/  IMAD.X R91, R3, 0x1, R5, P5 ;  /* 0x00000001035b7824 */ /* 0x000fc600028e0605 */
[----:B------:R-:W4:Y:S04]  /*29bc0*/  LDL.LU.64 R6, [R1+0x90] ;  /* 0x0000900001067983 */ /* 0x000f280000300a00 */
[----:B------:R-:W4:Y:S01]  /*29bd0*/  LDL.LU.64 R2, [R1+0x98] ;  /* 0x0000980001027983 */ /* 0x000f220000300a00 */
[-C--:B0-----:R-:W-:Y:S02]  /*29be0*/  IADD3 R11, P2, PT, R50, R90.reuse, RZ ;  /* 0x0000005a320b7210 */ /* 0x081fe40007f5e0ff */
[----:B------:R-:W-:-:S03]  /*29bf0*/  IADD3 R15, P3, PT, R40, R90, RZ ;  /* 0x0000005a280f7210 */ /* 0x000fc60007f7e0ff */
[----:B------:R0:W-:Y:S01]  /*29c00*/  STL [R1+0x60], R11 ;  /* 0x0000600b01007387 */ /* 0x0001e20000100800 */
[----:B------:R-:W-:-:S03]  /*29c10*/  IADD3 R13, P4, PT, R38, R90, RZ ;  /* 0x0000005a260d7210 */ /* 0x000fc60007f9e0ff */
[----:B------:R1:W-:Y:S01]  /*29c20*/  STL [R1+0x708], R15 ;  /* 0x0007080f01007387 */ /* 0x0003e20000100800 */
[----:B0-----:R-:W-:-:S03]  /*29c30*/  IADD3 R11, P5, PT, R32, R90, RZ ;  /* 0x0000005a200b7210 */ /* 0x001fc60007fbe0ff */
[----:B------:R0:W-:Y:S01]  /*29c40*/  STL [R1+0x70c], R13 ;  /* 0x00070c0d01007387 */ /* 0x0001e20000100800 */
[----:B-1----:R-:W-:-:S03]  /*29c50*/  IMAD.X R15, R41, 0x1, R5, P3 ;  /* 0x00000001290f7824 */ /* 0x002fc600018e0605 */
[----:B------:R1:W-:Y:S01]  /*29c60*/  STL [R1+0x710], R11 ;  /* 0x0007100b01007387 */ /* 0x0003e20000100800 */
[--C-:B------:R-:W-:Y:S02]  /*29c70*/  IMAD.X R92, R51, 0x1, R5.reuse, P2 ;  /* 0x00000001335c7824 */ /* 0x100fe400010e0605 */
[--C-:B0-----:R-:W-:Y:S01]  /*29c80*/  IMAD.X R13, R39, 0x1, R5.reuse, P4 ;  /* 0x00000001270d7824 */ /* 0x101fe200020e0605 */
[----:B------:R-:W-:Y:S01]  /*29c90*/  STL [R1+0x68], R15 ;  /* 0x0000680f01007387 */ /* 0x000fe20000100800 */
[----:B-1----:R-:W-:-:S03]  /*29ca0*/  IMAD.X R11, R33, 0x1, R5, P5 ;  /* 0x00000001210b7824 */ /* 0x002fc600028e0605 */
[----:B------:R-:W4:Y:S04]  /*29cb0*/  LDL.LU.64 R50, [R1+0xa0] ;  /* 0x0000a00001327983 */ /* 0x000f280000300a00 */
[----:B------:R2:W-:Y:S04]  /*29cc0*/  STL [R1+0x70], R13 ;  /* 0x0000700d01007387 */ /* 0x0005e80000100800 */
[----:B------:R-:W4:Y:S04]  /*29cd0*/  LDL.LU.64 R40, [R1+0xa8] ;  /* 0x0000a80001287983 */ /* 0x000f280000300a00 */
[----:B------:R3:W-:Y:S04]  /*29ce0*/  STL [R1+0x78], R11 ;  /* 0x0000780b01007387 */ /* 0x0007e80000100800 */
[----:B------:R-:W4:Y:S04]  /*29cf0*/  LDL.LU.64 R38, [R1+0xb0] ;  /* 0x0000b00001267983 */ /* 0x000f280000300a00 */
[----:B------:R-:W4:Y:S01]  /*29d00*/  LDL.LU.64 R32, [R1+0xb8] ;  /* 0x0000b80001207983 */ /* 0x000f220000300a00 */
[----:B--2---:R-:W-:-:S02]  /*29d10*/  IADD3 R13, P2, PT, R52, R90, RZ ;  /* 0x0000005a340d7210 */ /* 0x004fc40007f5e0ff */
[----:B---3--:R-:W-:-:S03]  /*29d20*/  IADD3 R11, P3, PT, R8, R90, RZ ;  /* 0x0000005a080b7210 */ /* 0x008fc60007f7e0ff */
[----:B------:R0:W-:Y:S01]  /*29d30*/  STL [R1+0x714], R13 ;  /* 0x0007140d01007387 */ /* 0x0001e20000100800 */
[----:B----4-:R-:W-:-:S03]  /*29d40*/  IADD3 R15, P4, PT, R6, R90, RZ ;  /* 0x0000005a060f7210 */ /* 0x010fc60007f9e0ff */
[----:B------:R1:W-:Y:S01]  /*29d50*/  STL [R1+0x718], R11 ;  /* 0x0007180b01007387 */ /* 0x0003e20000100800 */
[--C-:B------:R-:W-:Y:S01]  /*29d60*/  IMAD.X R8, R9, 0x1, R5.reuse, P3 ;  /* 0x0000000109087824 */ /* 0x100fe200018e0605 */
[----:B0-----:R-:W-:Y:S02]  /*29d70*/  IADD3 R13, P5, PT, R2, R90, RZ ;  /* 0x0000005a020d7210 */ /* 0x001fe40007fbe0ff */
[----:B------:R-:W-:Y:S01]  /*29d80*/  STL [R1+0x71c], R15 ;  /* 0x00071c0f01007387 */ /* 0x000fe20000100800 */
[----:B-1----:R-:W-:-:S03]  /*29d90*/  IMAD.X R11, R53, 0x1, R5, P2 ;  /* 0x00000001350b7824 */ /* 0x002fc600010e0605 */
[----:B------:R-:W-:Y:S01]  /*29da0*/  STL [R1+0x720], R13 ;  /* 0x0007200d01007387 */ /* 0x000fe20000100800 */
[----:B------:R-:W-:-:S03]  /*29db0*/  IMAD.X R6, R7, 0x1, R5, P4 ;  /* 0x0000000107067824 */ /* 0x000fc600020e0605 */
[----:B------:R-:W-:Y:S01]  /*29dc0*/  STL [R1+0x80], R11 ;  /* 0x0000800b01007387 */ /* 0x000fe20000100800 */
[----:B------:R-:W-:-:S03]  /*29dd0*/  IMAD.X R2, R3, 0x1, R5, P5 ;  /* 0x0000000103027824 */ /* 0x000fc600028e0605 */
[----:B------:R0:W-:Y:S04]  /*29de0*/  STL [R1+0x88], R8 ;  /* 0x0000880801007387 */ /* 0x0001e80000100800 */
[----:B------:R-:W2:Y:S04]  /*29df0*/  LDL.LU.64 R52, [R1+0xc0] ;  /* 0x0000c00001347983 */ /* 0x000ea80000300a00 */
[----:B------:R1:W-:Y:S04]  /*29e00*/  STL [R1+0x90], R6 ;  /* 0x0000900601007387 */ /* 0x0003e80000100800 */
[----:B0-----:R-:W3:Y:S04]  /*29e10*/  LDL.LU.64 R8, [R1+0xc8] ;  /* 0x0000c80001087983 */ /* 0x001ee80000300a00 */
[----:B------:R0:W-:Y:S04]  /*29e20*/  STL [R1+0x98], R2 ;  /* 0x0000980201007387 */ /* 0x0001e80000100800 */
[----:B-1----:R-:W4:Y:S04]  /*29e30*/  LDL.LU.64 R6, [R1+0xd0] ;  /* 0x0000d00001067983 */ /* 0x002f280000300a00 */
[----:B0-----:R-:W4:Y:S01]  /*29e40*/  LDL.LU.64 R2, [R1+0xd8] ;  /* 0x0000d80001027983 */ /* 0x001f220000300a00 */
[----:B------:R-:W-:-:S02]  /*29e50*/  IADD3 R13, P2, PT, R50, R90, RZ ;  /* 0x0000005a320d7210 */ /* 0x000fc40007f5e0ff */
[-C--:B------:R-:W-:Y:S02]  /*29e60*/  IADD3 R11, P3, PT, R40, R90.reuse, RZ ;  /* 0x0000005a280b7210 */ /* 0x080fe40007f7e0ff */
[-C--:B------:R-:W-:Y:S01]  /*29e70*/  IADD3 R15, P4, PT, R38, R90.reuse, RZ ;  /* 0x0000005a260f7210 */ /* 0x080fe20007f9e0ff */
[----:B------:R0:W-:Y:S04]  /*29e80*/  STL [R1+0x724], R13 ;  /* 0x0007240d01007387 */ /* 0x0001e80000100800 */
[----:B------:R1:W-:Y:S01]  /*29e90*/  STL [R1+0x728], R11 ;  /* 0x0007280b01007387 */ /* 0x0003e20000100800 */
[----:B0-----:R-:W-:-:S03]  /*29ea0*/  IADD3 R13, P5, PT, R32, R90, RZ ;  /* 0x0000005a200d7210 */ /* 0x001fc60007fbe0ff */
[----:B------:R0:W-:Y:S01]  /*29eb0*/  STL [R1+0x72c], R15 ;  /* 0x00072c0f01007387 */ /* 0x0001e20000100800 */
[----:B-1----:R-:W-:-:S03]  /*29ec0*/  IMAD.X R11, R51, 0x1, R5, P2 ;  /* 0x00000001330b7824 */ /* 0x002fc600010e0605 */
[----:B------:R1:W-:Y:S01]  /*29ed0*/  STL [R1+0x730], R13 ;  /* 0x0007300d01007387 */ /* 0x0003e20000100800 */
[----:B0-----:R-:W-:-:S03]  /*29ee0*/  IMAD.X R15, R41, 0x1, R5, P3 ;  /* 0x00000001290f7824 */ /* 0x001fc600018e0605 */
[----:B------:R0:W-:Y:S01]  /*29ef0*/  STL [R1+0xa0], R11 ;  /* 0x0000a00b01007387 */ /* 0x0001e20000100800 */
[----:B-1----:R-:W-:-:S03]  /*29f00*/  IMAD.X R13, R39, 0x1, R5, P4 ;  /* 0x00000001270d7824 */ /* 0x002fc600020e0605 */
[----:B------:R-:W-:Y:S04]  /*29f10*/  STL [R1+0xa8], R15 ;  /* 0x0000a80f01007387 */ /* 0x000fe80000100800 */
[----:B------:R-:W4:Y:S01]  /*29f20*/  LDL.LU.64 R50, [R1+0xe0] ;  /* 0x0000e00001327983 */ /* 0x000f220000300a00 */
[----:B0-----:R-:W-:-:S03]  /*29f30*/  IMAD.X R11, R33, 0x1, R5, P5 ;  /* 0x00000001210b7824 */ /* 0x001fc600028e0605 */
[----:B------:R2:W-:Y:S04]  /*29f40*/  STL [R1+0xb0], R13 ;  /* 0x0000b00d01007387 */ /* 0x0005e80000100800 */
[----:B------:R-:W4:Y:S04]  /*29f50*/  LDL.LU.64 R40, [R1+0xe8] ;  /* 0x0000e80001287983 */ /* 0x000f280000300a00 */
[----:B------:R3:W-:Y:S04]  /*29f60*/  STL [R1+0xb8], R11 ;  /* 0x0000b80b01007387 */ /* 0x0007e80000100800 */
[----:B------:R-:W4:Y:S04]  /*29f70*/  LDL.LU.64 R38, [R1+0xf0] ;  /* 0x0000f00001267983 */ /* 0x000f280000300a00 */
[----:B------:R-:W4:Y:S01]  /*29f80*/  LDL.LU.64 R32, [R1+0xf8] ;  /* 0x0000f80001207983 */ /* 0x000f220000300a00 */
[----:B--2---:R-:W-:-:S02]  /*29f90*/  IADD3 R13, P2, PT, R52, R90, RZ ;  /* 0x0000005a340d7210 */ /* 0x004fc40007f5e0ff */
[----:B---3--:R-:W-:-:S03]  /*29fa0*/  IADD3 R11, P3, PT, R8, R90, RZ ;  /* 0x0000005a080b7210 */ /* 0x008fc60007f7e0ff */
[----:B------:R0:W-:Y:S04]  /*29fb0*/  STL [R1+0x734], R13 ;  /* 0x0007340d01007387 */ /* 0x0001e80000100800 */
[----:B------:R1:W-:Y:S01]  /*29fc0*/  STL [R1+0x740], R11 ;  /* 0x0007400b01007387 */ /* 0x0003e20000100800 */
[-C--:B----4-:R-:W-:Y:S01]  /*29fd0*/  IADD3 R15, P4, PT, R6, R90.reuse, RZ ;  /* 0x0000005a060f7210 */ /* 0x090fe20007f9e0ff */
[--C-:B------:R-:W-:Y:S01]  /*29fe0*/  IMAD.X R8, R9, 0x1, R5.reuse, P3 ;  /* 0x0000000109087824 */ /* 0x100fe200018e0605 */
[----:B0-----:R-:W-:Y:S01]  /*29ff0*/  IADD3 R13, P5, PT, R2, R90, RZ ;  /* 0x0000005a020d7210 */ /* 0x001fe20007fbe0ff */
[--C-:B-1----:R-:W-:Y:S02]  /*2a000*/  IMAD.X R11, R53, 0x1, R5.reuse, P2 ;  /* 0x00000001350b7824 */ /* 0x102fe400010e0605 */
[----:B------:R-:W-:Y:S01]  /*2a010*/  STL [R1+0x744], R15 ;  /* 0x0007440f01007387 */ /* 0x000fe20000100800 */
[----:B------:R-:W-:-:S03]  /*2a020*/  IMAD.X R6, R7, 0x1, R5, P4 ;  /* 0x0000000107067824 */ /* 0x000fc600020e0605 */
[----:B------:R-:W-:Y:S01]  /*2a030*/  STL [R1+0x748], R13 ;  /* 0x0007480d01007387 */ /* 0x000fe20000100800 */
[----:B------:R-:W-:-:S03]  /*2a040*/  IMAD.X R2, R3, 0x1, R5, P5 ;  /* 0x0000000103027824 */ /* 0x000fc600028e0605 */
[----:B------:R-:W-:Y:S04]  /*2a050*/  STL [R1+0xc0], R11 ;  /* 0x0000c00b01007387 */ /* 0x000fe80000100800 */
        /* <DEDUP_REMOVED lines=8> */
[----:B------:R-:W-:-:S03]  /*2a0e0*/  IADD3 R11, P3, PT, R40, R90, RZ ;  /* 0x0000005a280b7210 */ /* 0x000fc60007f7e0ff */
[----:B------:R0:W-:Y:S04]  /*2a0f0*/  STL [R1+0x74c], R13 ;  /* 0x00074c0d01007387 */ /* 0x0001e80000100800 */
[----:B------:R1:W-:Y:S01]  /*2a100*/  STL [R1+0x750], R11 ;  /* 0x0007500b01007387 */ /* 0x0003e20000100800 */
[-C--:B------:R-:W-:Y:S02]  /*2a110*/  IADD3 R15, P4, PT, R38, R90.reuse, RZ ;  /* 0x0000005a260f7210 */ /* 0x080fe40007f9e0ff */
        /* <DEDUP_REMOVED lines=122> */
[----:B-1----:R-:W-:-:S03]  /*2a8c0*/  IADD3.X R11, PT, PT, R51, R5, RZ, P2, !PT ;  /* 0x00000005330b7210 */ /* 0x002fc600017fe4ff */
        /* <DEDUP_REMOVED lines=666> */
[----:B0-----:R-:W2:Y:S04]  /*2d270*/  LDL.LU.64 R8, [R1+0x600] ;  /* 0x0006000001087983 */ /* 0x001ea80000300a00 */
[----:B------:R0:W-:Y:S04]  /*2d280*/  STL [R1+0x5d0], R6 ;  /* 0x0005d00601007387 */ /* 0x0001e80000100800 */
[----:B0-----:R-:W3:Y:S04]  /*2d290*/  LDL.LU.64 R6, [R1+0x608] ;  /* 0x0006080001067983 */ /* 0x001ee80000300a00 */
[----:B------:R0:W-:Y:S04]  /*2d2a0*/  STL [R1+0x5d8], R2 ;  /* 0x0005d80201007387 */ /* 0x0001e80000100800 */
[----:B------:R-:W4:Y:S04]  /*2d2b0*/  LDL.LU.64 R52, [R1+0x610] ;  /* 0x0006100001347983 */ /* 0x000f280000300a00 */
        /* <DEDUP_REMOVED lines=13> */
[----:B------:R2:W-:Y:S04]  /*2d390*/  STL [R1+0x5e8], R15 ;  /* 0x0005e80f01007387 */ /* 0x0005e80000100800 */
[----:B------:R-:W4:Y:S01]  /*2d3a0*/  LDL.LU.64 R50, [R1+0x620] ;  /* 0x0006200001327983 */ /* 0x000f220000300a00 */
[----:B0-----:R-:W-:-:S03]  /*2d3b0*/  IMAD.X R11, R33, 0x1, R5, P5 ;  /* 0x00000001210b7824 */ /* 0x001fc600028e0605 */
[----:B------:R3:W-:Y:S04]  /*2d3c0*/  STL [R1+0x5f0], R13 ;  /* 0x0005f00d01007387 */ /* 0x0007e80000100800 */
[----:B------:R-:W4:Y:S04]  /*2d3d0*/  LDL.LU.64 R40, [R1+0x628] ;  /* 0x0006280001287983 */ /* 0x000f280000300a00 */
[----:B------:R4:W-:Y:S04]  /*2d3e0*/  STL [R1+0x5f8], R11 ;  /* 0x0005f80b01007387 */ /* 0x0009e80000100800 */
[----:B------:R-:W4:Y:S04]  /*2d3f0*/  LDL.LU.64 R38, [R1+0x630] ;  /* 0x0006300001267983 */ /* 0x000f280000300a00 */
[----:B------:R-:W4:Y:S01]  /*2d400*/  LDL.LU.64 R32, [R1+0x638] ;  /* 0x0006380001207983 */ /* 0x000f220000300a00 */
[----:B--2---:R-:W-:-:S05]  /*2d410*/  IADD3 R15, P2, PT, R8, R90, RZ ;  /* 0x0000005a080f7210 */ /* 0x004fca0007f5e0ff */
[----:B------:R0:W-:Y:S01]  /*2d420*/  STL [R1+0x1470], R15 ;  /* 0x0014700f01007387 */ /* 0x0001e20000100800 */
[-C--:B---3--:R-:W-:Y:S02]  /*2d430*/  IADD3 R13, P3, PT, R6, R90.reuse, RZ ;  /* 0x0000005a060d7210 */ /* 0x088fe40007f7e0ff */
[----:B----4-:R-:W-:-:S03]  /*2d440*/  IADD3 R11, P4, PT, R52, R90, RZ ;  /* 0x0000005a340b7210 */ /* 0x010fc60007f9e0ff */
[----:B------:R1:W-:Y:S01]  /*2d450*/  STL [R1+0x1474], R13 ;  /* 0x0014740d01007387 */ /* 0x0003e20000100800 */
[----:B0-----:R-:W-:-:S03]  /*2d460*/  IADD3 R15, P5, PT, R2, R90, RZ ;  /* 0x0000005a020f7210 */ /* 0x001fc60007fbe0ff */
[----:B------:R0:W-:Y:S01]  /*2d470*/  STL [R1+0x1478], R11 ;  /* 0x0014780b01007387 */ /* 0x0001e20000100800 */
[----:B-1----:R-:W-:-:S03]  /*2d480*/  IMAD.X R13, R9, 0x1, R5, P2 ;  /* 0x00000001090d7824 */ /* 0x002fc600010e0605 */
[----:B------:R-:W-:Y:S04]  /*2d490*/  STL [R1+0x147c], R15 ;  /* 0x00147c0f01007387 */ /* 0x000fe80000100800 */
[----:B------:R-:W2:Y:S01]  /*2d4a0*/  LDL.LU.64 R8, [R1+0x640] ;  /* 0x0006400001087983 */ /* 0x000ea20000300a00 */
[----:B0-----:R-:W-:-:S03]  /*2d4b0*/  IMAD.X R11, R7, 0x1, R5, P3 ;  /* 0x00000001070b7824 */ /* 0x001fc600018e0605 */
[----:B------:R0:W-:Y:S04]  /*2d4c0*/  STL [R1+0x600], R13 ;  /* 0x0006000d01007387 */ /* 0x0001e80000100800 */
[----:B------:R-:W3:Y:S01]  /*2d4d0*/  LDL.LU.64 R6, [R1+0x650] ;  /* 0x0006500001067983 */ /* 0x000ee20000300a00 */
[----:B0-----:R-:W-:-:S03]  /*2d4e0*/  IMAD.X R13, R53, 0x1, R5, P4 ;  /* 0x00000001350d7824 */ /* 0x001fc600020e0605 */
[----:B------:R0:W-:Y:S04]  /*2d4f0*/  STL [R1+0x608], R11 ;  /* 0x0006080b01007387 */ /* 0x0001e80000100800 */
[----:B------:R-:W4:Y:S04]  /*2d500*/  LDL.LU.64 R64, [R1+0x658] ;  /* 0x0006580001407983 */ /* 0x000f280000300a00 */
[----:B------:R1:W-:Y:S01]  /*2d510*/  STL [R1+0x610], R13 ;  /* 0x0006100d01007387 */ /* 0x0003e20000100800 */
[----:B0-----:R-:W-:-:S03]  /*2d520*/  IMAD.X R11, R3, 0x1, R5, P5 ;  /* 0x00000001030b7824 */ /* 0x001fc600028e0605 */
[----:B------:R-:W4:Y:S04]  /*2d530*/  LDL.LU.64 R2, [R1+0x660] ;  /* 0x0006600001027983 */ /* 0x000f280000300a00 */
[----:B------:R0:W-:Y:S01]  /*2d540*/  STL [R1+0x618], R11 ;  /* 0x0006180b01007387 */ /* 0x0001e20000100800 */
[----:B-1----:R-:W-:-:S05]  /*2d550*/  IADD3 R13, P2, PT, R50, R90, RZ ;  /* 0x0000005a320d7210 */ /* 0x002fca0007f5e0ff */
[----:B------:R1:W-:Y:S01]  /*2d560*/  STL [R1+0x1480], R13 ;  /* 0x0014800d01007387 */ /* 0x0003e20000100800 */
[-C--:B0-----:R-:W-:Y:S02]  /*2d570*/  IADD3 R11, P3, PT, R40, R90.reuse, RZ ;  /* 0x0000005a280b7210 */ /* 0x081fe40007f7e0ff */
[----:B------:R-:W-:-:S03]  /*2d580*/  IADD3 R15, P4, PT, R38, R90, RZ ;  /* 0x0000005a260f7210 */ /* 0x000fc60007f9e0ff */
[----:B------:R0:W-:Y:S01]  /*2d590*/  STL [R1+0x1484], R11 ;  /* 0x0014840b01007387 */ /* 0x0001e20000100800 */
[----:B-1----:R-:W-:-:S03]  /*2d5a0*/  IADD3 R13, P5, PT, R32, R90, RZ ;  /* 0x0000005a200d7210 */ /* 0x002fc60007fbe0ff */
[----:B------:R1:W-:Y:S04]  /*2d5b0*/  STL [R1+0x1488], R15 ;  /* 0x0014880f01007387 */ /* 0x0003e80000100800 */
[----:B------:R1:W-:Y:S01]  /*2d5c0*/  STL [R1+0x148c], R13 ;  /* 0x00148c0d01007387 */ /* 0x0003e20000100800 */
[----:B0-----:R-:W-:Y:S01]  /*2d5d0*/  IADD3.X R11, PT, PT, R51, R5, RZ, P2, !PT ;  /* 0x00000005330b7210 */ /* 0x001fe200017fe4ff */
[----:B-1----:R-:W-:-:S04]  /*2d5e0*/  IMAD.X R15, R41, 0x1, R5, P3 ;  /* 0x00000001290f7824 */ /* 0x002fc800018e0605 */
[----:B------:R0:W-:Y:S01]  /*2d5f0*/  STL [R1+0x620], R11 ;  /* 0x0006200b01007387 */ /* 0x0001e20000100800 */
[----:B------:R-:W-:-:S03]  /*2d600*/  IMAD.X R13, R39, 0x1, R5, P4 ;  /* 0x00000001270d7824 */ /* 0x000fc600020e0605 */
[----:B------:R-:W-:Y:S01]  /*2d610*/  STL [R1+0x628], R15 ;  /* 0x0006280f01007387 */ /* 0x000fe20000100800 */
[----:B0-----:R-:W-:-:S03]  /*2d620*/  IMAD.X R11, R33, 0x1, R5, P5 ;  /* 0x00000001210b7824 */ /* 0x001fc600028e0605 */
[----:B------:R-:W4:Y:S04]  /*2d630*/  LDL.LU.64 R32, [R1+0x668] ;  /* 0x0006680001207983 */ /* 0x000f280000300a00 */
[----:B------:R2:W-:Y:S04]  /*2d640*/  STL [R1+0x630], R13 ;  /* 0x0006300d01007387 */ /* 0x0005e80000100800 */
[----:B------:R-:W4:Y:S04]  /*2d650*/  LDL.LU.64 R38, [R1+0x670] ;  /* 0x0006700001267983 */ /* 0x000f280000300a00 */
[----:B------:R3:W-:Y:S04]  /*2d660*/  STL [R1+0x638], R11 ;  /* 0x0006380b01007387 */ /* 0x0007e80000100800 */
[----:B------:R-:W4:Y:S01]  /*2d670*/  LDL.LU.64 R40, [R1+0x678] ;  /* 0x0006780001287983 */ /* 0x000f220000300a00 */
[----:B--2---:R-:W-:-:S05]  /*2d680*/  IADD3 R13, P2, PT, R8, R90, RZ ;  /* 0x0000005a080d7210 */ /* 0x004fca0007f5e0ff */
[----:B------:R4:W-:Y:S01]  /*2d690*/  STL [R1+0x1490], R13 ;  /* 0x0014900d01007387 */ /* 0x0009e20000100800 */
[----:B---3--:R-:W-:-:S03]  /*2d6a0*/  IADD3 R11, P3, PT, R6, R90, RZ ;  /* 0x0000005a060b7210 */ /* 0x008fc60007f7e0ff */
[----:B------:R-:W2:Y:S01]  /*2d6b0*/  LDL.LU.64 R50, [R1+0x680] ;  /* 0x0006800001327983 */ /* 0x000ea20000300a00 */
[----:B------:R-:W-:-:S03]  /*2d6c0*/  IMAD.X R8, R9, 0x1, R5, P2 ;  /* 0x0000000109087824 */ /* 0x000fc600010e0605 */
[----:B------:R0:W-:Y:S01]  /*2d6d0*/  STL [R1+0x1494], R11 ;  /* 0x0014940b01007387 */ /* 0x0001e20000100800 */
[----:B------:R-:W-:Y:S01]  /*2d6e0*/  IMAD.X R6, R7, 0x1, R5, P3 ;  /* 0x0000000107067824 */ /* 0x000fe200018e0605 */
[-C--:B----4-:R-:W-:Y:S02]  /*2d6f0*/  IADD3 R13, P4, PT, R64, R90.reuse, RZ ;  /* 0x0000005a400d7210 */ /* 0x090fe40007f9e0ff */
[----:B0-----:R-:W-:-:S03]  /*2d700*/  IADD3 R11, P5, PT, R2, R90, RZ ;  /* 0x0000005a020b7210 */ /* 0x001fc60007fbe0ff */
[----:B------:R-:W-:Y:S04]  /*2d710*/  STL [R1+0x1498], R13 ;  /* 0x0014980d01007387 */ /* 0x000fe80000100800 */
[----:B------:R-:W-:Y:S04]  /*2d720*/  STL [R1+0x149c], R11 ;  /* 0x00149c0b01007387 */ /* 0x000fe80000100800 */
[----:B------:R-:W3:Y:S04]  /*2d730*/  LDL.LU.64 R52, [R1+0x688] ;  /* 0x0006880001347983 */ /* 0x000ee80000300a00 */
[----:B------:R0:W-:Y:S04]  /*2d740*/  STL [R1+0x640], R8 ;  /* 0x0006400801007387 */ /* 0x0001e80000100800 */
[----:B------:R-:W4:Y:S04]  /*2d750*/  LDL.LU.64 R62, [R1+0x690] ;  /* 0x00069000013e7983 */ /* 0x000f280000300a00 */
[----:B------:R1:W-:Y:S04]  /*2d760*/  STL [R1+0x650], R6 ;  /* 0x0006500601007387 */ /* 0x0003e80000100800 */
[----:B0-----:R-:W4:Y:S04]  /*2d770*/  LDL.LU.64 R8, [R1+0x698] ;  /* 0x0006980001087983 */ /* 0x001f280000300a00 */
[----:B-1----:R-:W4:Y:S01]  /*2d780*/  LDL.LU.64 R6, [R1+0x6a0] ;  /* 0x0006a00001067983 */ /* 0x002f220000300a00 */
[----:B------:R-:W-:-:S02]  /*2d790*/  IMAD.X R11, R65, 0x1, R5, P4 ;  /* 0x00000001410b7824 */ /* 0x000fc400020e0605 */
[----:B------:R-:W-:-:S03]  /*2d7a0*/  IMAD.X R3, R3, 0x1, R5, P5 ;  /* 0x0000000103037824 */ /* 0x000fc600028e0605 */
[----:B------:R0:W-:Y:S04]  /*2d7b0*/  STL [R1+0x658], R11 ;  /* 0x0006580b01007387 */ /* 0x0001e80000100800 */
[----:B------:R-:W-:Y:S04]  /*2d7c0*/  STL [R1+0x660], R3 ;  /* 0x0006600301007387 */ /* 0x000fe80000100800 */
[----:B------:R-:W4:Y:S01]  /*2d7d0*/  LDL.LU.64 R64, [R1+0x6a8] ;  /* 0x0006a80001407983 */ /* 0x000f220000300a00 */
[----:B------:R-:W-:-:S05]  /*2d7e0*/  IADD3 R2, P2, PT, R32, R90, RZ ;  /* 0x0000005a20027210 */ /* 0x000fca0007f5e0ff */
[----:B------:R1:W-:Y:S01]  /*2d7f0*/  STL [R1+0x14a0], R2 ;  /* 0x0014a00201007387 */ /* 0x0003e20000100800 */
[----:B0-----:R-:W-:-:S03]  /*2d800*/  IADD3 R11, P3, PT, R38, R90, RZ ;  /* 0x0000005a260b7210 */ /* 0x001fc60007f7e0ff */
[----:B-1----:R-:W4:Y:S01]  /*2d810*/  LDL.LU.64 R2, [R1+0x6b0] ;  /* 0x0006b00001027983 */ /* 0x002f220000300a00 */
[----:B------:R-:W-:-:S03]  /*2d820*/  IADD3 R15, P4, PT, R40, R90, RZ ;  /* 0x0000005a280f7210 */ /* 0x000fc60007f9e0ff */
[----:B------:R0:W-:Y:S04]  /*2d830*/  STL [R1+0x14a4], R11 ;  /* 0x0014a40b01007387 */ /* 0x0001e80000100800 */
[----:B------:R1:W-:Y:S04]  /*2d840*/  STL [R1+0x14a8], R15 ;  /* 0x0014a80f01007387 */ /* 0x0003e80000100800 */
[----:B------:R1:W5:Y:S01]  /*2d850*/  LDL.LU R32, [R1+0x1934] ;  /* 0x0019340001207983 */ /* 0x0003620000300800 */
[----:B0-----:R-:W-:Y:S01]  /*2d860*/  IMAD.X R11, R33, 0x1, R5, P2 ;  /* 0x00000001210b7824 */ /* 0x001fe200010e0605 */
[----:B--2---:R-:W-:-:S05]  /*2d870*/  IADD3 R13, P5, PT, R50, R90, RZ ;  /* 0x0000005a320d7210 */ /* 0x004fca0007fbe0ff */
[----:B------:R0:W-:Y:S01]  /*2d880*/  STL [R1+0x14ac], R13 ;  /* 0x0014ac0d01007387 */ /* 0x0001e20000100800 */
[----:B-1----:R-:W-:-:S03]  /*2d890*/  IMAD.X R15, R51, 0x1, R5, P5 ;  /* 0x00000001330f7824 */ /* 0x002fc600028e0605 */
[----:B------:R1:W5:Y:S04]  /*2d8a0*/  LDL.LU R38, [R1+0x1930] ;  /* 0x0019300001267983 */ /* 0x0003680000300800 */
[----:B------:R2:W-:Y:S01]  /*2d8b0*/  STL [R1+0x668], R11 ;  /* 0x0006680b01007387 */ /* 0x0005e20000100800 */
[----:B0-----:R-:W-:-:S03]  /*2d8c0*/  IMAD.X R13, R39, 0x1, R5, P3 ;  /* 0x00000001270d7824 */ /* 0x001fc600018e0605 */
[----:B------:R1:W5:Y:S04]  /*2d8d0*/  LDL.LU R40, [R1+0x192c] ;  /* 0x00192c0001287983 */ /* 0x0003680000300800 */
[----:B------:R3:W-:Y:S01]  /*2d8e0*/  STL [R1+0x670], R13 ;  /* 0x0006700d01007387 */ /* 0x0007e20000100800 */
[----:B--2---:R-:W-:-:S03]  /*2d8f0*/  IMAD.X R11, R41, 0x1, R5, P4 ;  /* 0x00000001290b7824 */ /* 0x004fc600020e0605 */
[----:B------:R1:W5:Y:S04]  /*2d900*/  LDL.LU R50, [R1+0x1928] ;  /* 0x0019280001327983 */ /* 0x0003680000300800 */
[----:B------:R4:W-:Y:S01]  /*2d910*/  STL [R1+0x678], R11 ;  /* 0x0006780b01007387 */ /* 0x0009e20000100800 */
[----:B---3--:R-:W-:-:S03]  /*2d920*/  IADD3 R13, P2, PT, R52, R90, RZ ;  /* 0x0000005a340d7210 */ /* 0x008fc60007f5e0ff */
[----:B------:R0:W-:Y:S04]  /*2d930*/  STL [R1+0x680], R15 ;  /* 0x0006800f01007387 */ /* 0x0001e80000100800 */
[----:B------:R2:W-:Y:S01]  /*2d940*/  STL [R1+0x14b0], R13 ;  /* 0x0014b00d01007387 */ /* 0x0005e20000100800 */
[-C--:B----4-:R-:W-:Y:S02]  /*2d950*/  IADD3 R11, P3, PT, R62, R90.reuse, RZ ;  /* 0x0000005a3e0b7210 */ /* 0x090fe40007f7e0ff */
[----:B0-----:R-:W-:-:S03]  /*2d960*/  IADD3 R15, P4, PT, R8, R90, RZ ;  /* 0x0000005a080f7210 */ /* 0x001fc60007f9e0ff */
[----:B------:R0:W-:Y:S01]  /*2d970*/  STL [R1+0x14b4], R11 ;  /* 0x0014b40b01007387 */ /* 0x0001e20000100800 */
[----:B--2---:R-:W-:-:S03]  /*2d980*/  IADD3 R13, P5, PT, R6, R90, RZ ;  /* 0x0000005a060d7210 */ /* 0x004fc60007fbe0ff */
[----:B------:R-:W-:Y:S01]  /*2d990*/  STL [R1+0x14b8], R15 ;  /* 0x0014b80f01007387 */ /* 0x000fe20000100800 */
[----:B0-----:R-:W-:-:S03]  /*2d9a0*/  IMAD.X R11, R53, 0x1, R5, P2 ;  /* 0x00000001350b7824 */ /* 0x001fc600010e0605 */
[----:B------:R1:W5:Y:S04]  /*2d9b0*/  LDL.LU R52, [R1+0x1924] ;  /* 0x0019240001347983 */ /* 0x0003680000300800 */
[----:B------:R0:W-:Y:S04]  /*2d9c0*/  STL [R1+0x14bc], R13 ;  /* 0x0014bc0d01007387 */ /* 0x0001e80000100800 */
[----:B------:R1:W5:Y:S04]  /*2d9d0*/  LDL.LU R62, [R1+0x1920] ;  /* 0x00192000013e7983 */ /* 0x0003680000300800 */
[----:B------:R2:W-:Y:S01]  /*2d9e0*/  STL [R1+0x688], R11 ;  /* 0x0006880b01007387 */ /* 0x0005e20000100800 */
[----:B0-----:R-:W-:-:S02]  /*2d9f0*/  IMAD.X R13, R63, 0x1, R5, P3 ;  /* 0x000000013f0d7824 */ /* 0x001fc400018e0605 */
[--C-:B--2---:R-:W-:Y:S02]  /*2da00*/  IMAD.X R11, R9, 0x1, R5.reuse, P4 ;  /* 0x00000001090b7824 */ /* 0x104fe400020e0605 */
[----:B------:R-:W2:Y:S04]  /*2da10*/  LDL.LU.64 R8, [R1+0x1918] ;  /* 0x0019180001087983 */ /* 0x000ea80000300a00 */
[----:B------:R0:W-:Y:S02]  /*2da20*/  STL [R1+0x690], R13 ;  /* 0x0006900d01007387 */ /* 0x0001e40000100800 */
[----:B0-----:R-:W-:Y:S02]  /*2da30*/  IMAD.X R13, R7, 0x1, R5, P5 ;  /* 0x00000001070d7824 */ /* 0x001fe400028e0605 */
[----:B------:R-:W3:Y:S04]  /*2da40*/  LDL.LU.64 R6, [R1+0x1910] ;  /* 0x0019100001067983 */ /* 0x000ee80000300a00 */
[----:B------:R0:W-:Y:S01]  /*2da50*/  STL [R1+0x698], R11 ;  /* 0x0006980b01007387 */ /* 0x0001e20000100800 */
[----:B------:R-:W-:-:S03]  /*2da60*/  IADD3 R15, P3, PT, R2, R90, RZ ;  /* 0x0000005a020f7210 */ /* 0x000fc60007f7e0ff */
[----:B------:R2:W-:Y:S01]  /*2da70*/  STL [R1+0x6a0], R13 ;  /* 0x0006a00d01007387 */ /* 0x0005e20000100800 */
[----:B0-----:R-:W-:-:S05]  /*2da80*/  IADD3 R11, P2, PT, R64, R90, RZ ;  /* 0x0000005a400b7210 */ /* 0x001fca0007f5e0ff */
[----:B------:R3:W-:Y:S04]  /*2da90*/  STL [R1+0x6a8], R11 ;  /* 0x0006a80b01007387 */ /* 0x0007e80000100800 */
[----:B------:R-:W-:Y:S01]  /*2daa0*/  STL [R1+0x14c0], R15 ;  /* 0x0014c00f01007387 */ /* 0x000fe20000100800 */
[----:B--2---:R-:W-:-:S05]  /*2dab0*/  IADD3 R13, P4, PT, R8, R90, RZ ;  /* 0x0000005a080d7210 */ /* 0x004fca0007f9e0ff */
[----:B------:R-:W-:Y:S04]  /*2dac0*/  STL [R1+0x14c4], R13 ;  /* 0x0014c40d01007387 */ /* 0x000fe80000100800 */
[----:B------:R1:W5:Y:S01]  /*2dad0*/  LDL.LU R64, [R1+0x1908] ;  /* 0x0019080001407983 */ /* 0x0003620000300800 */
[----:B---3--:R-:W-:-:S05]  /*2dae0*/  IADD3 R11, P5, PT, R6, R90, RZ ;  /* 0x0000005a060b7210 */ /* 0x008fca0007fbe0ff */
[----:B------:R0:W-:Y:S02]  /*2daf0*/  STL [R1+0x14c8], R11 ;  /* 0x0014c80b01007387 */ /* 0x0001e40000100800 */
[--C-:B0-----:R-:W-:Y:S02]  /*2db00*/  IMAD.X R11, R3, 0x1, R5.reuse, P3 ;  /* 0x00000001030b7824 */ /* 0x101fe400018e0605 */
[----:B------:R1:W5:Y:S04]  /*2db10*/  LDL.LU.64 R2, [R1+0x1900] ;  /* 0x0019000001027983 */ /* 0x0003680000300a00 */
[----:B------:R-:W2:Y:S04]  /*2db20*/  LDL.LU R41, [R1+0xab8] ;  /* 0x000ab80001297983 */ /* 0x000ea80000300800 */
[----:B------:R-:W3:Y:S04]  /*2db30*/  LDL.LU R39, [R1+0xad0] ;  /* 0x000ad00001277983 */ /* 0x000ee80000300800 */
[----:B------:R0:W-:Y:S04]  /*2db40*/  STL [R1+0x6b0], R11 ;  /* 0x0006b00b01007387 */ /* 0x0001e80000100800 */
        /* <DEDUP_REMOVED lines=13> */
[----:B0-----:R-:W4:Y:S01]  /*2dc20*/  LDL.LU R11, [R1+0x1294] ;  /* 0x00129400010b7983 */ /* 0x001f220000300800 */
[----:B------:R-:W-:-:S02]  /*2dc30*/  IMAD.X R8, R65, 0x1, R5, P2 ;  /* 0x0000000141087824 */ /* 0x000fc400010e0605 */
[--C-:B------:R-:W-:Y:S02]  /*2dc40*/  IMAD.X R9, R9, 0x1, R5.reuse, P4 ;  /* 0x0000000109097824 */ /* 0x100fe400020e0605 */
[----:B------:R-:W-:Y:S01]  /*2dc50*/  IMAD.X R7, R7, 0x1, R5, P5 ;  /* 0x0000000107077824 */ /* 0x000fe200028e0605 */
[-C--:B--2---:R-:W-:Y:S02]  /*2dc60*/  IADD3 R41, P6, PT, R41, R4.reuse, RZ ;  /* 0x0000000429297210 */ /* 0x084fe40007fde0ff */
[----:B---3--:R-:W-:-:S03]  /*2dc70*/  IADD3 R39, P2, PT, R39, R4, RZ ;  /* 0x0000000427277210 */ /* 0x008fc60007f5e0ff */
[----:B------:R-:W-:Y:S01]  /*2dc80*/  STL [R1+0xab8], R41 ;  /* 0x000ab82901007387 */ /* 0x000fe20000100800 */
[----:B----4-:R-:W-:-:S03]  /*2dc90*/  IADD3 R37, P3, PT, R37, R4, RZ ;  /* 0x0000000425257210 */ /* 0x010fc60007f7e0ff */
[----:B------:R-:W-:Y:S01]  /*2dca0*/  STL [R1+0xad0], R39 ;  /* 0x000ad02701007387 */ /* 0x000fe20000100800 */
[----:B------:R-:W-:-:S03]  /*2dcb0*/  IADD3 R35, P4, PT, R35, R4, RZ ;  /* 0x0000000423237210 */ /* 0x000fc60007f9e0ff */
[----:B------:R-:W-:Y:S01]  /*2dcc0*/  STL [R1+0x12b0], R37 ;  /* 0x0012b02501007387 */ /* 0x000fe20000100800 */
[----:B------:R-:W-:-:S03]  /*2dcd0*/  IADD3 R33, P5, PT, R33, R4, RZ ;  /* 0x0000000421217210 */ /* 0x000fc60007fbe0ff */
[----:B------:R-:W-:Y:S01]  /*2dce0*/  STL [R1+0x12a8], R35 ;  /* 0x0012a82301007387 */ /* 0x000fe20000100800 */
[----:B------:R-:W-:-:S03]  /*2dcf0*/  IMAD.X R31, R31, 0x1, R0, P6 ;  /* 0x000000011f1f7824 */ /* 0x000fc600030e0600 */
[----:B------:R-:W-:Y:S01]  /*2dd00*/  STL [R1+0x12a0], R33 ;  /* 0x0012a02101007387 */ /* 0x000fe20000100800 */
[----:B------:R-:W-:-:S03]  /*2dd10*/  IADD3 R29, P6, PT, R29, R4, RZ ;  /* 0x000000041d1d7210 */ /* 0x000fc60007fde0ff */
[----:B------:R-:W-:Y:S01]  /*2dd20*/  STL [R1+0xab4], R31 ;  /* 0x000ab41f01007387 */ /* 0x000fe20000100800 */
[----:B------:R-:W-:-:S03]  /*2dd30*/  IMAD.X R27, R27, 0x1, R0, P2 ;  /* 0x000000011b1b7824 */ /* 0x000fc600010e0600 */
[----:B------:R-:W-:Y:S01]  /*2dd40*/  STL [R1+0x1298], R29 ;  /* 0x0012981d01007387 */ /* 0x000fe20000100800 */
[----:B------:R-:W-:-:S03]  /*2dd50*/  IADD3 R25, P2, PT, R25, R4, RZ ;  /* 0x0000000419197210 */ /* 0x000fc60007f5e0ff */
[----:B------:R-:W2:Y:S01]  /*2dd60*/  LDL.LU R6, [R1+0x1278] ;  /* 0x0012780001067983 */ /* 0x000ea20000300800 */
[----:B------:R-:W-:-:S03]  /*2dd70*/  IMAD.X R23, R23, 0x1, R0, P3 ;  /* 0x0000000117177824 */ /* 0x000fc600018e0600 */
[----:B------:R-:W-:Y:S01]  /*2dd80*/  STL [R1+0xacc], R27 ;  /* 0x000acc1b01007387 */ /* 0x000fe20000100800 */
[-C--:B------:R-:W-:Y:S01]  /*2dd90*/  IADD3 R21, P3, PT, R21, R4.reuse, RZ ;  /* 0x0000000415157210 */ /* 0x080fe20007f7e0ff */
[----:B------:R-:W-:Y:S02]  /*2dda0*/  IMAD.X R19, R19, 0x1, R0, P4 ;  /* 0x0000000113137824 */ /* 0x000fe400020e0600 */
[----:B------:R-:W-:Y:S01]  /*2ddb0*/  STL [R1+0x1290], R25 ;  /* 0x0012901901007387 */ /* 0x000fe20000100800 */
[----:B------:R-:W-:-:S03]  /*2ddc0*/  IADD3 R13, P4, PT, R13, R4, RZ ;  /* 0x000000040d0d7210 */ /* 0x000fc60007f9e0ff */
[----:B------:R-:W-:Y:S01]  /*2ddd0*/  STL [R1+0x12ac], R23 ;  /* 0x0012ac1701007387 */ /* 0x000fe20000100800 */
[----:B------:R-:W-:-:S03]  /*2dde0*/  IMAD.X R17, R17, 0x1, R0, P5 ;  /* 0x0000000111117824 */ /* 0x000fc600028e0600 */
[----:B------:R0:W-:Y:S01]  /*2ddf0*/  STL [R1+0xac8], R13 ;  /* 0x000ac80d01007387 */ /* 0x0001e20000100800 */
[----:B------:R-:W-:-:S03]  /*2de00*/  IADD3 R15, P5, PT, R15, R4, RZ ;  /* 0x000000040f0f7210 */ /* 0x000fc60007fbe0ff */
[----:B------:R-:W-:Y:S01]  /*2de10*/  STL [R1+0x1288], R21 ;  /* 0x0012881501007387 */ /* 0x000fe20000100800 */
[----:B------:R-:W-:-:S03]  /*2de20*/  IMAD.X R11, R11, 0x1, R0, P6 ;  /* 0x000000010b0b7824 */ /* 0x000fc600030e0600 */
[----:B0-----:R-:W3:Y:S04]  /*2de30*/  LDL.LU R13, [R1+0x128c] ;  /* 0x00128c00010d7983 */ /* 0x001ee80000300800 */
[----:B------:R-:W-:Y:S04]  /*2de40*/  STL [R1+0x12a4], R19 ;  /* 0x0012a41301007387 */ /* 0x000fe80000100800 */
[----:B------:R-:W4:Y:S04]  /*2de50*/  LDL.LU R65, [R1+0x1270] ;  /* 0x0012700001417983 */ /* 0x000f280000300800 */
[----:B------:R-:W-:Y:S04]  /*2de60*/  STL [R1+0x129c], R17 ;  /* 0x00129c1101007387 */ /* 0x000fe80000100800 */
[----:B------:R-:W4:Y:S04]  /*2de70*/  LDL.LU R63, [R1+0x1284] ;  /* 0x00128400013f7983 */ /* 0x000f280000300800 */
[----:B------:R-:W-:Y:S04]  /*2de80*/  STL [R1+0x1280], R15 ;  /* 0x0012800f01007387 */ /* 0x000fe80000100800 */
[----:B------:R-:W4:Y:S04]  /*2de90*/  LDL.LU R61, [R1+0x1268] ;  /* 0x00126800013d7983 */ /* 0x000f280000300800 */
        /* <DEDUP_REMOVED lines=20> */
[----:B0-----:R-:W4:Y:S04]  /*2dfe0*/  LDL.LU R11, [R1+0x1220] ;  /* 0x00122000010b7983 */ /* 0x001f280000300800 */
[----:B------:R-:W4:Y:S04]  /*2dff0*/  LDL.LU R21, [R1+0x123c] ;  /* 0x00123c0001157983 */ /* 0x000f280000300800 */
[----:B------:R-:W4:Y:S01]  /*2e000*/  LDL.LU R19, [R1+0x1218] ;  /* 0x0012180001137983 */ /* 0x000f220000300800 */
[----:B--2---:R-:W-:-:S05]  /*2e010*/  IADD3 R6, P6, PT, R6, R4, RZ ;  /* 0x0000000406067210 */ /* 0x004fca0007fde0ff */
[----:B------:R0:W-:Y:S04]  /*2e020*/  STL [R1+0x1278], R6 ;  /* 0x0012780601007387 */ /* 0x0001e80000100800 */
[----:B0-----:R-:W2:Y:S04]  /*2e030*/  LDL.LU R6, [R1+0x1234] ;  /* 0x0012340001067983 */ /* 0x001ea80000300800 */
[----:B------:R-:W2:Y:S04]  /*2e040*/  LDL.LU R17, [R1+0x1210] ;  /* 0x0012100001117983 */ /* 0x000ea80000300800 */
[----:B------:R-:W2:Y:S01]  /*2e050*/  LDL.LU R15, [R1+0x122c] ;  /* 0x00122c00010f7983 */ /* 0x000ea20000300800 */
[----:B---3--:R-:W-:-:S05]  /*2e060*/  IMAD.X R13, R13, 0x1, R0, P2 ;  /* 0x000000010d0d7824 */ /* 0x008fca00010e0600 */
[----:B------:R0:W-:Y:S01]  /*2e070*/  STL [R1+0x128c], R13 ;  /* 0x00128c0d01007387 */ /* 0x0001e20000100800 */
[----:B----4-:R-:W-:-:S03]  /*2e080*/  IADD3 R65, P2, PT, R65, R4, RZ ;  /* 0x0000000441417210 */ /* 0x010fc60007f5e0ff */
[----:B0-----:R-:W3:Y:S01]  /*2e090*/  LDL.LU R13, [R1+0x1208] ;  /* 0x00120800010d7983 */ /* 0x001ee20000300800 */
[----:B------:R-:W-:-:S03]  /*2e0a0*/  IMAD.X R63, R63, 0x1, R0, P3 ;  /* 0x000000013f3f7824 */ /* 0x000fc600018e0600 */
        /* <DEDUP_REMOVED lines=37> */
[-C--:B------:R-:W-:Y:S01]  /*2e300*/  IADD3 R25, P2, PT, R25, R4.reuse, RZ ;  /* 0x0000000419197210 */ /* 0x080fe20007f5e0ff */
[--C-:B------:R-:W-:Y:S01]  /*2e310*/  IMAD.X R23, R23, 0x1, R0.reuse, P3 ;  /* 0x0000000117177824 */ /* 0x100fe200018e0600 */
[-C--:B------:R-:W-:Y:S01]  /*2e320*/  IADD3 R11, P3, PT, R11, R4.reuse, RZ ;  /* 0x000000040b0b7210 */ /* 0x080fe20007f7e0ff */
[----:B------:R-:W-:Y:S04]  /*2e330*/  STL [R1+0xabc], R27 ;  /* 0x000abc1b01007387 */ /* 0x000fe80000100800 */
[----:B------:R0:W-:Y:S04]  /*2e340*/  STL [R1+0x1220], R11 ;  /* 0x0012200b01007387 */ /* 0x0001e80000100800 */
[----:B------:R-:W-:Y:S04]  /*2e350*/  STL [R1+0x1228], R25 ;  /* 0x0012281901007387 */ /* 0x000fe80000100800 */
[----:B0-----:R-:W4:Y:S01]  /*2e360*/  LDL.LU R11, [R1+0x1224] ;  /* 0x00122400010b7983 */ /* 0x001f220000300800 */
[----:B------:R-:W-:Y:S01]  /*2e370*/  IMAD.X R21, R21, 0x1, R0, P4 ;  /* 0x0000000115157824 */ /* 0x000fe200020e0600 */
[----:B------:R-:W-:-:S02]  /*2e380*/  IADD3 R19, P4, PT, R19, R4, RZ ;  /* 0x0000000413137210 */ /* 0x000fc40007f9e0ff */
[----:B------:R-:W-:Y:S01]  /*2e390*/  STL [R1+0x1244], R23 ;  /* 0x0012441701007387 */ /* 0x000fe20000100800 */
[----:B--2---:R-:W-:Y:S01]  /*2e3a0*/  IMAD.X R6, R6, 0x1, R0, P5 ;  /* 0x0000000106067824 */ /* 0x004fe200028e0600 */
[----:B------:R-:W-:-:S04]  /*2e3b0*/  IADD3 R17, P5, PT, R17, R4, RZ ;  /* 0x0000000411117210 */ /* 0x000fc80007fbe0ff */
[----:B------:R0:W-:Y:S01]  /*2e3c0*/  STL [R1+0x1234], R6 ;  /* 0x0012340601007387 */ /* 0x0001e20000100800 */
[----:B------:R-:W-:-:S03]  /*2e3d0*/  IMAD.X R15, R15, 0x1, R0, P6 ;  /* 0x000000010f0f7824 */ /* 0x000fc600030e0600 */
[----:B------:R-:W-:Y:S04]  /*2e3e0*/  STL [R1+0x123c], R21 ;  /* 0x00123c1501007387 */ /* 0x000fe80000100800 */
[----:B0-----:R-:W2:Y:S04]  /*2e3f0*/  LDL.LU R6, [R1+0x1200] ;  /* 0x0012000001067983 */ /* 0x001ea80000300800 */
[----:B------:R-:W-:Y:S04]  /*2e400*/  STL [R1+0x1218], R19 ;  /* 0x0012181301007387 */ /* 0x000fe80000100800 */
[----:B------:R-:W2:Y:S04]  /*2e410*/  LDL.LU R65, [R1+0x121c] ;  /* 0x00121c0001417983 */ /* 0x000ea80000300800 */
[----:B------:R-:W-:Y:S01]  /*2e420*/  STL [R1+0x1210], R17 ;  /* 0x0012101101007387 */ /* 0x000fe20000100800 */
[----:B---3--:R-:W-:-:S03]  /*2e430*/  IADD3 R13, P6, PT, R13, R4, RZ ;  /* 0x000000040d0d7210 */ /* 0x008fc60007fde0ff */
[----:B------:R-:W3:Y:S04]  /*2e440*/  LDL.LU R63, [R1+0x11f8] ;  /* 0x0011f800013f7983 */ /* 0x000ee80000300800 */
[----:B------:R-:W-:Y:S04]  /*2e450*/  STL [R1+0x122c], R15 ;  /* 0x00122c0f01007387 */ /* 0x000fe80000100800 */
[----:B------:R-:W3:Y:S04]  /*2e460*/  LDL.LU R61, [R1+0x1214] ;  /* 0x00121400013d7983 */ /* 0x000ee80000300800 */
        /* <DEDUP_REMOVED lines=20> */
[----:B0-----:R-:W3:Y:S04]  /*2e5b0*/  LDL.LU R13, [R1+0x11c4] ;  /* 0x0011c400010d7983 */ /* 0x001ee80000300800 */
[----:B------:R-:W3:Y:S04]  /*2e5c0*/  LDL.LU R21, [R1+0x11a0] ;  /* 0x0011a00001157983 */ /* 0x000ee80000300800 */
[----:B------:R-:W3:Y:S01]  /*2e5d0*/  LDL.LU R19, [R1+0x11bc] ;  /* 0x0011bc0001137983 */ /* 0x000ee20000300800 */
[----:B----4-:R-:W-:-:S05]  /*2e5e0*/  IMAD.X R11, R11, 0x1, R0, P2 ;  /* 0x000000010b0b7824 */ /* 0x010fca00010e0600 */
[----:B------:R0:W-:Y:S04]  /*2e5f0*/  STL [R1+0x1224], R11 ;  /* 0x0012240b01007387 */ /* 0x0001e80000100800 */
[----:B0-----:R-:W4:Y:S04]  /*2e600*/  LDL.LU R11, [R1+0x1198] ;  /* 0x00119800010b7983 */ /* 0x001f280000300800 */
[----:B------:R-:W4:Y:S04]  /*2e610*/  LDL.LU R17, [R1+0x11b4] ;  /* 0x0011b40001117983 */ /* 0x000f280000300800 */
[----:B------:R-:W4:Y:S01]  /*2e620*/  LDL.LU R15, [R1+0x1190] ;  /* 0x00119000010f7983 */ /* 0x000f220000300800 */
[----:B--2---:R-:W-:-:S05]  /*2e630*/  IADD3 R6, P2, PT, R6, R4, RZ ;  /* 0x0000000406067210 */ /* 0x004fca0007f5e0ff */
[----:B------:R0:W-:Y:S01]  /*2e640*/  STL [R1+0x1200], R6 ;  /* 0x0012000601007387 */ /* 0x0001e20000100800 */
[----:B------:R-:W-:-:S03]  /*2e650*/  IMAD.X R65, R65, 0x1, R0, P3 ;  /* 0x0000000141417824 */ /* 0x000fc600018e0600 */
[----:B0-----:R-:W2:Y:S01]  /*2e660*/  LDL.LU R6, [R1+0x11ac] ;  /* 0x0011ac0001067983 */ /* 0x001ea20000300800 */
[----:B---3--:R-:W-:-:S03]  /*2e670*/  IADD3 R63, P3, PT, R63, R4, RZ ;  /* 0x000000043f3f7210 */ /* 0x008fc60007f7e0ff */
        /* <DEDUP_REMOVED lines=21> */
[----:B------:R-:W-:-:S03]  /*2e7d0*/  IADD3.X R41, PT, PT, R41, R0, RZ, P4, !PT ;  /* 0x0000000029297210 */ /* 0x000fc600027fe4ff */
        /* <DEDUP_REMOVED lines=17> */
[----:B------:R-:W-:Y:S01]  /*2e8f0*/  IMAD.X R13, R13, 0x1, R0, P4 ;  /* 0x000000010d0d7824 */ /* 0x000fe200020e0600 */
[----:B------:R-:W-:-:S04]  /*2e900*/  IADD3 R23, P3, PT, R23, R4, RZ ;  /* 0x0000000417177210 */ /* 0x000fc80007f7e0ff */
[----:B------:R0:W-:Y:S04]  /*2e910*/  STL [R1+0x11c4], R13 ;  /* 0x0011c40d01007387 */ /* 0x0001e80000100800 */
[----:B------:R-:W-:Y:S01]  /*2e920*/  STL [R1+0x11cc], R25 ;  /* 0x0011cc1901007387 */ /* 0x000fe20000100800 */
[----:B------:R-:W-:Y:S01]  /*2e930*/  IMAD.X R19, R19, 0x1, R0, P5 ;  /* 0x0000000113137824 */ /* 0x000fe200028e0600 */
[-C--:B------:R-:W-:Y:S02]  /*2e940*/  IADD3 R21, P4, PT, R21, R4.reuse, RZ ;  /* 0x0000000415157210 */ /* 0x080fe40007f9e0ff */
[----:B0-----:R-:W3:Y:S04]  /*2e950*/  LDL.LU R13, [R1+0x1188] ;  /* 0x00118800010d7983 */ /* 0x001ee80000300800 */
[----:B------:R-:W-:Y:S01]  /*2e960*/  STL [R1+0x11a8], R23 ;  /* 0x0011a81701007387 */ /* 0x000fe20000100800 */
[----:B----4-:R-:W-:-:S05]  /*2e970*/  IADD3 R11, P5, PT, R11, R4, RZ ;  /* 0x000000040b0b7210 */ /* 0x010fca0007fbe0ff */
[----:B------:R0:W-:Y:S04]  /*2e980*/  STL [R1+0x1198], R11 ;  /* 0x0011980b01007387 */ /* 0x0001e80000100800 */
[----:B------:R-:W-:Y:S04]  /*2e990*/  STL [R1+0x11a0], R21 ;  /* 0x0011a01501007387 */ /* 0x000fe80000100800 */
[----:B0-----:R-:W4:Y:S01]  /*2e9a0*/  LDL.LU R11, [R1+0x11a4] ;  /* 0x0011a400010b7983 */ /* 0x001f220000300800 */
[----:B------:R-:W-:Y:S01]  /*2e9b0*/  IMAD.X R17, R17, 0x1, R0, P6 ;  /* 0x0000000111117824 */ /* 0x000fe200030e0600 */
[----:B------:R-:W-:-:S02]  /*2e9c0*/  IADD3 R15, P6, PT, R15, R4, RZ ;  /* 0x000000040f0f7210 */ /* 0x000fc40007fde0ff */
[----:B------:R-:W-:Y:S04]  /*2e9d0*/  STL [R1+0x11bc], R19 ;  /* 0x0011bc1301007387 */ /* 0x000fe80000100800 */
[----:B------:R-:W4:Y:S04]  /*2e9e0*/  LDL.LU R65, [R1+0x1180] ;  /* 0x0011800001417983 */ /* 0x000f280000300800 */
[----:B------:R-:W-:Y:S04]  /*2e9f0*/  STL [R1+0x11b4], R17 ;  /* 0x0011b41101007387 */ /* 0x000fe80000100800 */
[----:B------:R-:W4:Y:S04]  /*2ea00*/  LDL.LU R63, [R1+0x119c] ;  /* 0x00119c00013f7983 */ /* 0x000f280000300800 */
[----:B------:R-:W-:Y:S04]  /*2ea10*/  STL [R1+0x1190], R15 ;  /* 0x0011900f01007387 */ /* 0x000fe80000100800 */
[----:B------:R-:W4:Y:S01]  /*2ea20*/  LDL.LU R61, [R1+0x1178] ;  /* 0x00117800013d7983 */ /* 0x000f220000300800 */
[----:B--2---:R-:W-:-:S05]  /*2ea30*/  IMAD.X R6, R6, 0x1, R0, P2 ;  /* 0x0000000106067824 */ /* 0x004fca00010e0600 */
[----:B------:R0:W-:Y:S04]  /*2ea40*/  STL [R1+0x11ac], R6 ;  /* 0x0011ac0601007387 */ /* 0x0001e80000100800 */
[----:B------:R-:W2:Y:S04]  /*2ea50*/  LDL.LU R59, [R1+0x1194] ;  /* 0x00119400013b7983 */ /* 0x000ea80000300800 */
        /* <DEDUP_REMOVED lines=18> */
[----:B0-----:R-:W2:Y:S04]  /*2eb80*/  LDL.LU R6, [R1+0x1128] ;  /* 0x0011280001067983 */ /* 0x001ea80000300800 */
[----:B------:R-:W2:Y:S04]  /*2eb90*/  LDL.LU R21, [R1+0x1144] ;  /* 0x0011440001157983 */ /* 0x000ea80000300800 */
[----:B------:R-:W2:Y:S01]  /*2eba0*/  LDL.LU R19, [R1+0x1120] ;  /* 0x0011200001137983 */ /* 0x000ea20000300800 */
[----:B---3--:R-:W-:-:S05]  /*2ebb0*/  IADD3 R13, P2, PT, R13, R4, RZ ;  /* 0x000000040d0d7210 */ /* 0x008fca0007f5e0ff */
[----:B------:R0:W-:Y:S04]  /*2ebc0*/  STL [R1+0x1188], R13 ;  /* 0x0011880d01007387 */ /* 0x0001e80000100800 */
[----:B0-----:R-:W3:Y:S04]  /*2ebd0*/  LDL.LU R13, [R1+0x113c] ;  /* 0x00113c00010d7983 */ /* 0x001ee80000300800 */
[----:B------:R-:W3:Y:S04]  /*2ebe0*/  LDL.LU R17, [R1+0x1118] ;  /* 0x0011180001117983 */ /* 0x000ee80000300800 */
[----:B------:R-:W3:Y:S01]  /*2ebf0*/  LDL.LU R15, [R1+0x1134] ;  /* 0x00113400010f7983 */ /* 0x000ee20000300800 */
[----:B----4-:R-:W-:-:S05]  /*2ec00*/  IMAD.X R11, R11, 0x1, R0, P3 ;  /* 0x000000010b0b7824 */ /* 0x010fca00018e0600 */
[----:B------:R0:W-:Y:S04]  /*2ec10*/  STL [R1+0x11a4], R11 ;  /* 0x0011a40b01007387 */ /* 0x0001e80000100800 */
[----:B0-----:R-:W4:Y:S01]  /*2ec20*/  LDL.LU R11, [R1+0x1110] ;  /* 0x00111000010b7983 */ /* 0x001f220000300800 */
[----:B------:R-:W-:Y:S01]  /*2ec30*/  IADD3 R65, P3, PT, R65, R4, RZ ;  /* 0x0000000441417210 */ /* 0x000fe20007f7e0ff */
[----:B------:R-:W-:-:S04]  /*2ec40*/  IMAD.X R63, R63, 0x1, R0, P4 ;  /* 0x000000013f3f7824 */ /* 0x000fc800020e0600 */
[----:B------:R-:W-:Y:S01]  /*2ec50*/  STL [R1+0x1180], R65 ;  /* 0x0011804101007387 */ /* 0x000fe20000100800 */
[----:B------:R-:W-:-:S03]  /*2ec60*/  IADD3 R61, P4, PT, R61, R4, RZ ;  /* 0x000000043d3d7210 */ /* 0x000fc60007f9e0ff */
[----:B------:R-:W-:Y:S04]  /*2ec70*/  STL [R1+0x119c], R63 ;  /* 0x00119c3f01007387 */ /* 0x000fe80000100800 */
[----:B------:R-:W-:Y:S01]  /*2ec80*/  STL [R1+0x1178], R61 ;  /* 0x0011783d01007387 */ /* 0x000fe20000100800 */
[----:B--2---:R-:W-:Y:S01]  /*2ec90*/  IMAD.X R59, R59, 0x1, R0, P5 ;  /* 0x000000013b3b7824 */ /* 0x004fe200028e0600 */
[----:B------:R-:W-:-:S04]  /*2eca0*/  IADD3 R57, P5, PT, R57, R4, RZ ;  /* 0x0000000439397210 */ /* 0x000fc80007fbe0ff */
        /* <DEDUP_REMOVED lines=33> */
[----:B------:R-:W-:Y:S01]  /*2eec0*/  IADD3 R6, P4, PT, R6, R4, RZ ;  /* 0x0000000406067210 */ /* 0x000fe20007f9e0ff */
[----:B------:R-:W-:Y:S04]  /*2eed0*/  STL [R1+0x1154], R27 ;  /* 0x0011541b01007387 */ /* 0x000fe80000100800 */
[----:B------:R0:W-:Y:S04]  /*2eee0*/  STL [R1+0x1128], R6 ;  /* 0x0011280601007387 */ /* 0x0001e80000100800 */
[----:B------:R-:W-:Y:S01]  /*2eef0*/  STL [R1+0x1130], R25 ;  /* 0x0011301901007387 */ /* 0x000fe20000100800 */
[----:B------:R-:W-:-:S03]  /*2ef00*/  IMAD.X R21, R21, 0x1, R0, P5 ;  /* 0x0000000115157824 */ /* 0x000fc600028e0600 */
[----:B0-----:R-:W2:Y:S01]  /*2ef10*/  LDL.LU R6, [R1+0x112c] ;  /* 0x00112c0001067983 */ /* 0x001ea20000300800 */
[----:B------:R-:W-:-:S03]  /*2ef20*/  IADD3 R19, P5, PT, R19, R4, RZ ;  /* 0x0000000413137210 */ /* 0x000fc60007fbe0ff */
[----:B------:R-:W-:Y:S01]  /*2ef30*/  STL [R1+0x114c], R23 ;  /* 0x00114c1701007387 */ /* 0x000fe20000100800 */
[----:B---3--:R-:W-:Y:S01]  /*2ef40*/  IMAD.X R13, R13, 0x1, R0, P6 ;  /* 0x000000010d0d7824 */ /* 0x008fe200030e0600 */
[----:B------:R-:W-:-:S04]  /*2ef50*/  IADD3 R17, P6, PT, R17, R4, RZ ;  /* 0x0000000411117210 */ /* 0x000fc80007fde0ff */
[----:B------:R0:W-:Y:S01]  /*2ef60*/  STL [R1+0x113c], R13 ;  /* 0x00113c0d01007387 */ /* 0x0001e20000100800 */
[----:B------:R-:W-:-:S03]  /*2ef70*/  IMAD.X R15, R15, 0x1, R0, P2 ;  /* 0x000000010f0f7824 */ /* 0x000fc600010e0600 */
[----:B------:R-:W-:Y:S04]  /*2ef80*/  STL [R1+0x1144], R21 ;  /* 0x0011441501007387 */ /* 0x000fe80000100800 */
[----:B0-----:R-:W3:Y:S04]  /*2ef90*/  LDL.LU R13, [R1+0x1108] ;  /* 0x00110800010d7983 */ /* 0x001ee80000300800 */
[----:B------:R-:W-:Y:S04]  /*2efa0*/  STL [R1+0x1120], R19 ;  /* 0x0011201301007387 */ /* 0x000fe80000100800 */
[----:B------:R-:W3:Y:S04]  /*2efb0*/  LDL.LU R65, [R1+0x1124] ;  /* 0x0011240001417983 */ /* 0x000ee80000300800 */
[----:B------:R-:W-:Y:S01]  /*2efc0*/  STL [R1+0x1118], R17 ;  /* 0x0011181101007387 */ /* 0x000fe20000100800 */
[----:B----4-:R-:W-:-:S03]  /*2efd0*/  IADD3 R11, P2, PT, R11, R4, RZ ;  /* 0x000000040b0b7210 */ /* 0x010fc60007f5e0ff */
        /* <DEDUP_REMOVED lines=26> */
[----:B--2---:R-:W-:-:S05]  /*2f180*/  IMAD.X R6, R6, 0x1, R0, P3 ;  /* 0x0000000106067824 */ /* 0x004fca00018e0600 */
[----:B------:R0:W-:Y:S04]  /*2f190*/  STL [R1+0x112c], R6 ;  /* 0x00112c0601007387 */ /* 0x0001e80000100800 */
[----:B0-----:R-:W2:Y:S04]  /*2f1a0*/  LDL.LU R6, [R1+0x10a0] ;  /* 0x0010a00001067983 */ /* 0x001ea80000300800 */
[----:B------:R-:W2:Y:S04]  /*2f1b0*/  LDL.LU R17, [R1+0x10bc] ;  /* 0x0010bc0001117983 */ /* 0x000ea80000300800 */
[----:B------:R-:W2:Y:S01]  /*2f1c0*/  LDL.LU R15, [R1+0x1098] ;  /* 0x00109800010f7983 */ /* 0x000ea20000300800 */
[----:B---3--:R-:W-:-:S05]  /*2f1d0*/  IADD3 R13, P3, PT, R13, R4, RZ ;  /* 0x000000040d0d7210 */ /* 0x008fca0007f7e0ff */
[----:B------:R0:W-:Y:S01]  /*2f1e0*/  STL [R1+0x1108], R13 ;  /* 0x0011080d01007387 */ /* 0x0001e20000100800 */
[----:B------:R-:W-:-:S03]  /*2f1f0*/  IMAD.X R65, R65, 0x1, R0, P4 ;  /* 0x0000000141417824 */ /* 0x000fc600020e0600 */
[----:B0-----:R-:W3:Y:S01]  /*2f200*/  LDL.LU R13, [R1+0x10b4] ;  /* 0x0010b400010d7983 */ /* 0x001ee20000300800 */
[----:B----4-:R-:W-:-:S03]  /*2f210*/  IADD3 R63, P4, PT, R63, R4, RZ ;  /* 0x000000043f3f7210 */ /* 0x010fc60007f9e0ff */
        /* <DEDUP_REMOVED lines=39> */
[----:B------:R-:W-:-:S05]  /*2f490*/  IMAD.X R11, R11, 0x1, R0, P5 ;  /* 0x000000010b0b7824 */ /* 0x000fca00028e0600 */
[----:B------:R0:W-:Y:S04]  /*2f4a0*/  STL [R1+0x10cc], R11 ;  /* 0x0010cc0b01007387 */ /* 0x0001e80000100800 */
[----:B------:R-:W-:Y:S04]  /*2f4b0*/  STL [R1+0x10d4], R25 ;  /* 0x0010d41901007387 */ /* 0x000fe80000100800 */
[----:B0-----:R-:W4:Y:S01]  /*2f4c0*/  LDL.LU R11, [R1+0x1090] ;  /* 0x00109000010b7983 */ /* 0x001f220000300800 */
[-C--:B------:R-:W-:Y:S01]  /*2f4d0*/  IADD3 R23, P4, PT, R23, R4.reuse, RZ ;  /* 0x0000000417177210 */ /* 0x080fe20007f9e0ff */
[----:B------:R-:W-:Y:S01]  /*2f4e0*/  IMAD.X R19, R19, 0x1, R0, P6 ;  /* 0x0000000113137824 */ /* 0x000fe200030e0600 */
[----:B------:R-:W-:-:S03]  /*2f4f0*/  IADD3 R21, P5, PT, R21, R4, RZ ;  /* 0x0000000415157210 */ /* 0x000fc60007fbe0ff */
[----:B------:R-:W-:Y:S01]  /*2f500*/  STL [R1+0x10b0], R23 ;  /* 0x0010b01701007387 */ /* 0x000fe20000100800 */
[----:B--2---:R-:W-:Y:S01]  /*2f510*/  IADD3 R6, P6, PT, R6, R4, RZ ;  /* 0x0000000406067210 */ /* 0x004fe20007fde0ff */
[----:B------:R-:W-:-:S04]  /*2f520*/  IMAD.X R17, R17, 0x1, R0, P2 ;  /* 0x0000000111117824 */ /* 0x000fc800010e0600 */
[----:B------:R0:W-:Y:S01]  /*2f530*/  STL [R1+0x10a0], R6 ;  /* 0x0010a00601007387 */ /* 0x0001e20000100800 */
[----:B------:R-:W-:-:S03]  /*2f540*/  IADD3 R15, P2, PT, R15, R4, RZ ;  /* 0x000000040f0f7210 */ /* 0x000fc60007f5e0ff */
[----:B------:R-:W-:Y:S04]  /*2f550*/  STL [R1+0x10a8], R21 ;  /* 0x0010a81501007387 */ /* 0x000fe80000100800 */
[----:B0-----:R-:W2:Y:S04]  /*2f560*/  LDL.LU R6, [R1+0x10ac] ;  /* 0x0010ac0001067983 */ /* 0x001ea80000300800 */
[----:B------:R-:W-:Y:S04]  /*2f570*/  STL [R1+0x10c4], R19 ;  /* 0x0010c41301007387 */ /* 0x000fe80000100800 */
[----:B------:R-:W2:Y:S04]  /*2f580*/  LDL.LU R65, [R1+0x1088] ;  /* 0x0010880001417983 */ /* 0x000ea80000300800 */
[----:B------:R-:W-:Y:S04]  /*2f590*/  STL [R1+0x10bc], R17 ;  /* 0x0010bc1101007387 */ /* 0x000fe80000100800 */
[----:B------:R-:W2:Y:S04]  /*2f5a0*/  LDL.LU R63, [R1+0x10a4] ;  /* 0x0010a400013f7983 */ /* 0x000ea80000300800 */
[----:B------:R-:W-:Y:S01]  /*2f5b0*/  STL [R1+0x1098], R15 ;  /* 0x0010980f01007387 */ /* 0x000fe20000100800 */
[----:B---3--:R-:W-:-:S03]  /*2f5c0*/  IMAD.X R13, R13, 0x1, R0, P3 ;  /* 0x000000010d0d7824 */ /* 0x008fc600018e0600 */
        /* <DEDUP_REMOVED lines=24> */
[----:B----4-:R-:W-:-:S05]  /*2f750*/  IADD3 R11, P3, PT, R11, R4, RZ ;  /* 0x000000040b0b7210 */ /* 0x010fca0007f7e0ff */
[----:B------:R0:W-:Y:S04]  /*2f760*/  STL [R1+0x1090], R11 ;  /* 0x0010900b01007387 */ /* 0x0001e80000100800 */
[----:B0-----:R-:W4:Y:S04]  /*2f770*/  LDL.LU R11, [R1+0x1044] ;  /* 0x00104400010b7983 */ /* 0x001f280000300800 */
[----:B------:R-:W4:Y:S04]  /*2f780*/  LDL.LU R17, [R1+0x1020] ;  /* 0x0010200001117983 */ /* 0x000f280000300800 */
[----:B------:R-:W4:Y:S01]  /*2f790*/  LDL.LU R15, [R1+0x103c] ;  /* 0x00103c00010f7983 */ /* 0x000f220000300800 */
[----:B--2---:R-:W-:-:S05]  /*2f7a0*/  IMAD.X R6, R6, 0x1, R0, P4 ;  /* 0x0000000106067824 */ /* 0x004fca00020e0600 */
[----:B------:R0:W-:Y:S01]  /*2f7b0*/  STL [R1+0x10ac], R6 ;  /* 0x0010ac0601007387 */ /* 0x0001e20000100800 */
[----:B------:R-:W-:-:S03]  /*2f7c0*/  IADD3 R65, P4, PT, R65, R4, RZ ;  /* 0x0000000441417210 */ /* 0x000fc60007f9e0ff */
[----:B0-----:R-:W2:Y:S01]  /*2f7d0*/  LDL.LU R6, [R1+0x1018] ;  /* 0x0010180001067983 */ /* 0x001ea20000300800 */
[----:B------:R-:W-:-:S03]  /*2f7e0*/  IMAD.X R63, R63, 0x1, R0, P5 ;  /* 0x000000013f3f7824 */ /* 0x000fc600028e0600 */
[----:B------:R-:W-:Y:S01]  /*2f7f0*/  STL [R1+0x1088], R65 ;  /* 0x0010884101007387 */ /* 0x000fe20000100800 */
        /* <DEDUP_REMOVED lines=43> */
[----:B0-----:R-:W3:Y:S04]  /*2fab0*/  LDL.LU R13, [R1+0x1034] ;  /* 0x00103400010d7983 */ /* 0x001ee80000300800 */
[----:B------:R-:W-:Y:S01]  /*2fac0*/  STL [R1+0x1054], R23 ;  /* 0x0010541701007387 */ /* 0x000fe20000100800 */
[----:B----4-:R-:W-:-:S05]  /*2fad0*/  IMAD.X R11, R11, 0x1, R0, P2 ;  /* 0x000000010b0b7824 */ /* 0x010fca00010e0600 */
[----:B------:R0:W-:Y:S04]  /*2fae0*/  STL [R1+0x1044], R11 ;  /* 0x0010440b01007387 */ /* 0x0001e80000100800 */
[----:B------:R-:W-:Y:S04]  /*2faf0*/  STL [R1+0x104c], R21 ;  /* 0x00104c1501007387 */ /* 0x000fe80000100800 */
[----:B0-----:R-:W4:Y:S01]  /*2fb00*/  LDL.LU R11, [R1+0x1010] ;  /* 0x00101000010b7983 */ /* 0x001f220000300800 */
[-C--:B------:R-:W-:Y:S02]  /*2fb10*/  IADD3 R19, P6, PT, R19, R4.reuse, RZ ;  /* 0x0000000413137210 */ /* 0x080fe40007fde0ff */
[----:B------:R-:W-:Y:S01]  /*2fb20*/  IADD3 R17, P2, PT, R17, R4, RZ ;  /* 0x0000000411117210 */ /* 0x000fe20007f5e0ff */
[----:B------:R-:W-:-:S02]  /*2fb30*/  IMAD.X R15, R15, 0x1, R0, P3 ;  /* 0x000000010f0f7824 */ /* 0x000fc400018e0600 */
[----:B------:R-:W-:Y:S04]  /*2fb40*/  STL [R1+0x1028], R19 ;  /* 0x0010281301007387 */ /* 0x000fe80000100800 */
[----:B------:R-:W4:Y:S04]  /*2fb50*/  LDL.LU R65, [R1+0x102c] ;  /* 0x00102c0001417983 */ /* 0x000f280000300800 */
[----:B------:R-:W-:Y:S04]  /*2fb60*/  STL [R1+0x1020], R17 ;  /* 0x0010201101007387 */ /* 0x000fe80000100800 */
[----:B------:R-:W4:Y:S04]  /*2fb70*/  LDL.LU R63, [R1+0x1008] ;  /* 0x00100800013f7983 */ /* 0x000f280000300800 */
[----:B------:R-:W-:Y:S04]  /*2fb80*/  STL [R1+0x103c], R15 ;  /* 0x00103c0f01007387 */ /* 0x000fe80000100800 */
[----:B------:R-:W4:Y:S01]  /*2fb90*/  LDL.LU R61, [R1+0x1024] ;  /* 0x00102400013d7983 */ /* 0x000f220000300800 */
[----:B--2---:R-:W-:-:S05]  /*2fba0*/  IADD3 R6, P3, PT, R6, R4, RZ ;  /* 0x0000000406067210 */ /* 0x004fca0007f7e0ff */
        /* <DEDUP_REMOVED lines=23> */
[----:B---3--:R-:W-:-:S05]  /*2fd20*/  IMAD.X R13, R13, 0x1, R0, P4 ;  /* 0x000000010d0d7824 */ /* 0x008fca00020e0600 */
[----:B------:R0:W-:Y:S04]  /*2fd30*/  STL [R1+0x1034], R13 ;  /* 0x0010340d01007387 */ /* 0x0001e80000100800 */
[----:B0-----:R-:W3:Y:S04]  /*2fd40*/  LDL.LU R13, [R1+0xfa8] ;  /* 0x000fa800010d7983 */ /* 0x001ee80000300800 */
[----:B------:R-:W3:Y:S04]  /*2fd50*/  LDL.LU R17, [R1+0xfc4] ;  /* 0x000fc40001117983 */ /* 0x000ee80000300800 */
[----:B------:R-:W3:Y:S01]  /*2fd60*/  LDL.LU R15, [R1+0xfa0] ;  /* 0x000fa000010f7983 */ /* 0x000ee20000300800 */
[----:B----4-:R-:W-:-:S05]  /*2fd70*/  IADD3 R11, P4, PT, R11, R4, RZ ;  /* 0x000000040b0b7210 */ /* 0x010fca0007f9e0ff */
[----:B------:R0:W-:Y:S04]  /*2fd80*/  STL [R1+0x1010], R11 ;  /* 0x0010100b01007387 */ /* 0x0001e80000100800 */
[----:B0-----:R-:W4:Y:S01]  /*2fd90*/  LDL.LU R11, [R1+0xfbc] ;  /* 0x000fbc00010b7983 */ /* 0x001f220000300800 */
[----:B------:R-:W-:Y:S01]  /*2fda0*/  IMAD.X R65, R65, 0x1, R0, P5 ;  /* 0x0000000141417824 */ /* 0x000fe200028e0600 */
[----:B------:R-:W-:-:S04]  /*2fdb0*/  IADD3 R63, P5, PT, R63, R4, RZ ;  /* 0x000000043f3f7210 */ /* 0x000fc80007fbe0ff */
[----:B------:R-:W-:Y:S01]  /*2fdc0*/  STL [R1+0x102c], R65 ;  /* 0x00102c4101007387 */ /* 0x000fe20000100800 */
[----:B------:R-:W-:-:S03]  /*2fdd0*/  IMAD.X R61, R61, 0x1, R0, P6 ;  /* 0x000000013d3d7824 */ /* 0x000fc600030e0600 */
[----:B------:R-:W-:Y:S04]  /*2fde0*/  STL [R1+0x1008], R63 ;  /* 0x0010083f01007387 */ /* 0x000fe80000100800 */
[----:B------:R-:W-:Y:S01]  /*2fdf0*/  STL [R1+0x1024], R61 ;  /* 0x0010243d01007387 */ /* 0x000fe20000100800 */
[----:B--2---:R-:W-:Y:S01]  /*2fe00*/  IADD3 R59, P6, PT, R59, R4, RZ ;  /* 0x000000043b3b7210 */ /* 0x004fe20007fde0ff */
[----:B------:R-:W-:-:S04]  /*2fe10*/  IMAD.X R57, R57, 0x1, R0, P2 ;  /* 0x0000000139397824 */ /* 0x000fc800010e0600 */
        /* <DEDUP_REMOVED lines=37> */
[--C-:B------:R-:W-:Y:S01]  /*30070*/  IMAD.X R19, R19, 0x1, R0.reuse, P2 ;  /* 0x0000000113137824 */ /* 0x100fe200010e0600 */
[-C--:B------:R-:W-:Y:S02]  /*30080*/  IADD3 R21, P6, PT, R21, R4.reuse, RZ ;  /* 0x0000000415157210 */ /* 0x080fe40007fde0ff */
[----:B0-----:R-:W2:Y:S04]  /*30090*/  LDL.LU R6, [R1+0xf98] ;  /* 0x000f980001067983 */ /* 0x001ea80000300800 */
[----:B------:R-:W-:Y:S01]  /*300a0*/  STL [R1+0xfb8], R23 ;  /* 0x000fb81701007387 */ /* 0x000fe20000100800 */
[----:B---3--:R-:W-:Y:S01]  /*300b0*/  IADD3 R13, P2, PT, R13, R4, RZ ;  /* 0x000000040d0d7210 */ /* 0x008fe20007f5e0ff */
[----:B------:R-:W-:-:S04]  /*300c0*/  IMAD.X R17, R17, 0x1, R0, P3 ;  /* 0x0000000111117824 */ /* 0x000fc800018e0600 */
[----:B------:R0:W-:Y:S01]  /*300d0*/  STL [R1+0xfa8], R13 ;  /* 0x000fa80d01007387 */ /* 0x0001e20000100800 */
[----:B------:R-:W-:-:S03]  /*300e0*/  IADD3 R15, P3, PT, R15, R4, RZ ;  /* 0x000000040f0f7210 */ /* 0x000fc60007f7e0ff */
[----:B------:R-:W-:Y:S04]  /*300f0*/  STL [R1+0xfb0], R21 ;  /* 0x000fb01501007387 */ /* 0x000fe80000100800 */
[----:B0-----:R-:W3:Y:S04]  /*30100*/  LDL.LU R13, [R1+0xfb4] ;  /* 0x000fb400010d7983 */ /* 0x001ee80000300800 */
[----:B------:R-:W-:Y:S04]  /*30110*/  STL [R1+0xfcc], R19 ;  /* 0x000fcc1301007387 */ /* 0x000fe80000100800 */
[----:B------:R-:W3:Y:S04]  /*30120*/  LDL.LU R65, [R1+0xf90] ;  /* 0x000f900001417983 */ /* 0x000ee80000300800 */
[----:B------:R-:W-:Y:S04]  /*30130*/  STL [R1+0xfc4], R17 ;  /* 0x000fc41101007387 */ /* 0x000fe80000100800 */
[----:B------:R-:W3:Y:S04]  /*30140*/  LDL.LU R63, [R1+0xfac] ;  /* 0x000fac00013f7983 */ /* 0x000ee80000300800 */
[----:B------:R-:W-:Y:S01]  /*30150*/  STL [R1+0xfa0], R15 ;  /* 0x000fa00f01007387 */ /* 0x000fe20000100800 */
[----:B----4-:R-:W-:-:S03]  /*30160*/  IMAD.X R11, R11, 0x1, R0, P4 ;  /* 0x000000010b0b7824 */ /* 0x010fc600020e0600 */
        /* <DEDUP_REMOVED lines=31> */
[----:B------:R-:W-:-:S03]  /*30360*/  IADD3 R65, P5, PT, R65, R4, RZ ;  /* 0x0000000441417210 */ /* 0x000fc60007fbe0ff */
[----:B0-----:R-:W3:Y:S01]  /*30370*/  LDL.LU R13, [R1+0xf20] ;  /* 0x000f2000010d7983 */ /* 0x001ee20000300800 */
[----:B------:R-:W-:-:S03]  /*30380*/  IMAD.X R63, R63, 0x1, R0, P6 ;  /* 0x000000013f3f7824 */ /* 0x000fc600030e0600 */
[----:B------:R-:W-:Y:S01]  /*30390*/  STL [R1+0xf90], R65 ;  /* 0x000f904101007387 */ /* 0x000fe20000100800 */
        /* <DEDUP_REMOVED lines=54> */
[----:B------:R-:W-:Y:S04]  /*30700*/  STL [R1+0xf28], R17 ;  /* 0x000f281101007387 */ /* 0x000fe80000100800 */
[----:B------:R-:W2:Y:S04]  /*30710*/  LDL.LU R63, [R1+0xf10] ;  /* 0x000f1000013f7983 */ /* 0x000ea80000300800 */
[----:B------:R-:W-:Y:S01]  /*30720*/  STL [R1+0xf44], R15 ;  /* 0x000f440f01007387 */ /* 0x000fe20000100800 */
[----:B---3--:R-:W-:-:S03]  /*30730*/  IADD3 R13, P4, PT, R13, R4, RZ ;  /* 0x000000040d0d7210 */ /* 0x008fc60007f9e0ff */
        /* <DEDUP_REMOVED lines=33> */
[----:B------:R-:W-:-:S03]  /*30950*/  IADD3 R63, P6, PT, R63, R4, RZ ;  /* 0x000000043f3f7210 */ /* 0x000fc60007fde0ff */
[----:B------:R-:W-:Y:S01]  /*30960*/  STL [R1+0xf34], R65 ;  /* 0x000f344101007387 */ /* 0x000fe20000100800 */
[----:B---3--:R-:W-:-:S03]  /*30970*/  IMAD.X R61, R61, 0x1, R0, P2 ;  /* 0x000000013d3d7824 */ /* 0x008fc600010e0600 */
        /* <DEDUP_REMOVED lines=146> */
[----:B------:R-:W-:Y:S04]  /*312a0*/  STL [R1+0xe30], R17 ;  /* 0x000e301101007387 */ /* 0x000fe80000100800 */
[----:B------:R-:W3:Y:S04]  /*312b0*/  LDL.LU R63, [R1+0xe18] ;  /* 0x000e1800013f7983 */ /* 0x000ee80000300800 */
[----:B------:R-:W-:Y:S01]  /*312c0*/  STL [R1+0xe4c], R15 ;  /* 0x000e4c0f01007387 */ /* 0x000fe20000100800 */
[----:B----4-:R-:W-:-:S03]  /*312d0*/  IADD3 R11, P5, PT, R11, R4, RZ ;  /* 0x000000040b0b7210 */ /* 0x010fc60007fbe0ff */
        /* <DEDUP_REMOVED lines=33> */
[----:B------:R-:W-:-:S03]  /*314f0*/  IADD3 R63, P2, PT, R63, R4, RZ ;  /* 0x000000043f3f7210 */ /* 0x000fc60007f5e0ff */
[----:B------:R-:W-:Y:S01]  /*31500*/  STL [R1+0xe3c], R65 ;  /* 0x000e3c4101007387 */ /* 0x000fe20000100800 */
[----:B----4-:R-:W-:-:S03]  /*31510*/  IMAD.X R61, R61, 0x1, R0, P3 ;  /* 0x000000013d3d7824 */ /* 0x010fc600018e0600 */
        /* <DEDUP_REMOVED lines=128> */
[----:B------:R-:W-:Y:S02]  /*31d20*/  IADD3 R25, P2, PT, R25, R4, RZ ;  /* 0x0000000419197210 */ /* 0x000fe40007f5e0ff */
[----:B------:R-:W-:Y:S02]  /*31d30*/  IADD3.X R23, PT, PT, R23, R0, RZ, P3, !PT ;  /* 0x0000000017177210 */ /* 0x000fe40001ffe4ff */
        /* <DEDUP_REMOVED lines=94> */
[----:B------:R-:W-:Y:S01]  /*32320*/  IMAD.X R6, R6, 0x1, R0, P4 ;  /* 0x0000000106067824 */ /* 0x000fe200020e0600 */
[----:B------:R-:W-:-:S04]  /*32330*/  IADD3 R21, P4, PT, R21, R4, RZ ;  /* 0x0000000415157210 */ /* 0x000fc80007f9e0ff */
[----:B------:R0:W-:Y:S01]  /*32340*/  STL [R1+0xcec], R6 ;  /* 0x000cec0601007387 */ /* 0x0001e20000100800 */
[----:B------:R-:W-:-:S03]  /*32350*/  IMAD.X R19, R19, 0x1, R0, P5 ;  /* 0x0000000113137824 */ /* 0x000fc600028e0600 */
[----:B------:R-:W-:Y:S04]  /*32360*/  STL [R1+0xcf4], R25 ;  /* 0x000cf41901007387 */ /* 0x000fe80000100800 */
        /* <DEDUP_REMOVED lines=184> */
[----:B------:R-:W-:-:S03]  /*32ef0*/  IADD3.X R19, PT, PT, R19, R0, RZ, P6, !PT ;  /* 0x0000000013137210 */ /* 0x000fc600037fe4ff */
[----:B------:R-:W-:Y:S04]  /*32f00*/  STL [R1+0xbfc], R25 ;  /* 0x000bfc1901007387 */ /* 0x000fe80000100800 */
        /* <DEDUP_REMOVED lines=37> */
[----:B------:R-:W2:Y:S04]  /*33160*/  LDL.LU R19, [R1+0xb50] ;  /* 0x000b500001137983 */ /* 0x000ea80000300800 */
[----:B------:R-:W2:Y:S01]  /*33170*/  LDL.LU R17, [R1+0xb6c] ;  /* 0x000b6c0001117983 */ /* 0x000ea20000300800 */
[----:B---3--:R-:W-:-:S05]  /*33180*/  IADD3 R13, P3, PT, R13, R4, RZ ;  /* 0x000000040d0d7210 */ /* 0x008fca0007f7e0ff */
[----:B------:R0:W-:Y:S04]  /*33190*/  STL [R1+0xbb8], R13 ;  /* 0x000bb80d01007387 */ /* 0x0001e80000100800 */
[----:B------:R-:W3:Y:S04]  /*331a0*/  LDL.LU R15, [R1+0xb64] ;  /* 0x000b6400010f7983 */ /* 0x000ee80000300800 */
[----:B0-----:R-:W3:Y:S01]  /*331b0*/  LDL.LU R13, [R1+0xb48] ;  /* 0x000b4800010d7983 */ /* 0x001ee20000300800 */
[----:B----4-:R-:W-:-:S05]  /*331c0*/  IMAD.X R11, R11, 0x1, R0, P4 ;  /* 0x000000010b0b7824 */ /* 0x010fca00020e0600 */
[----:B------:R0:W-:Y:S04]  /*331d0*/  STL [R1+0xbd4], R11 ;  /* 0x000bd40b01007387 */ /* 0x0001e80000100800 */
[----:B0-----:R-:W4:Y:S01]  /*331e0*/  LDL.LU R11, [R1+0xb5c] ;  /* 0x000b5c00010b7983 */ /* 0x001f220000300800 */
[----:B------:R-:W-:Y:S01]  /*331f0*/  IADD3 R65, P4, PT, R65, R4, RZ ;  /* 0x0000000441417210 */ /* 0x000fe20007f9e0ff */
[----:B------:R-:W-:-:S04]  /*33200*/  IMAD.X R63, R63, 0x1, R0, P5 ;  /* 0x000000013f3f7824 */ /* 0x000fc800028e0600 */
[----:B------:R0:W-:Y:S01]  /*33210*/  STL [R1+0xbb0], R65 ;  /* 0x000bb04101007387 */ /* 0x0001e20000100800 */
[----:B------:R-:W-:-:S03]  /*33220*/  IADD3 R61, P5, PT, R61, R4, RZ ;  /* 0x000000043d3d7210 */ /* 0x000fc60007fbe0ff */
[----:B------:R0:W-:Y:S04]  /*33230*/  STL [R1+0xbcc], R63 ;  /* 0x000bcc3f01007387 */ /* 0x0001e80000100800 */
[----:B------:R0:W-:Y:S01]  /*33240*/  STL [R1+0xba8], R61 ;  /* 0x000ba83d01007387 */ /* 0x0001e20000100800 */
[----:B--2---:R-:W-:Y:S01]  /*33250*/  IMAD.X R59, R59, 0x1, R0, P6 ;  /* 0x000000013b3b7824 */ /* 0x004fe200030e0600 */
[----:B------:R-:W-:-:S04]  /*33260*/  IADD3 R57, P6, PT, R57, R4, RZ ;  /* 0x0000000439397210 */ /* 0x000fc80007fde0ff */
[----:B------:R2:W-:Y:S01]  /*33270*/  STL [R1+0xbc4], R59 ;  /* 0x000bc43b01007387 */ /* 0x0005e20000100800 */
[----:B------:R-:W-:-:S03]  /*33280*/  IMAD.X R55, R55, 0x1, R0, P2 ;  /* 0x0000000137377824 */ /* 0x000fc600010e0600 */
[----:B------:R0:W-:Y:S01]  /*33290*/  STL [R1+0xba0], R57 ;  /* 0x000ba03901007387 */ /* 0x0001e20000100800 */
[----:B------:R-:W-:-:S03]  /*332a0*/  IADD3 R53, P2, PT, R53, R4, RZ ;  /* 0x0000000435357210 */ /* 0x000fc60007f5e0ff */
        /* <DEDUP_REMOVED lines=27> */
[-C--:B------:R-:W-:Y:S01]  /*33460*/  IADD3 R25, P4, PT, R25, R4.reuse, RZ ;  /* 0x0000000419197210 */ /* 0x080fe20007f9e0ff */
[--C-:B------:R-:W-:Y:S01]  /*33470*/  IMAD.X R23, R23, 0x1, R0.reuse, P5 ;  /* 0x0000000117177824 */ /* 0x100fe200028e0600 */
[----:B------:R-:W-:Y:S01]  /*33480*/  IADD3 R6, P5, PT, R6, R4, RZ ;  /* 0x0000000406067210 */ /* 0x000fe20007fbe0ff */
[----:B------:R0:W-:Y:S01]  /*33490*/  STL [R1+0xb84], R27 ;  /* 0x000b841b01007387 */ /* 0x0001e20000100800 */
[----:B------:R-:W-:-:S03]  /*334a0*/  IMAD.X R21, R21, 0x1, R0, P6 ;  /* 0x0000000115157824 */ /* 0x000fc600030e0600 */
[----:B------:R-:W-:Y:S01]  /*334b0*/  STL [R1+0xb58], R6 ;  /* 0x000b580601007387 */ /* 0x000fe20000100800 */
[----:B------:R-:W-:-:S03]  /*334c0*/  IADD3 R19, P6, PT, R19, R4, RZ ;  /* 0x0000000413137210 */ /* 0x000fc60007fde0ff */
[----:B------:R0:W-:Y:S01]  /*334d0*/  STL [R1+0xb60], R25 ;  /* 0x000b601901007387 */ /* 0x0001e20000100800 */
[----:B------:R-:W-:-:S03]  /*334e0*/  IMAD.X R17, R17, 0x1, R0, P2 ;  /* 0x0000000111117824 */ /* 0x000fc600010e0600 */
[----:B------:R0:W-:Y:S04]  /*334f0*/  STL [R1+0xb7c], R23 ;  /* 0x000b7c1701007387 */ /* 0x0001e80000100800 */
[----:B------:R0:W-:Y:S04]  /*33500*/  STL [R1+0xb74], R21 ;  /* 0x000b741501007387 */ /* 0x0001e80000100800 */
[----:B------:R0:W-:Y:S04]  /*33510*/  STL [R1+0xb50], R19 ;  /* 0x000b501301007387 */ /* 0x0001e80000100800 */
[----:B------:R0:W-:Y:S04]  /*33520*/  STL [R1+0xb6c], R17 ;  /* 0x000b6c1101007387 */ /* 0x0001e80000100800 */
[----:B------:R-:W2:Y:S01]  /*33530*/  LDL.LU R71, [R1+0xb40] ;  /* 0x000b400001477983 */ /* 0x000ea20000300800 */
[----:B---3--:R-:W-:Y:S01]  /*33540*/  IMAD.X R15, R15, 0x1, R0, P3 ;  /* 0x000000010f0f7824 */ /* 0x008fe200018e0600 */
[----:B------:R-:W-:-:S04]  /*33550*/  IADD3 R13, P3, PT, R13, R4, RZ ;  /* 0x000000040d0d7210 */ /* 0x000fc80007f7e0ff */
[----:B------:R3:W-:Y:S04]  /*33560*/  STL [R1+0xb64], R15 ;  /* 0x000b640f01007387 */ /* 0x0007e80000100800 */
[----:B------:R-:W2:Y:S04]  /*33570*/  LDL.LU R69, [R1+0xb54] ;  /* 0x000b540001457983 */ /* 0x000ea80000300800 */
[----:B------:R0:W-:Y:S04]  /*33580*/  STL [R1+0xb48], R13 ;  /* 0x000b480d01007387 */ /* 0x0001e80000100800 */
[----:B------:R-:W2:Y:S01]  /*33590*/  LDL.LU R67, [R1+0xb38] ;  /* 0x000b380001437983 */ /* 0x000ea20000300800 */
[----:B----4-:R-:W-:-:S05]  /*335a0*/  IMAD.X R11, R11, 0x1, R0, P4 ;  /* 0x000000010b0b7824 */ /* 0x010fca00020e0600 */
[----:B------:R4:W-:Y:S04]  /*335b0*/  STL [R1+0xb5c], R11 ;  /* 0x000b5c0b01007387 */ /* 0x0009e80000100800 */
[----:B0-----:R-:W2:Y:S04]  /*335c0*/  LDL.LU R65, [R1+0xb4c] ;  /* 0x000b4c0001417983 */ /* 0x001ea80000300800 */
[----:B------:R-:W2:Y:S04]  /*335d0*/  LDL.LU R63, [R1+0xb30] ;  /* 0x000b3000013f7983 */ /* 0x000ea80000300800 */
[----:B------:R-:W2:Y:S04]  /*335e0*/  LDL.LU R61, [R1+0xb44] ;  /* 0x000b4400013d7983 */ /* 0x000ea80000300800 */
[----:B--2---:R-:W2:Y:S04]  /*335f0*/  LDL.LU R59, [R1+0xb28] ;  /* 0x000b2800013b7983 */ /* 0x004ea80000300800 */
        /* <DEDUP_REMOVED lines=21> */
[----:B---3--:R-:W3:Y:S04]  /*33750*/  LDL.LU R15, [R1+0xae4] ;  /* 0x000ae400010f7983 */ /* 0x008ee80000300800 */
[----:B------:R-:W3:Y:S04]  /*33760*/  LDL.LU R13, [R1+0xadc] ;  /* 0x000adc00010d7983 */ /* 0x000ee80000300800 */
[----:B----4-:R-:W4:Y:S01]  /*33770*/  LDL.LU R11, [R1+0xad4] ;  /* 0x000ad400010b7983 */ /* 0x010f220000300800 */
[----:B------:R-:W-:-:S06]  /*33780*/  USHF.L.U32 UR15, UR60, 0x1f, URZ ;  /* 0x0000001f3c0f7899 */ /* 0x000fcc00080006ff */
[----:B------:R-:W-:-:S04]  /*33790*/  IMAD.U32 R6, RZ, RZ, UR15 ;  /* 0x0000000fff067e24 */ /* 0x000fc8000f8e00ff */
[----:B------:R-:W0:Y:S01]  /*337a0*/  SYNCS.PHASECHK.TRANS64.TRYWAIT P2, [UR8], R6 ;  /* 0x00000006ff0075a7 */ /* 0x000e220008041108 */
[----:B------:R-:W-:-:S05]  /*337b0*/  IADD3 R71, P4, PT, R71, R4, RZ ;  /* 0x0000000447477210 */ /* 0x000fca0007f9e0ff */
[----:B------:R1:W-:Y:S01]  /*337c0*/  STL [R1+0xb40], R71 ;  /* 0x000b404701007387 */ /* 0x0003e20000100800 */
[----:B------:R-:W-:Y:S01]  /*337d0*/  IMAD.X R69, R69, 0x1, R0, P5 ;  /* 0x0000000145457824 */ /* 0x000fe200028e0600 */
[----:B------:R-:W-:-:S04]  /*337e0*/  IADD3 R67, P5, PT, R67, R4, RZ ;  /* 0x0000000443437210 */ /* 0x000fc80007fbe0ff */
[----:B------:R1:W-:Y:S04]  /*337f0*/  STL [R1+0xb54], R69 ;  /* 0x000b544501007387 */ /* 0x0003e80000100800 */
[----:B------:R1:W-:Y:S01]  /*33800*/  STL [R1+0xb38], R67 ;  /* 0x000b384301007387 */ /* 0x0003e20000100800 */
[----:B------:R-:W-:Y:S01]  /*33810*/  IMAD.X R65, R65, 0x1, R0, P6 ;  /* 0x0000000141417824 */ /* 0x000fe200030e0600 */
[----:B------:R-:W-:-:S04]  /*33820*/  IADD3 R63, P6, PT, R63, R4, RZ ;  /* 0x000000043f3f7210 */ /* 0x000fc80007fde0ff */
[----:B------:R1:W-:Y:S01]  /*33830*/  STL [R1+0xb4c], R65 ;  /* 0x000b4c4101007387 */ /* 0x0003e20000100800 */
[----:B------:R-:W-:-:S03]  /*33840*/  IMAD.X R61, R61, 0x1, R0, P3 ;  /* 0x000000013d3d7824 */ /* 0x000fc600018e0600 */
[----:B------:R1:W-:Y:S01]  /*33850*/  STL [R1+0xb30], R63 ;  /* 0x000b303f01007387 */ /* 0x0003e20000100800 */
[----:B--2---:R-:W-:-:S03]  /*33860*/  IADD3 R59, P3, PT, R59, R4, RZ ;  /* 0x000000043b3b7210 */ /* 0x004fc60007f7e0ff */
        /* <DEDUP_REMOVED lines=20> */
[----:B------:R-:W-:Y:S02]  /*339b0*/  IMAD.X R37, R37, 0x1, R0, P5 ;  /* 0x0000000125257824 */ /* 0x000fe400028e0600 */
        /* <DEDUP_REMOVED lines=18> */
[----:B------:R1:W-:Y:S01]  /*33ae0*/  STL [R1+0xafc], R25 ;  /* 0x000afc1901007387 */ /* 0x0003e20000100800 */
[----:B---3--:R-:W-:-:S03]  /*33af0*/  IMAD.X R15, R15, 0x1, R0, P3 ;  /* 0x000000010f0f7824 */ /* 0x008fc600018e0600 */
[----:B------:R1:W-:Y:S01]  /*33b00*/  STL [R1+0xae0], R23 ;  /* 0x000ae01701007387 */ /* 0x0003e20000100800 */
[----:B------:R-:W-:-:S03]  /*33b10*/  IMAD.X R13, R13, 0x1, R0, P4 ;  /* 0x000000010d0d7824 */ /* 0x000fc600020e0600 */
[----:B------:R1:W-:Y:S01]  /*33b20*/  STL [R1+0xaf4], R21 ;  /* 0x000af41501007387 */ /* 0x0003e20000100800 */
[----:B----4-:R-:W-:-:S03]  /*33b30*/  IMAD.X R11, R11, 0x1, R0, P5 ;  /* 0x000000010b0b7824 */ /* 0x010fc600028e0600 */
[----:B------:R1:W-:Y:S04]  /*33b40*/  STL [R1+0xad8], R19 ;  /* 0x000ad81301007387 */ /* 0x0003e80000100800 */
[----:B------:R1:W-:Y:S04]  /*33b50*/  STL [R1+0xaec], R17 ;  /* 0x000aec1101007387 */ /* 0x0003e80000100800 */
[----:B------:R1:W-:Y:S04]  /*33b60*/  STL [R1+0xad4], R11 ;  /* 0x000ad40b01007387 */ /* 0x0003e80000100800 */
[----:B------:R1:W-:Y:S04]  /*33b70*/  STL [R1+0xae4], R15 ;  /* 0x000ae40f01007387 */ /* 0x0003e80000100800 */
[----:B------:R1:W-:Y:S01]  /*33b80*/  STL [R1+0xadc], R13 ;  /* 0x000adc0d01007387 */ /* 0x0003e20000100800 */
[----:B0-----:R-:W-:Y:S05]  /*33b90*/  @!P2 BRA `(.L_x_8) ;  /* 0x000002a00084a947 */ /* 0x001fea0003800000 */
.L_x_16:
        /* <DEDUP_REMOVED lines=34> */
[----:B------:R0:W-:Y:S04]  /*33dc0*/  STL [R1+0x2890], R78 ;  /* 0x0028904e01007387 */ /* 0x0001e80000100800 */
        /* <DEDUP_REMOVED lines=34> */
[----:B-----5:R-:W-:Y:S04]  /*33ff0*/  STL [R1+0x277c], R64 ;  /* 0x00277c4001007387 */ /* 0x020fe80000100800 */
        /* <DEDUP_REMOVED lines=49> */
[----:B-1----:R-:W2:Y:S01]  /*34310*/  LDL.LU R11, [R1+0xa58] ;  /* 0x000a5800010b7983 */ /* 0x002ea20000300800 */
[----:B0-----:R-:W-:-:S03]  /*34320*/  PRMT R78, RZ, 0x7610, R78 ;  /* 0x00007610ff4e7816 */ /* 0x001fc6000000004e */
        /* <DEDUP_REMOVED lines=11> */
[----:B------:R-:W-:Y:S04]  /*343e0*/  STL.64 [R1+0x1cd0], R4 ;  /* 0x001cd00401007387 */ /* 0x000fe80000100a00 */
[----:B------:R-:W-:Y:S04]  /*343f0*/  STL.64 [R1+0x1d28], R4 ;  /* 0x001d280401007387 */ /* 0x000fe80000100a00 */
[----:B------:R-:W-:Y:S04]  /*34400*/  STL.64 [R1+0x1d60], R4 ;  /* 0x001d600401007387 */ /* 0x000fe80000100a00 */
[----:B------:R-:W-:Y:S04]  /*34410*/  STL.64 [R1+0x1d90], R4 ;  /* 0x001d900401007387 */ /* 0x000fe80000100a00 */
[----:B------:R-:W-:Y:S04]  /*34420*/  STL.64 [R1+0x1db8], R4 ;  /* 0x001db80401007387 */ /* 0x000fe80000100a00 */
[----:B------:R-:W-:Y:S04]  /*34430*/  STL [R1+0x1de0], R4 ;  /* 0x001de00401007387 */ /* 0x000fe80000100800 */
[----:B------:R-:W-:Y:S04]  /*34440*/  STL [R1+0x18fc], R0 ;  /* 0x0018fc0001007387 */ /* 0x000fe80000100800 */
[----:B------:R-:W-:Y:S04]  /*34450*/  STL [R1+0x1b10], R0 ;  /* 0x001b100001007387 */ /* 0x000fe80000100800 */
[----:B------:R-:W-:Y:S04]  /*34460*/  STL [R1+0x1de4], R0 ;  /* 0x001de40001007387 */ /* 0x000fe80000100800 */
[----:B------:R0:W-:Y:S04]  /*34470*/  STL.S16 [R1+0x9cc], R78 ;  /* 0x0009cc4e01007387 */ /* 0x0001e80000100600 */
[----:B0-----:R-:W3:Y:S01]  /*34480*/  LDL.LU R78, [R1+0x2890] ;  /* 0x00289000014e7983 */ /* 0x001ee20000300800 */
[----:B--2---:R-:W-:Y:S01]  /*34490*/  VIADD R11, R11, 0x1 ;  /* 0x000000010b0b7836 */ /* 0x004fe20000000000 */
[----:B---3--:R-:W-:-:S05]  /*344a0*/  PRMT R78, RZ, 0x7610, R78 ;  /* 0x00007610ff4e7816 */ /* 0x008fca000000004e */
[----:B------:R0:W-:Y:S04]  /*344b0*/  STL.S16 [R1+0x9c8], R78 ;  /* 0x0009c84e01007387 */ /* 0x0001e80000100600 */
[----:B0-----:R-:W2:Y:S04]  /*344c0*/  LDL.LU R78, [R1+0x288c] ;  /* 0x00288c00014e7983 */ /* 0x001ea80000300800 */
[----:B------:R-:W-:Y:S01]  /*344d0*/  STL [R1+0xa58], R11 ;  /* 0x000a580b01007387 */ /* 0x000fe20000100800 */
[----:B--2---:R-:W-:-:S05]  /*344e0*/  PRMT R78, RZ, 0x7610, R78 ;  /* 0x00007610ff4e7816 */ /* 0x004fca000000004e */
[----:B------:R0:W-:Y:S04]  /*344f0*/  STL.S16 [R1+0x9c4], R78 ;  /* 0x0009c44e01007387 */ /* 0x0001e80000100600 */
[----:B0-----:R-:W2:Y:S02]  /*34500*/  LDL.LU R78, [R1+0x2888] ;  /* 0x00288800014e7983 */ /* 0x001ea40000300800 */
        /* <DEDUP_REMOVED lines=77> */
[----:B0-----:R-:W2:Y:S01]  /*349e0*/  LDL.LU R78, [R1+0x2820] ;  /* 0x00282000014e7983 */ /* 0x001ea20000300800 */
[----:B------:R-:W-:-:S05]  /*349f0*/  PRMT R0, RZ, 0x7610, R0 ;  /* 0x00007610ff007816 */ /* 0x000fca0000000000 */
        /* <DEDUP_REMOVED lines=56> */
[----:B--2---:R-:W-:-:S05]  /*34d80*/  PRMT R78, RZ, 0x7610, R78 ;  /* 0x00007610ff4e7816 */ /* 0x004fca000000004e */
[----:B------:R0:W-:Y:S04]  /*34d90*/  STL.S16 [R1+0x950], R78 ;  /* 0x0009504e01007387 */ /* 0x0001e80000100600 */
[----:B0-----:R-:W2:Y:S04]  /*34da0*/  LDL.LU R78, [R1+0x2808] ;  /* 0x00280800014e7983 */ /* 0x001ea80000300800 */
[----:B------:R0:W-:Y:S04]  /*34db0*/  STL.S16 [R1+0x94c], R77 ;  /* 0x00094c4d01007387 */ /* 0x0001e80000100600 */
[----:B0-----:R-:W3:Y:S04]  /*34dc0*/  LDL.LU R77, [R1+0x2804] ;  /* 0x00280400014d7983 */ /* 0x001ee80000300800 */
[----:B------:R0:W-:Y:S04]  /*34dd0*/  STL.S16 [R1+0x948], R75 ;  /* 0x0009484b01007387 */ /* 0x0001e80000100600 */
[----:B0-----:R-:W4:Y:S04]  /*34de0*/  LDL.LU R75, [R1+0x2800] ;  /* 0x00280000014b7983 */ /* 0x001f280000300800 */
[----:B------:R0:W-:Y:S04]  /*34df0*/  STL.S16 [R1+0x944], R73 ;  /* 0x0009444901007387 */ /* 0x0001e80000100600 */
[----:B0-----:R-:W2:Y:S04]  /*34e00*/  LDL.LU R73, [R1+0x27fc] ;  /* 0x0027fc0001497983 */ /* 0x001ea80000300800 */
        /* <DEDUP_REMOVED lines=10> */
[----:B------:R-:W-:Y:S04]  /*34eb0*/  STL.64 [R1+0x2548], R4 ;  /* 0x0025480401007387 */ /* 0x000fe80000100a00 */
        /* <DEDUP_REMOVED lines=28> */
[----:B------:R-:W-:Y:S04]  /*35080*/  STL [R1+0x2518], R90 ;  /* 0x0025185a01007387 */ /* 0x000fe80000100800 */
[----:B------:R-:W-:Y:S04]  /*35090*/  STL [R1+0x2528], R93 ;  /* 0x0025285d01007387 */ /* 0x000fe80000100800 */
        /* <DEDUP_REMOVED lines=14> */
[----:B------:R0:W-:Y:S01]  /*35180*/  STL.S16 [R1+0x8d8], R19 ;  /* 0x0008d81301007387 */ /* 0x0001e20000100600 */
[----:B------:R-:W-:-:S03]  /*35190*/  PRMT R52, RZ, 0x7610, R52 ;  /* 0x00007610ff347816 */ /* 0x000fc60000000034 */
        /* <DEDUP_REMOVED lines=78> */
[----:B0-----:R-:W3:Y:S04]  /*35680*/  LDL.LU R26, [R1+0x2728] ;  /* 0x00272800011a7983 */ /* 0x001ee80000300800 */
        /* <DEDUP_REMOVED lines=8> */
[----:B0-----:R-:W4:Y:S04]  /*35710*/  LDL.LU R12, [R1+0x271c] ;  /* 0x00271c00010c7983 */ /* 0x001f280000300800 */
        /* <DEDUP_REMOVED lines=55> */
[----:B--2---:R-:W-:-:S03]  /*35a90*/  PRMT R78, RZ, 0x7610, R78 ;  /* 0x00007610ff4e7816 */ /* 0x004fc6000000004e */
[----:B0-----:R-:W2:Y:S04]  /*35aa0*/  LDL.LU R88, [R1+0x26d0] ;  /* 0x0026d00001587983 */ /* 0x001ea80000300800 */
[----:B------:R0:W-:Y:S01]  /*35ab0*/  STL.S16 [R1+0x844], R89 ;  /* 0x0008445901007387 */ /* 0x0001e20000100600 */
[----:B------:R-:W-:-:S03]  /*35ac0*/  PRMT R93, RZ, 0x7610, R93 ;  /* 0x00007610ff5d7816 */ /* 0x000fc6000000005d */
[----:B0-----:R-:W2:Y:S04]  /*35ad0*/  LDL.LU R89, [R1+0x26cc] ;  /* 0x0026cc0001597983 */ /* 0x001ea80000300800 */
[----:B------:R0:W-:Y:S01]  /*35ae0*/  STL.S16 [R1+0x840], R91 ;  /* 0x0008405b01007387 */ /* 0x0001e20000100600 */
[----:B------:R-:W-:Y:S02]  /*35af0*/  PRMT R90, RZ, 0x7610, R90 ;  /* 0x00007610ff5a7816 */ /* 0x000fe4000000005a */
[----:B---3--:R-:W-:Y:S01]  /*35b00*/  PRMT R77, RZ, 0x7610, R77 ;  /* 0x00007610ff4d7816 */ /* 0x008fe2000000004d */
[----:B0-----:R-:W3:Y:S04]  /*35b10*/  LDL.LU R91, [R1+0x26c8] ;  /* 0x0026c800015b7983 */ /* 0x001ee80000300800 */
[----:B------:R0:W-:Y:S01]  /*35b20*/  STL.S16 [R1+0x83c], R92 ;  /* 0x00083c5c01007387 */ /* 0x0001e20000100600 */
[----:B----4-:R-:W-:-:S02]  /*35b30*/  PRMT R75, RZ, 0x7610, R75 ;  /* 0x00007610ff4b7816 */ /* 0x010fc4000000004b */
[----:B------:R-:W-:Y:S01]  /*35b40*/  PRMT R73, RZ, 0x7610, R73 ;  /* 0x00007610ff497816 */ /* 0x000fe20000000049 */
[----:B0-----:R-:W4:Y:S04]  /*35b50*/  LDL.LU R92, [R1+0x26c4] ;  /* 0x0026c400015c7983 */ /* 0x001f280000300800 */
[----:B------:R0:W-:Y:S01]  /*35b60*/  STL.S16 [R1+0x838], R8 ;  /* 0x0008380801007387 */ /* 0x0001e20000100600 */
[----:B------:R-:W-:Y:S02]  /*35b70*/  PRMT R71, RZ, 0x7610, R71 ;  /* 0x00007610ff477816 */ /* 0x000fe40000000047 */
[----:B------:R-:W-:Y:S01]  /*35b80*/  PRMT R69, RZ, 0x7610, R69 ;  /* 0x00007610ff457816 */ /* 0x000fe20000000045 */
[----:B0-----:R-:W2:Y:S04]  /*35b90*/  LDL.LU R8, [R1+0x26c0] ;  /* 0x0026c00001087983 */ /* 0x001ea80000300800 */
[----:B------:R0:W-:Y:S01]  /*35ba0*/  STL.S16 [R1+0x834], R9 ;  /* 0x0008340901007387 */ /* 0x0001e20000100600 */
[----:B------:R-:W-:-:S02]  /*35bb0*/  PRMT R67, RZ, 0x7610, R67 ;  /* 0x00007610ff437816 */ /* 0x000fc40000000043 */
[----:B------:R-:W-:Y:S01]  /*35bc0*/  PRMT R65, RZ, 0x7610, R65 ;  /* 0x00007610ff417816 */ /* 0x000fe20000000041 */
[----:B0-----:R-:W2:Y:S04]  /*35bd0*/  LDL.LU R9, [R1+0x26bc] ;  /* 0x0026bc0001097983 */ /* 0x001ea80000300800 */
[----:B------:R0:W-:Y:S01]  /*35be0*/  STL.S16 [R1+0x830], R7 ;  /* 0x0008300701007387 */ /* 0x0001e20000100600 */
[----:B------:R-:W-:Y:S02]  /*35bf0*/  PRMT R63, RZ, 0x7610, R63 ;  /* 0x00007610ff3f7816 */ /* 0x000fe4000000003f */
[----:B------:R-:W-:Y:S01]  /*35c00*/  PRMT R61, RZ, 0x7610, R61 ;  /* 0x00007610ff3d7816 */ /* 0x000fe2000000003d */
[----:B0-----:R-:W2:Y:S04]  /*35c10*/  LDL.LU R7, [R1+0x26b8] ;  /* 0x0026b80001077983 */ /* 0x001ea80000300800 */
[----:B------:R0:W-:Y:S04]  /*35c20*/  STL.S16 [R1+0xa60], R78 ;  /* 0x000a604e01007387 */ /* 0x0001e80000100600 */
[----:B------:R-:W-:Y:S04]  /*35c30*/  STL.S16 [R1+0xa5c], R93 ;  /* 0x000a5c5d01007387 */ /* 0x000fe80000100600 */
[----:B------:R-:W-:Y:S01]  /*35c40*/  STL.S16 [R1+0x82c], R90 ;  /* 0x00082c5a01007387 */ /* 0x000fe20000100600 */
[----:B------:R-:W-:Y:S01]  /*35c50*/  PRMT R59, RZ, 0x7610, R59 ;  /* 0x00007610ff3b7816 */ /* 0x000fe2000000003b */
[----:B0-----:R-:W0:Y:S02]  /*35c60*/  LDC R78, c[0x0][0x3a0] ;  /* 0x0000e800ff4e7b82 */ /* 0x001e240000000800 */
[----:B------:R-:W-:Y:S04]  /*35c70*/  STL.S16 [R1+0x828], R77 ;  /* 0x0008284d01007387 */ /* 0x000fe80000100600 */
[----:B------:R-:W-:Y:S01]  /*35c80*/  STL.S16 [R1+0x824], R75 ;  /* 0x0008244b01007387 */ /* 0x000fe20000100600 */
[----:B------:R-:W-:-:S03]  /*35c90*/  PRMT R57, RZ, 0x7610, R57 ;  /* 0x00007610ff397816 */ /* 0x000fc60000000039 */
[----:B------:R-:W-:Y:S01]  /*35ca0*/  STL.S16 [R1+0x820], R73 ;  /* 0x0008204901007387 */ /* 0x000fe20000100600 */
[----:B------:R-:W-:-:S03]  /*35cb0*/  PRMT R5, RZ, 0x7610, R5 ;  /* 0x00007610ff057816 */ /* 0x000fc60000000005 */
        /* <DEDUP_REMOVED lines=8> */
[----:B------:R-:W-:Y:S04]  /*35d40*/  STL.S16 [R1+0x808], R61 ;  /* 0x0008083d01007387 */ /* 0x000fe80000100600 */
[----:B------:R-:W-:Y:S01]  /*35d50*/  STL.S16 [R1+0x804], R59 ;  /* 0x0008043b01007387 */ /* 0x000fe20000100600 */
[----:B------:R-:W-:-:S03]  /*35d60*/  PRMT R2, RZ, 0x7610, R2 ;  /* 0x00007610ff027816 */ /* 0x000fc60000000002 */
[----:B------:R-:W-:Y:S04]  /*35d70*/  STL.S16 [R1+0x800], R57 ;  /* 0x0008003901007387 */ /* 0x000fe80000100600 */
[----:B------:R1:W-:Y:S04]  /*35d80*/  STL.S16 [R1+0x7fc], R5 ;  /* 0x0007fc0501007387 */ /* 0x0003e80000100600 */
[----:B-1----:R-:W2:Y:S04]  /*35d90*/  LDL.LU R5, [R1+0x14cc] ;  /* 0x0014cc0001057983 */ /* 0x002ea80000300800 */
[----:B------:R-:W-:Y:S04]  /*35da0*/  STL.S16 [R1+0x7f8], R55 ;  /* 0x0007f83701007387 */ /* 0x000fe80000100600 */
[----:B------:R1:W-:Y:S04]  /*35db0*/  STL.S16 [R1+0x7f4], R4 ;  /* 0x0007f40401007387 */ /* 0x0003e80000100600 */
[----:B-1----:R-:W3:Y:S04]  /*35dc0*/  LDL.LU R4, [R1+0x14d0] ;  /* 0x0014d00001047983 */ /* 0x002ee80000300800 */
[----:B------:R1:W-:Y:S04]  /*35dd0*/  STL.S16 [R1+0x7f0], R3 ;  /* 0x0007f00301007387 */ /* 0x0003e80000100600 */
[----:B-1----:R-:W4:Y:S04]  /*35de0*/  LDL.LU R3, [R1+0x14d4] ;  /* 0x0014d40001037983 */ /* 0x002f280000300800 */
[----:B------:R1:W-:Y:S04]  /*35df0*/  STL.S16 [R1+0x7ec], R2 ;  /* 0x0007ec0201007387 */ /* 0x0003e80000100600 */
[----:B-1----:R-:W4:Y:S01]  /*35e00*/  LDL.LU R2, [R1+0x14d8] ;  /* 0x0014d80001027983 */ /* 0x002f220000300800 */
[----:B------:R-:W-:-:S05]  /*35e10*/  PRMT R0, RZ, 0x7610, R0 ;  /* 0x00007610ff007816 */ /* 0x000fca0000000000 */
[----:B------:R1:W-:Y:S04]  /*35e20*/  STL.S16 [R1+0x7e8], R0 ;  /* 0x0007e80001007387 */ /* 0x0003e80000100600 */
[----:B-1----:R-:W4:Y:S01]  /*35e30*/  LDL.LU R0, [R1+0x14dc] ;  /* 0x0014dc0001007983 */ /* 0x002f220000300800 */
[----:B------:R-:W-:Y:S02]  /*35e40*/  PRMT R53, RZ, 0x7610, R53 ;  /* 0x00007610ff357816 */ /* 0x000fe40000000035 */
[----:B------:R-:W-:Y:S02]  /*35e50*/  PRMT R51, RZ, 0x7610, R51 ;  /* 0x00007610ff337816 */ /* 0x000fe40000000033 */
[----:B------:R-:W-:Y:S02]  /*35e60*/  PRMT R49, RZ, 0x7610, R49 ;  /* 0x00007610ff317816 */ /* 0x000fe40000000031 */
[----:B------:R-:W-:Y:S01]  /*35e70*/  PRMT R47, RZ, 0x7610, R47 ;  /* 0x00007610ff2f7816 */ /* 0x000fe2000000002f */
[----:B------:R1:W-:Y:S01]  /*35e80*/  STL.S16 [R1+0x7e4], R53 ;  /* 0x0007e43501007387 */ /* 0x0003e20000100600 */
[----:B------:R-:W-:-:S02]  /*35e90*/  PRMT R45, RZ, 0x7610, R45 ;  /* 0x00007610ff2d7816 */ /* 0x000fc4000000002d */
[----:B------:R-:W-:Y:S01]  /*35ea0*/  PRMT R43, RZ, 0x7610, R43 ;  /* 0x00007610ff2b7816 */ /* 0x000fe2000000002b */
[----:B------:R0:W-:Y:S01]  /*35eb0*/  STL.S16 [R1+0x7e0], R51 ;  /* 0x0007e03301007387 */ /* 0x0001e20000100600 */
[----:B------:R-:W-:Y:S02]  /*35ec0*/  PRMT R41, RZ, 0x7610, R41 ;  /* 0x00007610ff297816 */ /* 0x000fe40000000029 */
[----:B------:R-:W-:Y:S01]  /*35ed0*/  PRMT R39, RZ, 0x7610, R39 ;  /* 0x00007610ff277816 */ /* 0x000fe20000000027 */
[----:B------:R-:W-:Y:S01]  /*35ee0*/  STL.S16 [R1+0x7dc], R49 ;  /* 0x0007dc3101007387 */ /* 0x000fe20000100600 */
[----:B------:R-:W-:Y:S02]  /*35ef0*/  PRMT R37, RZ, 0x7610, R37 ;  /* 0x00007610ff257816 */ /* 0x000fe40000000025 */
[----:B------:R-:W-:Y:S01]  /*35f00*/  PRMT R35, RZ, 0x7610, R35 ;  /* 0x00007610ff237816 */ /* 0x000fe20000000023 */
[----:B------:R-:W-:Y:S01]  /*35f10*/  STL.S16 [R1+0x7d8], R47 ;  /* 0x0007d82f01007387 */ /* 0x000fe20000100600 */
[----:B------:R-:W-:-:S03]  /*35f20*/  PRMT R33, RZ, 0x7610, R33 ;  /* 0x00007610ff217816 */ /* 0x000fc60000000021 */
[----:B------:R-:W-:Y:S01]  /*35f30*/  STL.S16 [R1+0x7d4], R45 ;  /* 0x0007d42d01007387 */ /* 0x000fe20000100600 */
[----:B------:R-:W-:-:S03]  /*35f40*/  PRMT R31, RZ, 0x7610, R31 ;  /* 0x00007610ff1f7816 */ /* 0x000fc6000000001f */
[----:B------:R-:W-:Y:S01]  /*35f50*/  STL.S16 [R1+0x7d0], R43 ;  /* 0x0007d02b01007387 */ /* 0x000fe20000100600 */
[----:B------:R-:W-:-:S03]  /*35f60*/  PRMT R29, RZ, 0x7610, R29 ;  /* 0x00007610ff1d7816 */ /* 0x000fc6000000001d */
[----:B------:R0:W-:Y:S01]  /*35f70*/  STL.S16 [R1+0x7cc], R41 ;  /* 0x0007cc2901007387 */ /* 0x0001e20000100600 */
[----:B------:R-:W-:-:S03]  /*35f80*/  PRMT R27, RZ, 0x7610, R27 ;  /* 0x00007610ff1b7816 */ /* 0x000fc6000000001b */
[----:B------:R-:W-:Y:S01]  /*35f90*/  STL.S16 [R1+0x7c8], R39 ;  /* 0x0007c82701007387 */ /* 0x000fe20000100600 */
        /* <DEDUP_REMOVED lines=12> */
[----:B------:R-:W-:Y:S01]  /*36060*/  PRMT R13, RZ, 0x7610, R13 ;  /* 0x00007610ff0d7816 */ /* 0x000fe2000000000d */
[----:B------:R-:W-:Y:S02]  /*36070*/  IMAD.MOV.U32 R65, RZ, RZ, R64 ;  /* 0x000000ffff417224 */ /* 0x000fe400078e0040 */
[----:B------:R-:W-:Y:S01]  /*36080*/  STL.S16 [R1+0x7ac], R25 ;  /* 0x0007ac1901007387 */ /* 0x000fe20000100600 */
[----:B------:R-:W-:Y:S01]  /*36090*/  PRMT R6, RZ, 0x7610, R6 ;  /* 0x00007610ff067816 */ /* 0x000fe20000000006 */
[----:B------:R-:W-:Y:S02]  /*360a0*/  IMAD.MOV.U32 R63, RZ, RZ, R62 ;  /* 0x000000ffff3f7224 */ /* 0x000fe400078e003e */
[----:B------:R-:W-:Y:S01]  /*360b0*/  STL.S16 [R1+0x7a8], R23 ;  /* 0x0007a81701007387 */ /* 0x000fe20000100600 */
[----:B-1----:R-:W-:-:S03]  /*360c0*/  IMAD.MOV.U32 R53, RZ, RZ, R52 ;  /* 0x000000ffff357224 */ /* 0x002fc600078e0034 */
[----:B------:R-:W-:Y:S01]  /*360d0*/  STL.S16 [R1+0x79c], R21 ;  /* 0x00079c1501007387 */ /* 0x000fe20000100600 */
[----:B0-----:R-:W-:-:S03]  /*360e0*/  IMAD.MOV.U32 R51, RZ, RZ, R50 ;  /* 0x000000ffff337224 */ /* 0x001fc600078e0032 */
[----:B------:R-:W-:Y:S04]  /*360f0*/  STL.S16 [R1+0x798], R19 ;  /* 0x0007981301007387 */ /* 0x000fe80000100600 */
[----:B------:R-:W-:Y:S04]  /*36100*/  STL.S16 [R1+0x76c], R17 ;  /* 0x00076c1101007387 */ /* 0x000fe80000100600 */
[----:B------:R-:W-:Y:S04]  /*36110*/  STL.S16 [R1+0x768], R15 ;  /* 0x0007680f01007387 */ /* 0x000fe80000100600 */
[----:B------:R-:W-:Y:S04]  /*36120*/  STL.S16 [R1+0x73c], R13 ;  /* 0x00073c0d01007387 */ /* 0x000fe80000100600 */
[----:B------:R0:W-:Y:S01]  /*36130*/  STL.S16 [R1+0x738], R6 ;  /* 0x0007380601007387 */ /* 0x0001e20000100600 */
[----:B------:R-:W-:-:S02]  /*36140*/  IMAD.MOV.U32 R41, RZ, RZ, R40 ;  /* 0x000000ffff297224 */ /* 0x000fc400078e0028 */
[----:B--2---:R-:W-:-:S05]  /*36150*/  IMAD.MOV.U32 R64, RZ, RZ, R5 ;  /* 0x000000ffff407224 */ /* 0x004fca00078e0005 */
[----:B------:R-:W-:Y:S01]  /*36160*/  STL.64 [R1+0x1f68], R64 ;  /* 0x001f684001007387 */ /* 0x000fe20000100a00 */
[----:B---3--:R-:W-:-:S05]  /*36170*/  IMAD.MOV.U32 R62, RZ, RZ, R4 ;  /* 0x000000ffff3e7224 */ /* 0x008fca00078e0004 */
[----:B------:R-:W-:Y:S01]  /*36180*/  STL.64 [R1+0x1f70], R62 ;  /* 0x001f703e01007387 */ /* 0x000fe20000100a00 */
[----:B----4-:R-:W-:-:S05]  /*36190*/  IMAD.MOV.U32 R52, RZ, RZ, R3 ;  /* 0x000000ffff347224 */ /* 0x010fca00078e0003 */
[----:B------:R-:W-:Y:S01]  /*361a0*/  STL.64 [R1+0x1f90], R52 ;  /* 0x001f903401007387 */ /* 0x000fe20000100a00 */
[----:B------:R-:W-:-:S05]  /*361b0*/  IMAD.MOV.U32 R50, RZ, RZ, R2 ;  /* 0x000000ffff327224 */ /* 0x000fca00078e0002 */
[----:B------:R-:W-:Y:S04]  /*361c0*/  STL.64 [R1+0x1f98], R50 ;  /* 0x001f983201007387 */ /* 0x000fe80000100a00 */
[----:B------:R-:W2:Y:S04]  /*361d0*/  LDL.LU R3, [R1+0x14e0] ;  /* 0x0014e00001037983 */ /* 0x000ea80000300800 */
[----:B------:R-:W3:Y:S04]  /*361e0*/  LDL.LU R2, [R1+0x14e4] ;  /* 0x0014e40001027983 */ /* 0x000ee80000300800 */
[----:B0-----:R-:W4:Y:S04]  /*361f0*/  LDL.LU R6, [R1+0x14e8] ;  /* 0x0014e80001067983 */ /* 0x001f280000300800 */
[----:B------:R-:W4:Y:S04]  /*36200*/  LDL.LU R5, [R1+0x14ec] ;  /* 0x0014ec0001057983 */ /* 0x000f280000300800 */
[----:B------:R-:W4:Y:S01]  /*36210*/  LDL.LU R4, [R1+0x14f0] ;  /* 0x0014f00001047983 */ /* 0x000f220000300800 */
[----:B------:R-:W-:-:S03]  /*36220*/  IMAD.MOV.U32 R40, RZ, RZ, R0 ;  /* 0x000000ffff287224 */ /* 0x000fc600078e0000 */
[----:B------:R-:W4:Y:S04]  /*36230*/  LDL.LU R0, [R1+0x14f4] ;  /* 0x0014f40001007983 */ /* 0x000f280000300800 */
[----:B------:R-:W4:Y:S04]  /*36240*/  LDL.LU R15, [R1+0x14f8] ;  /* 0x0014f800010f7983 */ /* 0x000f280000300800 */
[----:B------:R-:W4:Y:S04]  /*36250*/  LDL.LU R19, [R1+0x14fc] ;  /* 0x0014fc0001137983 */ /* 0x000f280000300800 */
[----:B------:R-:W4:Y:S04]  /*36260*/  LDL.LU R13, [R1+0x1500] ;  /* 0x00150000010d7983 */ /* 0x000f280000300800 */
        /* <DEDUP_REMOVED lines=18> */
[----:B------:R-:W-:-:S03]  /*36390*/  MOV R39, R38 ;  /* 0x0000002600277202 */ /* 0x000fc60000000f00 */
[----:B------:R-:W-:Y:S01]  /*363a0*/  STL [R1+0x208c], R41 ;  /* 0x00208c2901007387 */ /* 0x000fe20000100800 */
[----:B------:R-:W-:-:S03]  /*363b0*/  IMAD R78, R11, -0x80, R78 ;  /* 0xffffff800b4e7824 */ /* 0x000fc600078e024e */
[----:B------:R-:W-:Y:S04]  /*363c0*/  STL [R1+0x20b0], R41 ;  /* 0x0020b02901007387 */ /* 0x000fe80000100800 */
[----:B------:R-:W-:Y:S04]  /*363d0*/  STL [R1+0x20e0], R41 ;  /* 0x0020e02901007387 */ /* 0x000fe80000100800 */
[----:B------:R-:W-:Y:S04]  /*363e0*/  STL [R1+0x20f8], R41 ;  /* 0x0020f82901007387 */ /* 0x000fe80000100800 */
[----:B------:R-:W-:Y:S04]  /*363f0*/  STL [R1+0x2110], R41 ;  /* 0x0021102901007387 */ /* 0x000fe80000100800 */
[----:B------:R-:W4:Y:S04]  /*36400*/  LDL.LU R11, [R1+0x6b8] ;  /* 0x0006b800010b7983 */ /* 0x000f280000300800 */
[----:B------:R-:W-:Y:S01]  /*36410*/  STL [R1+0x1fb0], R39 ;  /* 0x001fb02701007387 */ /* 0x000fe20000100800 */
[----:B------:R-:W-:-:S02]  /*36420*/  IMAD.MOV.U32 R33, RZ, RZ, R32 ;  /* 0x000000ffff217224 */ /* 0x000fc400078e0020 */
[----:B------:R-:W-:Y:S02]  /*36430*/  IMAD.MOV.U32 R31, RZ, RZ, R30 ;  /* 0x000000ffff1f7224 */ /* 0x000fe400078e001e */
[----:B------:R-:W-:Y:S02]  /*36440*/  IMAD.MOV.U32 R25, RZ, RZ, R24 ;  /* 0x000000ffff197224 */ /* 0x000fe400078e0018 */
[----:B------:R-:W-:Y:S02]  /*36450*/  IMAD.MOV.U32 R23, RZ, RZ, R22 ;  /* 0x000000ffff177224 */ /* 0x000fe400078e0016 */
[----:B------:R-:W-:Y:S02]  /*36460*/  IMAD.MOV.U32 R17, RZ, RZ, R16 ;  /* 0x000000ffff117224 */ /* 0x000fe400078e0010 */
[----:B--2---:R-:W-:-:S05]  /*36470*/  IMAD.MOV.U32 R38, RZ, RZ, R3 ;  /* 0x000000ffff267224 */ /* 0x004fca00078e0003 */
[----:B------:R-:W-:Y:S04]  /*36480*/  STL.64 [R1+0x1fc0], R38 ;  /* 0x001fc02601007387 */ /* 0x000fe80000100a00 */
[----:B------:R-:W2:Y:S01]  /*36490*/  LDL.LU R3, [R1+0x6bc] ;  /* 0x0006bc0001037983 */ /* 0x000ea20000300800 */
[----:B---3--:R-:W-:-:S03]  /*364a0*/  IMAD.MOV.U32 R32, RZ, RZ, R2 ;  /* 0x000000ffff207224 */ /* 0x008fc600078e0002 */
[----:B------:R-:W3:Y:S01]  /*364b0*/  LDL.LU R2, [R1+0x6c0] ;  /* 0x0006c00001027983 */ /* 0x000ee20000300800 */
[----:B----4-:R-:W-:-:S03]  /*364c0*/  IMAD.MOV.U32 R30, RZ, RZ, R6 ;  /* 0x000000ffff1e7224 */ /* 0x010fc600078e0006 */
[----:B------:R-:W-:Y:S04]  /*364d0*/  STL [R1+0x2028], R33 ;  /* 0x0020282101007387 */ /* 0x000fe80000100800 */
[----:B------:R-:W-:Y:S04]  /*364e0*/  STL.64 [R1+0x2040], R32 ;  /* 0x0020402001007387 */ /* 0x000fe80000100a00 */
[----:B------:R-:W4:Y:S01]  /*364f0*/  LDL.LU R6, [R1+0x6c4] ;  /* 0x0006c40001067983 */ /* 0x000f220000300800 */
[----:B------:R-:W-:-:S03]  /*36500*/  IMAD.MOV.U32 R24, RZ, RZ, R5 ;  /* 0x000000ffff187224 */ /* 0x000fc600078e0005 */
[----:B------:R-:W-:Y:S04]  /*36510*/  STL.64 [R1+0x2030], R30 ;  /* 0x0020301e01007387 */ /* 0x000fe80000100a00 */
[----:B------:R-:W4:Y:S01]  /*36520*/  LDL.LU R5, [R1+0x6c8] ;  /* 0x0006c80001057983 */ /* 0x000f220000300800 */
[----:B------:R-:W-:-:S03]  /*36530*/  IMAD.MOV.U32 R22, RZ, RZ, R4 ;  /* 0x000000ffff167224 */ /* 0x000fc600078e0004 */
[----:B------:R-:W-:Y:S04]  /*36540*/  STL [R1+0x2090], R24 ;  /* 0x0020901801007387 */ /* 0x000fe80000100800 */
[----:B------:R-:W-:Y:S04]  /*36550*/  STL [R1+0x207c], R25 ;  /* 0x00207c1901007387 */ /* 0x000fe80000100800 */
[----:B------:R-:W-:Y:S04]  /*36560*/  STL.64 [R1+0x20a8], R24 ;  /* 0x0020a81801007387 */ /* 0x000fe80000100a00 */
[----:B------:R-:W4:Y:S01]  /*36570*/  LDL.LU R4, [R1+0x6cc] ;  /* 0x0006cc0001047983 */ /* 0x000f220000300800 */
[----:B------:R-:W-:-:S03]  /*36580*/  IMAD.MOV.U32 R16, RZ, RZ, R0 ;  /* 0x000000ffff107224 */ /* 0x000fc600078e0000 */
[----:B------:R-:W-:Y:S04]  /*36590*/  STL.64 [R1+0x2080], R22 ;  /* 0x0020801601007387 */ /* 0x000fe80000100a00 */
[----:B------:R-:W4:Y:S01]  /*365a0*/  LDL.LU R0, [R1+0x6d0] ;  /* 0x0006d00001007983 */ /* 0x000f220000300800 */
[----:B------:R-:W-:-:S03]  /*365b0*/  LOP3.LUT R15, R15, R14, RZ, 0x3c, !PT ;  /* 0x0000000e0f0f7212 */ /* 0x000fc600078e3cff */
[----:B------:R-:W-:Y:S01]  /*365c0*/  STL [R1+0x20fc], R17 ;  /* 0x0020fc1101007387 */ /* 0x000fe20000100800 */
[----:B------:R-:W-:-:S03]  /*365d0*/  LOP3.LUT R14, R15, R14, RZ, 0x3c, !PT ;  /* 0x0000000e0f0e7212 */ /* 0x000fc600078e3cff */
[----:B------:R0:W-:Y:S01]  /*365e0*/  STL.64 [R1+0x2108], R16 ;  /* 0x0021081001007387 */ /* 0x0001e20000100a00 */
[----:B------:R-:W-:Y:S01]  /*365f0*/  LOP3.LUT R15, R15, R14, RZ, 0x3c, !PT ;  /* 0x0000000e0f0f7212 */ /* 0x000fe200078e3cff */
[----:B------:R-:W-:Y:S02]  /*36600*/  IMAD.MOV.U32 R77, RZ, RZ, R76 ;  /* 0x000000ffff4d7224 */ /* 0x000fe400078e004c */
[----:B------:R-:W-:Y:S02]  /*36610*/  IMAD.MOV.U32 R76, RZ, RZ, R19 ;  /* 0x000000ffff4c7224 */ /* 0x000fe400078e0013 */
[----:B------:R-:W-:Y:S02]  /*36620*/  IMAD.MOV.U32 R75, RZ, RZ, R74 ;  /* 0x000000ffff4b7224 */ /* 0x000fe400078e004a */
[----:B------:R-:W-:Y:S01]  /*36630*/  IMAD.MOV.U32 R74, RZ, RZ, R13 ;  /* 0x000000ffff4a7224 */ /* 0x000fe200078e000d */
[----:B0-----:R-:W4:Y:S01]  /*36640*/  LDL.LU R16, [R1+0x6d4] ;  /* 0x0006d40001107983 */ /* 0x001f220000300800 */
[----:B------:R-:W-:-:S03]  /*36650*/  IMAD.MOV.U32 R61, RZ, RZ, R60 ;  /* 0x000000ffff3d7224 */ /* 0x000fc600078e003c */
[----:B------:R0:W-:Y:S01]  /*36660*/  STL.64 [R1+0x2118], R14 ;  /* 0x0021180e01007387 */ /* 0x0001e20000100a00 */
[----:B------:R-:W-:-:S03]  /*36670*/  IMAD.MOV.U32 R59, RZ, RZ, R58 ;  /* 0x000000ffff3b7224 */ /* 0x000fc600078e003a */
[----:B0-----:R-:W4:Y:S04]  /*36680*/  LDL.LU R14, [R1+0x6d8] ;  /* 0x0006d800010e7983 */ /* 0x001f280000300800 */
[----:B------:R-:W-:Y:S04]  /*36690*/  STL.64 [R1+0x1ec0], R76 ;  /* 0x001ec04c01007387 */ /* 0x000fe80000100a00 */
[----:B------:R-:W-:Y:S04]  /*366a0*/  STL.64 [R1+0x1ed0], R74 ;  /* 0x001ed04a01007387 */ /* 0x000fe80000100a00 */
[----:B------:R-:W4:Y:S01]  /*366b0*/  LDL.LU R13, [R1+0x6dc] ;  /* 0x0006dc00010d7983 */ /* 0x000f220000300800 */
[----:B------:R-:W-:-:S02]  /*366c0*/  IMAD.MOV.U32 R49, RZ, RZ, R48 ;  /* 0x000000ffff317224 */ /* 0x000fc400078e0030 */
[----:B------:R-:W-:Y:S02]  /*366d0*/  IMAD.MOV.U32 R60, RZ, RZ, R11 ;  /* 0x000000ffff3c7224 */ /* 0x000fe400078e000b */
[----:B------:R-:W4:Y:S04]  /*366e0*/  LDL.LU R11, [R1+0x6e0] ;  /* 0x0006e000010b7983 */ /* 0x000f280000300800 */
[----:B------:R-:W-:Y:S01]  /*366f0*/  STL.64 [R1+0x1f78], R60 ;  /* 0x001f783c01007387 */ /* 0x000fe20000100a00 */
[----:B------:R-:W-:Y:S02]  /*36700*/  IMAD.MOV.U32 R47, RZ, RZ, R46 ;  /* 0x000000ffff2f7224 */ /* 0x000fe400078e002e */
[----:B------:R-:W-:Y:S02]  /*36710*/  IMAD.MOV.U32 R37, RZ, RZ, R36 ;  /* 0x000000ffff257224 */ /* 0x000fe400078e0024 */
[----:B------:R-:W-:-:S02]  /*36720*/  IMAD.MOV.U32 R35, RZ, RZ, R34 ;  /* 0x000000ffff237224 */ /* 0x000fc400078e0022 */
[----:B------:R-:W-:Y:S02]  /*36730*/  IMAD.MOV.U32 R29, RZ, RZ, R28 ;  /* 0x000000ffff1d7224 */ /* 0x000fe400078e001c */
[----:B--2---:R-:W-:Y:S02]  /*36740*/  IMAD.MOV.U32 R58, RZ, RZ, R3 ;  /* 0x000000ffff3a7224 */ /* 0x004fe400078e0003 */
[----:B------:R-:W2:Y:S01]  /*36750*/  LDL.LU R3, [R1+0x6e4] ;  /* 0x0006e40001037983 */ /* 0x000ea20000300800 */
[----:B---3--:R-:W-:-:S03]  /*36760*/  IMAD.MOV.U32 R48, RZ, RZ, R2 ;  /* 0x000000ffff307224 */ /* 0x008fc600078e0002 */
[----:B------:R-:W-:Y:S04]  /*36770*/  STL.64 [R1+0x1f80], R58 ;  /* 0x001f803a01007387 */ /* 0x000fe80000100a00 */
[----:B------:R-:W3:Y:S04]  /*36780*/  LDL.LU R2, [R1+0x6e8] ;  /* 0x0006e80001027983 */ /* 0x000ee80000300800 */
[----:B------:R-:W-:Y:S01]  /*36790*/  STL.64 [R1+0x1fa0], R48 ;  /* 0x001fa03001007387 */ /* 0x000fe20000100a00 */
[----:B----4-:R-:W-:-:S03]  /*367a0*/  IMAD.MOV.U32 R46, RZ, RZ, R6 ;  /* 0x000000ffff2e7224 */ /* 0x010fc600078e0006 */
[----:B------:R-:W4:Y:S04]  /*367b0*/  LDL.LU R17, [R1+0x6ec] ;  /* 0x0006ec0001117983 */ /* 0x000f280000300800 */
[----:B------:R-:W-:Y:S01]  /*367c0*/  STL [R1+0x1fc8], R47 ;  /* 0x001fc82f01007387 */ /* 0x000fe20000100800 */
[----:B------:R-:W-:-:S03]  /*367d0*/  IMAD.MOV.U32 R36, RZ, RZ, R5 ;  /* 0x000000ffff247224 */ /* 0x000fc600078e0005 */
[----:B------:R-:W-:Y:S04]  /*367e0*/  STL.64 [R1+0x1fe0], R46 ;  /* 0x001fe02e01007387 */ /* 0x000fe80000100a00 */
[----:B------:R-:W4:Y:S04]  /*367f0*/  LDL.LU R6, [R1+0x6f0] ;  /* 0x0006f00001067983 */ /* 0x000f280000300800 */
[----:B------:R-:W-:Y:S04]  /*36800*/  STL.64 [R1+0x1fd0], R36 ;  /* 0x001fd02401007387 */ /* 0x000fe80000100a00 */
[----:B------:R-:W4:Y:S01]  /*36810*/  LDL.LU R5, [R1+0x6f4] ;  /* 0x0006f40001057983 */ /* 0x000f220000300800 */
[----:B------:R-:W-:-:S03]  /*36820*/  IMAD.MOV.U32 R34, RZ, RZ, R4 ;  /* 0x000000ffff227224 */ /* 0x000fc600078e0004 */
[----:B------:R-:W4:Y:S04]  /*36830*/  LDL.LU R4, [R1+0x6f8] ;  /* 0x0006f80001047983 */ /* 0x000f280000300800 */
[----:B------:R-:W-:Y:S01]  /*36840*/  STL.64 [R1+0x1fe8], R34 ;  /* 0x001fe82201007387 */ /* 0x000fe20000100a00 */
[----:B------:R-:W-:-:S03]  /*36850*/  IMAD.MOV.U32 R28, RZ, RZ, R0 ;  /* 0x000000ffff1c7224 */ /* 0x000fc600078e0000 */
[----:B------:R-:W4:Y:S01]  /*36860*/  LDL.LU R0, [R1+0x6fc] ;  /* 0x0006fc0001007983 */ /* 0x000f220000300800 */
[----:B------:R-:W-:-:S03]  /*36870*/  IMAD.MOV.U32 R27, RZ, RZ, R26 ;  /* 0x000000ffff1b7224 */ /* 0x000fc600078e001a */
[----:B------:R-:W-:Y:S01]  /*36880*/  STL.64 [R1+0x2050], R28 ;  /* 0x0020501c01007387 */ /* 0x000fe20000100a00 */
[----:B------:R-:W-:Y:S02]  /*36890*/  IMAD.MOV.U32 R21, RZ, RZ, R20 ;  /* 0x000000ffff157224 */ /* 0x000fe400078e0014 */
[----:B------:R-:W-:Y:S02]  /*368a0*/  IMAD.MOV.U32 R19, RZ, RZ, R18 ;  /* 0x000000ffff137224 */ /* 0x000fe400078e0012 */
[----:B------:R-:W-:Y:S02]  /*368b0*/  IMAD.MOV.U32 R26, RZ, RZ, R16 ;  /* 0x000000ffff1a7224 */ /* 0x000fe400078e0010 */
[----:B------:R-:W4:Y:S04]  /*368c0*/  LDL.LU R16, [R1+0x700] ;  /* 0x0007000001107983 */ /* 0x000f280000300800 */
[----:B------:R-:W-:Y:S04]  /*368d0*/  STL [R1+0x2058], R27 ;  /* 0x0020581b01007387 */ /* 0x000fe80000100800 */
[----:B------:R-:W-:Y:S04]  /*368e0*/  STL.64 [R1+0x2070], R26 ;  /* 0x0020701a01007387 */ /* 0x000fe80000100a00 */
[----:B------:R-:W4:Y:S01]  /*368f0*/  LDL.LU R15, [R1+0x704] ;  /* 0x00070400010f7983 */ /* 0x000f220000300800 */
[----:B------:R-:W-:-:S03]  /*36900*/  IMAD.MOV.U32 R20, RZ, RZ, R14 ;  /* 0x000000ffff147224 */ /* 0x000fc600078e000e */
[----:B------:R-:W4:Y:S04]  /*36910*/  LDL.LU R14, [R1] ;  /* 0x00000000010e7983 */ /* 0x000f280000300800 */
[----:B------:R-:W-:Y:S01]  /*36920*/  STL.64 [R1+0x2098], R20 ;  /* 0x0020981401007387 */ /* 0x000fe20000100a00 */
[----:B------:R-:W-:Y:S02]  /*36930*/  IMAD.MOV.U32 R18, RZ, RZ, R13 ;  /* 0x000000ffff127224 */ /* 0x000fe400078e000d */
[----:B------:R-:W-:-:S03]  /*36940*/  IMAD.MOV.U32 R13, RZ, RZ, R12 ;  /* 0x000000ffff0d7224 */ /* 0x000fc600078e000c */
[----:B------:R-:W-:Y:S01]  /*36950*/  STL.64 [R1+0x20b8], R18 ;  /* 0x0020b81201007387 */ /* 0x000fe20000100a00 */
[----:B------:R-:W-:Y:S02]  /*36960*/  IMAD.MOV.U32 R73, RZ, RZ, R72 ;  /* 0x000000ffff497224 */ /* 0x000fe400078e0048 */
[----:B------:R-:W-:Y:S02]  /*36970*/  IMAD.MOV.U32 R12, RZ, RZ, R11 ;  /* 0x000000ffff0c7224 */ /* 0x000fe400078e000b */
[----:B------:R-:W-:-:S03]  /*36980*/  IMAD.MOV.U32 R11, RZ, RZ, R10 ;  /* 0x000000ffff0b7224 */ /* 0x000fc600078e000a */
[----:B------:R-:W-:Y:S04]  /*36990*/  STL [R1+0x2130], R12 ;  /* 0x0021300c01007387 */ /* 0x000fe80000100800 */
[----:B------:R-:W-:Y:S01]  /*369a0*/  STL [R1+0x2120], R13 ;  /* 0x0021200d01007387 */ /* 0x000fe20000100800 */
[----:B------:R-:W-:Y:S02]  /*369b0*/  IMAD.MOV.U32 R71, RZ, RZ, R70 ;  /* 0x000000ffff477224 */ /* 0x000fe400078e0046 */
[----:B------:R-:W-:Y:S02]  /*369c0*/  IMAD.MOV.U32 R69, RZ, RZ, R68 ;  /* 0x000000ffff457224 */ /* 0x000fe400078e0044 */
[----:B------:R-:W-:Y:S01]  /*369d0*/  IMAD.MOV.U32 R67, RZ, RZ, R66 ;  /* 0x000000ffff437224 */ /* 0x000fe200078e0042 */
[----:B------:R-:W-:Y:S01]  /*369e0*/  MOV R57, R56 ;  /* 0x0000003800397202 */ /* 0x000fe20000000f00 */
[----:B------:R-:W-:-:S02]  /*369f0*/  IMAD.MOV.U32 R55, RZ, RZ, R54 ;  /* 0x000000ffff377224 */ /* 0x000fc400078e0036 */
[----:B--2---:R-:W-:Y:S02]  /*36a00*/  IMAD.MOV.U32 R10, RZ, RZ, R3 ;  /* 0x000000ffff0a7224 */ /* 0x004fe400078e0003 */
[----:B------:R-:W2:Y:S04]  /*36a10*/  LDL.LU R3, [R1+0x8] ;  /* 0x0000080001037983 */ /* 0x000ea80000300800 */
[----:B------:R0:W-:Y:S01]  /*36a20*/  STL.64 [R1+0x2128], R10 ;  /* 0x0021280a01007387 */ /* 0x0001e20000100a00 */
[----:B---3--:R-:W-:-:S03]  /*36a30*/  IMAD.MOV.U32 R72, RZ, RZ, R2 ;  /* 0x000000ffff487224 */ /* 0x008fc600078e0002 */
[----:B------:R-:W3:Y:S01]  /*36a40*/  LDL.LU R2, [R1+0x10] ;  /* 0x0000100001027983 */ /* 0x000ee20000300800 */
[----:B----4-:R-:W-:-:S03]  /*36a50*/  IMAD.MOV.U32 R70, RZ, RZ, R17 ;  /* 0x000000ffff467224 */ /* 0x010fc600078e0011 */
[----:B------:R-:W-:Y:S04]  /*36a60*/  STL.64 [R1+0x1ed8], R72 ;  /* 0x001ed84801007387 */ /* 0x000fe80000100a00 */
[----:B0-----:R-:W4:Y:S04]  /*36a70*/  LDL.LU R10, [R1+0x18] ;  /* 0x00001800010a7983 */ /* 0x001f280000300800 */
[----:B------:R-:W-:Y:S01]  /*36a80*/  STL.64 [R1+0x1ee0], R70 ;  /* 0x001ee04601007387 */ /* 0x000fe20000100a00 */
[----:B------:R-:W-:-:S03]  /*36a90*/  IMAD.MOV.U32 R68, RZ, RZ, R6 ;  /* 0x000000ffff447224 */ /* 0x000fc600078e0006 */
[----:B------:R-:W4:Y:S01]  /*36aa0*/  LDL.LU R6, [R1+0x20] ;  /* 0x0000200001067983 */ /* 0x000f220000300800 */
[----:B------:R-:W-:-:S03]  /*36ab0*/  IMAD.MOV.U32 R66, RZ, RZ, R5 ;  /* 0x000000ffff427224 */ /* 0x000fc600078e0005 */
[----:B------:R-:W-:Y:S01]  /*36ac0*/  STL.64 [R1+0x1ee8], R68 ;  /* 0x001ee84401007387 */ /* 0x000fe20000100a00 */
[----:B------:R-:W-:-:S03]  /*36ad0*/  IMAD.MOV.U32 R56, RZ, RZ, R4 ;  /* 0x000000ffff387224 */ /* 0x000fc600078e0004 */
[----:B------:R-:W-:Y:S04]  /*36ae0*/  STL.64 [R1+0x1ef0], R66 ;  /* 0x001ef04201007387 */ /* 0x000fe80000100a00 */
[----:B------:R-:W4:Y:S04]  /*36af0*/  LDL.LU R5, [R1+0x28] ;  /* 0x0000280001057983 */ /* 0x000f280000300800 */
[----:B------:R-:W-:Y:S01]  /*36b00*/  STL.64 [R1+0x1f88], R56 ;  /* 0x001f883801007387 */ /* 0x000fe20000100a00 */
[----:B------:R-:W-:-:S03]  /*36b10*/  IMAD.MOV.U32 R54, RZ, RZ, R0 ;  /* 0x000000ffff367224 */ /* 0x000fc600078e0000 */
[----:B------:R-:W4:Y:S04]  /*36b20*/  LDL.LU R4, [R1+0x30] ;  /* 0x0000300001047983 */ /* 0x000f280000300800 */
[----:B------:R-:W4:Y:S01]  /*36b30*/  LDL.LU R0, [R1+0x38] ;  /* 0x0000380001007983 */ /* 0x000f220000300800 */
[----:B------:R-:W-:Y:S02]  /*36b40*/  IMAD.MOV.U32 R45, RZ, RZ, R44 ;  /* 0x000000ffff2d7224 */ /* 0x000fe400078e002c */
[----:B------:R-:W-:Y:S01]  /*36b50*/  IMAD.MOV.U32 R43, RZ, RZ, R42 ;  /* 0x000000ffff2b7224 */ /* 0x000fe200078e002a */
[----:B------:R-:W-:Y:S01]  /*36b60*/  STL.64 [R1+0x1ff8], R54 ;  /* 0x001ff83601007387 */ /* 0x000fe20000100a00 */
[----:B------:R-:W-:Y:S02]  /*36b70*/  IMAD.MOV.U32 R44, RZ, RZ, R16 ;  /* 0x000000ffff2c7224 */ /* 0x000fe400078e0010 */
[----:B------:R-:W-:-:S03]  /*36b80*/  IMAD.MOV.U32 R39, RZ, RZ, R79 ;  /* 0x000000ffff277224 */ /* 0x000fc600078e004f */
[----:B------:R-:W-:Y:S01]  /*36b90*/  STL.64 [R1+0x2008], R44 ;  /* 0x0020082c01007387 */ /* 0x000fe20000100a00 */
[----:B------:R-:W-:-:S05]  /*36ba0*/  IMAD.MOV.U32 R42, RZ, RZ, R15 ;  /* 0x000000ffff2a7224 */ /* 0x000fca00078e000f */
[----:B------:R-:W-:Y:S01]  /*36bb0*/  STL.64 [R1+0x2010], R42 ;  /* 0x0020102a01007387 */ /* 0x000fe20000100a00 */
[----:B------:R-:W-:-:S03]  /*36bc0*/  IMAD.MOV.U32 R38, RZ, RZ, R14 ;  /* 0x000000ffff267224 */ /* 0x000fc600078e000e */
[----:B------:R-:W4:Y:S04]  /*36bd0*/  LDL.LU R18, [R1+0x40] ;  /* 0x0000400001127983 */ /* 0x000f280000300800 */
[----:B------:R-:W-:Y:S04]  /*36be0*/  STL [R1+0x1f28], R79 ;  /* 0x001f284f01007387 */ /* 0x000fe80000100800 */
[----:B------:R-:W-:Y:S04]  /*36bf0*/  STL [R1+0x1f58], R79 ;  /* 0x001f584f01007387 */ /* 0x000fe80000100800 */
[----:B------:R-:W-:Y:S04]  /*36c00*/  STL [R1+0x20c0], R79 ;  /* 0x0020c04f01007387 */ /* 0x000fe80000100800 */
[----:B------:R-:W-:Y:S04]  /*36c10*/  STL [R1+0x20f0], R79 ;  /* 0x0020f04f01007387 */ /* 0x000fe80000100800 */
[----:B------:R-:W-:Y:S04]  /*36c20*/  STL [R1+0x2140], R79 ;  /* 0x0021404f01007387 */ /* 0x000fe80000100800 */
[----:B------:R-:W-:Y:S04]  /*36c30*/  STL.64 [R1], R38 ;  /* 0x0000002601007387 */ /* 0x000fe80000100a00 */
[----:B------:R-:W-:Y:S04]  /*36c40*/  STL.64 [R1+0x2018], R38 ;  /* 0x0020182601007387 */ /* 0x000fe80000100a00 */
[----:B------:R-:W4:Y:S01]  /*36c50*/  LDL.LU R13, [R1+0x48] ;  /* 0x00004800010d7983 */ /* 0x000f220000300800 */
[----:B------:R-:W-:-:S02]  /*36c60*/  IMAD.MOV.U32 R37, RZ, RZ, R80 ;  /* 0x000000ffff257224 */ /* 0x000fc400078e0050 */
[----:B------:R-:W-:Y:S02]  /*36c70*/  IMAD.MOV.U32 R31, RZ, RZ, R81 ;  /* 0x000000ffff1f7224 */ /* 0x000fe400078e0051 */
[----:B------:R-:W-:Y:S02]  /*36c80*/  IMAD.MOV.U32 R33, RZ, RZ, R82 ;  /* 0x000000ffff217224 */ /* 0x000fe400078e0052 */
[----:B------:R-:W-:Y:S02]  /*36c90*/  IMAD.MOV.U32 R21, RZ, RZ, R83 ;  /* 0x000000ffff157224 */ /* 0x000fe400078e0053 */
[----:B--2---:R-:W-:Y:S02]  /*36ca0*/  IMAD.MOV.U32 R36, RZ, RZ, R3 ;  /* 0x000000ffff247224 */ /* 0x004fe400078e0003 */
[----:B------:R-:W2:Y:S01]  /*36cb0*/  LDL.LU R3, [R1+0x50] ;  /* 0x0000500001037983 */ /* 0x000ea20000300800 */
[----:B---3--:R-:W-:-:S03]  /*36cc0*/  IMAD.MOV.U32 R30, RZ, RZ, R2 ;  /* 0x000000ffff1e7224 */ /* 0x008fc600078e0002 */
[----:B------:R-:W3:Y:S04]  /*36cd0*/  LDL.LU R2, [R1+0x58] ;  /* 0x0000580001027983 */ /* 0x000ee80000300800 */
[----:B------:R-:W-:Y:S01]  /*36ce0*/  STL.64 [R1+0x8], R36 ;  /* 0x0000082401007387 */ /* 0x000fe20000100a00 */
[----:B----4-:R-:W-:-:S03]  /*36cf0*/  IMAD.MOV.U32 R32, RZ, RZ, R10 ;  /* 0x000000ffff207224 */ /* 0x010fc600078e000a */
[----:B------:R-:W-:Y:S04]  /*36d00*/  STL.64 [R1+0x2060], R36 ;  /* 0x0020602401007387 */ /* 0x000fe80000100a00 */
[----:B------:R-:W-:Y:S01]  /*36d10*/  STL.64 [R1+0x10], R30 ;  /* 0x0000101e01007387 */ /* 0x000fe20000100a00 */
[----:B------:R-:W-:-:S03]  /*36d20*/  IMAD.MOV.U32 R20, RZ, RZ, R6 ;  /* 0x000000ffff147224 */ /* 0x000fc600078e0006 */
[----:B------:R-:W-:Y:S04]  /*36d30*/  STL.64 [R1+0x20c8], R30 ;  /* 0x0020c81e01007387 */ /* 0x000fe80000100a00 */
[----:B------:R-:W-:Y:S04]  /*36d40*/  STL.64 [R1+0x18], R32 ;  /* 0x0000182001007387 */ /* 0x000fe80000100a00 */
[----:B------:R-:W-:Y:S04]  /*36d50*/  STL.64 [R1+0x20d8], R32 ;  /* 0x0020d82001007387 */ /* 0x000fe80000100a00 */
[----:B------:R-:W-:Y:S04]  /*36d60*/  STL.64 [R1+0x20], R20 ;  /* 0x0000201401007387 */ /* 0x000fe80000100a00 */
[----:B------:R-:W-:Y:S01]  /*36d70*/  STL.64 [R1+0x20e8], R20 ;  /* 0x0020e81401007387 */ /* 0x000fe20000100a00 */
[----:B------:R-:W-:-:S03]  /*36d80*/  IMAD.MOV.U32 R24, RZ, RZ, R5 ;  /* 0x000000ffff187224 */ /* 0x000fc600078e0005 */
[----:B------:R-:W4:Y:S04]  /*36d90*/  LDL.LU R12, [R1+0x60] ;  /* 0x00006000010c7983 */ /* 0x000f280000300800 */
[----:B------:R-:W4:Y:S04]  /*36da0*/  LDL.LU R11, [R1+0x68] ;  /* 0x00006800010b7983 */ /* 0x000f280000300800 */
[----:B------:R-:W4:Y:S04]  /*36db0*/  LDL.LU R10, [R1+0x708] ;  /* 0x00070800010a7983 */ /* 0x000f280000300800 */
[----:B------:R-:W4:Y:S04]  /*36dc0*/  LDL.LU R6, [R1+0x70] ;  /* 0x0000700001067983 */ /* 0x000f280000300800 */
[----:B------:R-:W4:Y:S01]  /*36dd0*/  LDL.LU R5, [R1+0x70c] ;  /* 0x00070c0001057983 */ /* 0x000f220000300800 */
[----:B------:R-:W-:-:S03]  /*36de0*/  IMAD.MOV.U32 R16, RZ, RZ, R4 ;  /* 0x000000ffff107224 */ /* 0x000fc600078e0004 */
[----:B------:R-:W4:Y:S01]  /*36df0*/  LDL.LU R4, [R1+0x78] ;  /* 0x0000780001047983 */ /* 0x000f220000300800 */
[----:B------:R-:W-:-:S03]  /*36e00*/  IMAD.MOV.U32 R14, RZ, RZ, R0 ;  /* 0x000000ffff0e7224 */ /* 0x000fc600078e0000 */
[----:B------:R-:W4:Y:S01]  /*36e10*/  LDL.LU R0, [R1+0x710] ;  /* 0x0007100001007983 */ /* 0x000f220000300800 */
[----:B------:R-:W-:Y:S02]  /*36e20*/  IMAD.MOV.U32 R25, RZ, RZ, R84 ;  /* 0x000000ffff197224 */ /* 0x000fe400078e0054 */
[----:B------:R-:W-:Y:S02]  /*36e30*/  IMAD.MOV.U32 R17, RZ, RZ, R85 ;  /* 0x000000ffff117224 */ /* 0x000fe400078e0055 */
[----:B------:R-:W-:Y:S01]  /*36e40*/  IMAD.MOV.U32 R15, RZ, RZ, R86 ;  /* 0x000000ffff0f7224 */ /* 0x000fe200078e0056 */
[----:B------:R-:W-:Y:S04]  /*36e50*/  STL.64 [R1+0x28], R24 ;  /* 0x0000281801007387 */ /* 0x000fe80000100a00 */
[----:B------:R-:W-:Y:S04]  /*36e60*/  STL.64 [R1+0x2138], R24 ;  /* 0x0021381801007387 */ /* 0x000fe80000100a00 */
[----:B------:R-:W-:Y:S04]  /*36e70*/  STL.64 [R1+0x30], R16 ;  /* 0x0000301001007387 */ /* 0x000fe80000100a00 */
[----:B------:R0:W-:Y:S01]  /*36e80*/  STL.64 [R1+0x2148], R16 ;  /* 0x0021481001007387 */ /* 0x0001e20000100a00 */
[----:B------:R-:W-:-:S03]  /*36e90*/  IMAD.MOV.U32 R80, RZ, RZ, R18 ;  /* 0x000000ffff507224 */ /* 0x000fc600078e0012 */
[----:B------:R-:W-:Y:S04]  /*36ea0*/  STL.64 [R1+0x38], R14 ;  /* 0x0000380e01007387 */ /* 0x000fe80000100a00 */
[----:B------:R-:W-:Y:S04]  /*36eb0*/  STL [R1+0x2160], R14 ;  /* 0x0021600e01007387 */ /* 0x000fe80000100800 */
[----:B------:R1:W-:Y:S04]  /*36ec0*/  STL [R1+0x2150], R15 ;  /* 0x0021500f01007387 */ /* 0x0003e80000100800 */
[----:B------:R-:W4:Y:S04]  /*36ed0*/  LDL.LU R19, [R1+0x80] ;  /* 0x0000800001137983 */ /* 0x000f280000300800 */
[----:B------:R-:W4:Y:S04]  /*36ee0*/  LDL.LU R18, [R1+0x714] ;  /* 0x0007140001127983 */ /* 0x000f280000300800 */
[----:B0-----:R-:W4:Y:S04]  /*36ef0*/  LDL.LU R17, [R1+0x88] ;  /* 0x0000880001117983 */ /* 0x001f280000300800 */
[----:B------:R-:W4:Y:S04]  /*36f00*/  LDL.LU R16, [R1+0x718] ;  /* 0x0007180001107983 */ /* 0x000f280000300800 */
[----:B-1----:R-:W4:Y:S04]  /*36f10*/  LDL.LU R15, [R1+0x90] ;  /* 0x00009000010f7983 */ /* 0x002f280000300800 */
[----:B------:R-:W4:Y:S01]  /*36f20*/  LDL.LU R14, [R1+0x71c] ;  /* 0x00071c00010e7983 */ /* 0x000f220000300800 */
[----:B------:R-:W-:-:S02]  /*36f30*/  IMAD.MOV.U32 R81, RZ, RZ, R87 ;  /* 0x000000ffff517224 */ /* 0x000fc400078e0057 */
[----:B------:R-:W-:Y:S02]  /*36f40*/  IMAD.MOV.U32 R82, RZ, RZ, R13 ;  /* 0x000000ffff527224 */ /* 0x000fe400078e000d */
[----:B------:R-:W-:Y:S02]  /*36f50*/  IMAD.MOV.U32 R83, RZ, RZ, R88 ;  /* 0x000000ffff537224 */ /* 0x000fe400078e0058 */
[----:B------:R-:W-:Y:S02]  /*36f60*/  IMAD.MOV.U32 R85, RZ, RZ, R89 ;  /* 0x000000ffff557224 */ /* 0x000fe400078e0059 */
[----:B------:R-:W-:Y:S02]  /*36f70*/  IMAD.MOV.U32 R87, RZ, RZ, R91 ;  /* 0x000000ffff577224 */ /* 0x000fe400078e005b */
[----:B--2---:R-:W-:Y:S02]  /*36f80*/  IMAD.MOV.U32 R84, RZ, RZ, R3 ;  /* 0x000000ffff547224 */ /* 0x004fe400078e0003 */
[----:B------:R-:W2:Y:S01]  /*36f90*/  LDL.LU R3, [R1+0x98] ;  /* 0x0000980001037983 */ /* 0x000ea20000300800 */
[----:B---3--:R-:W-:-:S03]  /*36fa0*/  IMAD.MOV.U32 R86, RZ, RZ, R2 ;  /* 0x000000ffff567224 */ /* 0x008fc600078e0002 */
[----:B------:R-:W3:Y:S04]  /*36fb0*/  LDL.LU R2, [R1+0x720] ;  /* 0x0007200001027983 */ /* 0x000ee80000300800 */
[----:B------:R-:W-:Y:S04]  /*36fc0*/  STL [R1+0x2170], R91 ;  /* 0x0021705b01007387 */ /* 0x000fe80000100800 */
[----:B------:R-:W-:Y:S04]  /*36fd0*/  STL.64 [R1+0x40], R80 ;  /* 0x0000405001007387 */ /* 0x000fe80000100a00 */
[----:B------:R-:W-:Y:S04]  /*36fe0*/  STL.64 [R1+0x1ef8], R80 ;  /* 0x001ef85001007387 */ /* 0x000fe80000100a00 */
[----:B------:R-:W-:Y:S04]  /*36ff0*/  STL.64 [R1+0x48], R82 ;  /* 0x0000485201007387 */ /* 0x000fe80000100a00 */
[----:B------:R-:W-:Y:S04]  /*37000*/  STL.64 [R1+0x1f00], R82 ;  /* 0x001f005201007387 */ /* 0x000fe80000100a00 */
[----:B------:R-:W-:Y:S04]  /*37010*/  STL.64 [R1+0x50], R84 ;  /* 0x0000505401007387 */ /* 0x000fe80000100a00 */
[----:B------:R-:W-:Y:S04]  /*37020*/  STL.64 [R1+0x1f08], R84 ;  /* 0x001f085401007387 */ /* 0x000fe80000100a00 */
[----:B------:R-:W-:Y:S04]  /*37030*/  STL.64 [R1+0x58], R86 ;  /* 0x0000585601007387 */ /* 0x000fe80000100a00 */
[----:B------:R-:W-:Y:S01]  /*37040*/  STL.64 [R1+0x1f10], R86 ;  /* 0x001f105601007387 */ /* 0x000fe20000100a00 */
[----:B----4-:R-:W-:-:S03]  /*37050*/  IMAD.MOV.U32 R64, RZ, RZ, R12 ;  /* 0x000000ffff407224 */ /* 0x010fc600078e000c */
[----:B------:R-:W-:Y:S01]  /*37060*/  STL [R1+0x2190], R92 ;  /* 0x0021905c01007387 */ /* 0x000fe20000100800 */
[----:B------:R-:W-:-:S03]  /*37070*/  IMAD.MOV.U32 R63, RZ, RZ, R11 ;  /* 0x000000ffff3f7224 */ /* 0x000fc600078e000b */
[----:B------:R-:W4:Y:S01]  /*37080*/  LDL.LU R13, [R1+0xa0] ;  /* 0x0000a000010d7983 */ /* 0x000f220000300800 */
[----:B------:R-:W-:-:S03]  /*37090*/  IMAD.MOV.U32 R62, RZ, RZ, R10 ;  /* 0x000000ffff3e7224 */ /* 0x000fc600078e000a */
[----:B------:R-:W4:Y:S01]  /*370a0*/  LDL.LU R12, [R1+0x724] ;  /* 0x00072400010c7983 */ /* 0x000f220000300800 */
[----:B------:R-:W-:-:S03]  /*370b0*/  IMAD.MOV.U32 R51, RZ, RZ, R6 ;  /* 0x000000ffff337224 */ /* 0x000fc600078e0006 */
[----:B------:R-:W4:Y:S01]  /*370c0*/  LDL.LU R11, [R1+0xa8] ;  /* 0x0000a800010b7983 */ /* 0x000f220000300800 */
[----:B------:R-:W-:-:S03]  /*370d0*/  IMAD.MOV.U32 R50, RZ, RZ, R5 ;  /* 0x000000ffff327224 */ /* 0x000fc600078e0005 */
[----:B------:R-:W4:Y:S04]  /*370e0*/  LDL.LU R10, [R1+0x728] ;  /* 0x00072800010a7983 */ /* 0x000f280000300800 */
[----:B------:R-:W4:Y:S04]  /*370f0*/  LDL.LU R6, [R1+0xb0] ;  /* 0x0000b00001067983 */ /* 0x000f280000300800 */
[----:B------:R-:W4:Y:S01]  /*37100*/  LDL.LU R5, [R1+0x72c] ;  /* 0x00072c0001057983 */ /* 0x000f220000300800 */
[----:B------:R-:W-:-:S03]  /*37110*/  IMAD.MOV.U32 R49, RZ, RZ, R4 ;  /* 0x000000ffff317224 */ /* 0x000fc600078e0004 */
[----:B------:R-:W4:Y:S01]  /*37120*/  LDL.LU R4, [R1+0xb8] ;  /* 0x0000b80001047983 */ /* 0x000f220000300800 */
[----:B------:R-:W-:-:S03]  /*37130*/  IMAD.MOV.U32 R48, RZ, RZ, R0 ;  /* 0x000000ffff307224 */ /* 0x000fc600078e0000 */
[----:B------:R-:W4:Y:S01]  /*37140*/  LDL.LU R0, [R1+0x730] ;  /* 0x0007300001007983 */ /* 0x000f220000300800 */
[----:B------:R-:W-:-:S05]  /*37150*/  IMAD.MOV.U32 R65, RZ, RZ, R92 ;  /* 0x000000ffff417224 */ /* 0x000fca00078e005c */
[----:B------:R-:W-:Y:S04]  /*37160*/  STL.64 [R1+0x60], R64 ;  /* 0x0000604001007387 */ /* 0x000fe80000100a00 */
[----:B------:R-:W-:Y:S04]  /*37170*/  STL.64 [R1+0x2158], R64 ;  /* 0x0021584001007387 */ /* 0x000fe80000100a00 */
[----:B------:R-:W-:Y:S04]  /*37180*/  STL.64 [R1+0x68], R62 ;  /* 0x0000683e01007387 */ /* 0x000fe80000100a00 */
[----:B------:R-:W-:Y:S04]  /*37190*/  STL.64 [R1+0x2168], R62 ;  /* 0x0021683e01007387 */ /* 0x000fe80000100a00 */
[----:B------:R-:W-:Y:S04]  /*371a0*/  STL.64 [R1+0x70], R50 ;  /* 0x0000703201007387 */ /* 0x000fe80000100a00 */
[----:B------:R-:W-:Y:S04]  /*371b0*/  STL.64 [R1+0x2178], R50 ;  /* 0x0021783201007387 */ /* 0x000fe80000100a00 */
[----:B------:R-:W-:Y:S01]  /*371c0*/  STL.64 [R1+0x78], R48 ;  /* 0x0000783001007387 */ /* 0x000fe20000100a00 */
[----:B------:R-:W-:-:S03]  /*371d0*/  IMAD.MOV.U32 R35, RZ, RZ, R17 ;  /* 0x000000ffff237224 */ /* 0x000fc600078e0011 */
[----:B------:R-:W-:Y:S01]  /*371e0*/  STL.64 [R1+0x2180], R48 ;  /* 0x0021803001007387 */ /* 0x000fe20000100a00 */
[----:B------:R-:W-:-:S03]  /*371f0*/  IMAD.MOV.U32 R34, RZ, RZ, R16 ;  /* 0x000000ffff227224 */ /* 0x000fc600078e0010 */
        /* <DEDUP_REMOVED lines=8> */
[----:B--2---:R-:W-:Y:S02]  /*37280*/  IMAD.MOV.U32 R37, RZ, RZ, R3 ;  /* 0x000000ffff257224 */ /* 0x004fe400078e0003 */
[----:B------:R-:W2:Y:S01]  /*37290*/  LDL.LU R3, [R1+0xd0] ;  /* 0x0000d00001037983 */ /* 0x000ea20000300800 */
[----:B---3--:R-:W-:-:S03]  /*372a0*/  IMAD.MOV.U32 R36, RZ, RZ, R2 ;  /* 0x000000ffff247224 */ /* 0x008fc600078e0002 */
[----:B------:R-:W2:Y:S04]  /*372b0*/  LDL.LU R2, [R1+0x744] ;  /* 0x0007440001027983 */ /* 0x000ea80000300800 */
[----:B------:R-:W3:Y:S04]  /*372c0*/  LDL.LU R15, [R1+0xd8] ;  /* 0x0000d800010f7983 */ /* 0x000ee80000300800 */
[----:B------:R-:W2:Y:S04]  /*372d0*/  LDL.LU R14, [R1+0x748] ;  /* 0x00074800010e7983 */ /* 0x000ea80000300800 */
[----:B------:R-:W-:Y:S04]  /*372e0*/  STL.64 [R1+0x80], R46 ;  /* 0x0000802e01007387 */ /* 0x000fe80000100a00 */
[----:B------:R-:W-:Y:S04]  /*372f0*/  STL.64 [R1+0x2188], R46 ;  /* 0x0021882e01007387 */ /* 0x000fe80000100a00 */
[----:B------:R-:W-:Y:S04]  /*37300*/  STL.64 [R1+0x88], R34 ;  /* 0x0000882201007387 */ /* 0x000fe80000100a00 */
[----:B------:R-:W-:Y:S04]  /*37310*/  STL.64 [R1+0x2198], R34 ;  /* 0x0021982201007387 */ /* 0x000fe80000100a00 */
[----:B------:R-:W-:Y:S04]  /*37320*/  STL.64 [R1+0x90], R28 ;  /* 0x0000901c01007387 */ /* 0x000fe80000100a00 */
[----:B------:R-:W-:Y:S04]  /*37330*/  STL [R1+0x21b0], R28 ;  /* 0x0021b01c01007387 */ /* 0x000fe80000100800 */
[----:B------:R-:W-:Y:S04]  /*37340*/  STL [R1+0x21a0], R29 ;  /* 0x0021a01d01007387 */ /* 0x000fe80000100800 */
[----:B------:R-:W-:Y:S01]  /*37350*/  STL.64 [R1+0x98], R36 ;  /* 0x0000982401007387 */ /* 0x000fe20000100a00 */
[----:B----4-:R-:W-:-:S03]  /*37360*/  IMAD.MOV.U32 R19, RZ, RZ, R13 ;  /* 0x000000ffff137224 */ /* 0x010fc600078e000d */
[----:B------:R-:W-:Y:S01]  /*37370*/  STL.64 [R1+0x21a8], R36 ;  /* 0x0021a82401007387 */ /* 0x000fe20000100a00 */
[----:B------:R-:W-:-:S03]  /*37380*/  MOV R18, R12 ;  /* 0x0000000c00127202 */ /* 0x000fc60000000f00 */
[----:B------:R-:W4:Y:S04]  /*37390*/  LDL.LU R23, [R1+0xe0] ;  /* 0x0000e00001177983 */ /* 0x000f280000300800 */
[----:B------:R-:W4:Y:S01]  /*373a0*/  LDL.LU R22, [R1+0x74c] ;  /* 0x00074c0001167983 */ /* 0x000f220000300800 */
[----:B------:R-:W-:-:S03]  /*373b0*/  IMAD.MOV.U32 R31, RZ, RZ, R11 ;  /* 0x000000ffff1f7224 */ /* 0x000fc600078e000b */
[----:B------:R-:W4:Y:S01]  /*373c0*/  LDL.LU R13, [R1+0xe8] ;  /* 0x0000e800010d7983 */ /* 0x000f220000300800 */
[----:B------:R-:W-:-:S03]  /*373d0*/  IMAD.MOV.U32 R30, RZ, RZ, R10 ;  /* 0x000000ffff1e7224 */ /* 0x000fc600078e000a */
[----:B------:R-:W4:Y:S01]  /*373e0*/  LDL.LU R12, [R1+0x750] ;  /* 0x00075000010c7983 */ /* 0x000f220000300800 */
[----:B------:R-:W-:Y:S02]  /*373f0*/  IMAD.MOV.U32 R11, RZ, RZ, R6 ;  /* 0x000000ffff0b7224 */ /* 0x000fe400078e0006 */
[----:B------:R-:W-:Y:S01]  /*37400*/  IMAD.MOV.U32 R10, RZ, RZ, R5 ;  /* 0x000000ffff0a7224 */ /* 0x000fe200078e0005 */
[----:B------:R-:W4:Y:S04]  /*37410*/  LDL.LU R6, [R1+0xf0] ;  /* 0x0000f00001067983 */ /* 0x000f280000300800 */
[----:B------:R-:W4:Y:S01]  /*37420*/  LDL.LU R5, [R1+0x754] ;  /* 0x0007540001057983 */ /* 0x000f220000300800 */
[----:B------:R-:W-:-:S03]  /*37430*/  IMAD.MOV.U32 R25, RZ, RZ, R4 ;  /* 0x000000ffff197224 */ /* 0x000fc600078e0004 */
[----:B------:R-:W4:Y:S01]  /*37440*/  LDL.LU R4, [R1+0xf8] ;  /* 0x0000f80001047983 */ /* 0x000f220000300800 */
[----:B------:R-:W-:-:S03]  /*37450*/  IMAD.MOV.U32 R24, RZ, RZ, R0 ;  /* 0x000000ffff187224 */ /* 0x000fc600078e0000 */
[----:B------:R-:W4:Y:S04]  /*37460*/  LDL.LU R0, [R1+0x758] ;  /* 0x0007580001007983 */ /* 0x000f280000300800 */
[----:B------:R-:W-:Y:S04]  /*37470*/  STL.64 [R1+0xa0], R18 ;  /* 0x0000a01201007387 */ /* 0x000fe80000100a00 */
[----:B------:R0:W-:Y:S04]  /*37480*/  STL.64 [R1+0x21b8], R18 ;  /* 0x0021b81201007387 */ /* 0x0001e80000100a00 */
[----:B------:R-:W-:Y:S04]  /*37490*/  STL.64 [R1+0xa8], R30 ;  /* 0x0000a81e01007387 */ /* 0x000fe80000100a00 */
[----:B------:R-:W-:Y:S04]  /*374a0*/  STL [R1+0x21d0], R30 ;  /* 0x0021d01e01007387 */ /* 0x000fe80000100800 */
[----:B------:R-:W-:Y:S04]  /*374b0*/  STL [R1+0x21c0], R31 ;  /* 0x0021c01f01007387 */ /* 0x000fe80000100800 */
[----:B------:R-:W-:Y:S04]  /*374c0*/  STL.64 [R1+0xb0], R10 ;  /* 0x0000b00a01007387 */ /* 0x000fe80000100a00 */
[----:B------:R1:W-:Y:S04]  /*374d0*/  STL.64 [R1+0x21c8], R10 ;  /* 0x0021c80a01007387 */ /* 0x0003e80000100a00 */
[----:B------:R-:W-:Y:S01]  /*374e0*/  STL.64 [R1+0xb8], R24 ;  /* 0x0000b81801007387 */ /* 0x000fe20000100a00 */
[----:B------:R-:W-:-:S03]  /*374f0*/  IMAD.MOV.U32 R89, RZ, RZ, R21 ;  /* 0x000000ffff597224 */ /* 0x000fc600078e0015 */
[----:B------:R0:W-:Y:S01]  /*37500*/  STL.64 [R1+0x21d8], R24 ;  /* 0x0021d81801007387 */ /* 0x0001e20000100a00 */
[----:B------:R-:W-:-:S03]  /*37510*/  IMAD.MOV.U32 R88, RZ, RZ, R20 ;  /* 0x000000ffff587224 */ /* 0x000fc600078e0014 */
[----:B------:R-:W4:Y:S01]  /*37520*/  LDL.LU R21, [R1+0x100] ;  /* 0x0001000001157983 */ /* 0x000f220000300800 */
[----:B------:R-:W-:-:S03]  /*37530*/  IMAD.MOV.U32 R77, RZ, RZ, R17 ;  /* 0x000000ffff4d7224 */ /* 0x000fc600078e0011 */
[----:B------:R-:W4:Y:S01]  /*37540*/  LDL.LU R20, [R1+0x75c] ;  /* 0x00075c0001147983 */ /* 0x000f220000300800 */
[----:B------:R-:W-:-:S03]  /*37550*/  IMAD.MOV.U32 R76, RZ, RZ, R16 ;  /* 0x000000ffff4c7224 */ /* 0x000fc600078e0010 */
[----:B0-----:R-:W4:Y:S04]  /*37560*/  LDL.LU R19, [R1+0x108] ;  /* 0x0001080001137983 */ /* 0x001f280000300800 */
[----:B------:R-:W4:Y:S04]  /*37570*/  LDL.LU R18, [R1+0x760] ;  /* 0x0007600001127983 */ /* 0x000f280000300800 */
[----:B------:R-:W4:Y:S04]  /*37580*/  LDL.LU R17, [R1+0x110] ;  /* 0x0001100001117983 */ /* 0x000f280000300800 */
[----:B------:R-:W4:Y:S01]  /*37590*/  LDL.LU R16, [R1+0x764] ;  /* 0x0007640001107983 */ /* 0x000f220000300800 */
[----:B---3--:R-:W-:-:S03]  /*375a0*/  IMAD.MOV.U32 R75, RZ, RZ, R15 ;  /* 0x000000ffff4b7224 */ /* 0x008fc600078e000f */
[----:B------:R-:W3:Y:S01]  /*375b0*/  LDL.LU R15, [R1+0x118] ;  /* 0x00011800010f7983 */ /* 0x000ee20000300800 */
[----:B--2---:R-:W-:-:S03]  /*375c0*/  IMAD.MOV.U32 R74, RZ, RZ, R14 ;  /* 0x000000ffff4a7224 */ /* 0x004fc600078e000e */
[----:B------:R-:W2:Y:S04]  /*375d0*/  LDL.LU R14, [R1+0x770] ;  /* 0x00077000010e7983 */ /* 0x000ea80000300800 */
[----:B------:R-:W-:Y:S04]  /*375e0*/  STL.64 [R1+0xc0], R88 ;  /* 0x0000c05801007387 */ /* 0x000fe80000100a00 */
[----:B------:R-:W-:Y:S04]  /*375f0*/  STL.64 [R1+0x1f18], R88 ;  /* 0x001f185801007387 */ /* 0x000fe80000100a00 */
[----:B------:R-:W-:Y:S04]  /*37600*/  STL.64 [R1+0xc8], R76 ;  /* 0x0000c84c01007387 */ /* 0x000fe80000100a00 */
[----:B------:R-:W-:Y:S04]  /*37610*/  STL.64 [R1+0x1f20], R76 ;  /* 0x001f204c01007387 */ /* 0x000fe80000100a00 */
[----:B------:R-:W-:Y:S04]  /*37620*/  STL.64 [R1+0xd0], R2 ;  /* 0x0000d00201007387 */ /* 0x000fe80000100a00 */
[----:B------:R0:W-:Y:S04]  /*37630*/  STL.64 [R1+0x1f30], R2 ;  /* 0x001f300201007387 */ /* 0x0001e80000100a00 */
[----:B------:R-:W-:Y:S04]  /*37640*/  STL.64 [R1+0xd8], R74 ;  /* 0x0000d84a01007387 */ /* 0x000fe80000100a00 */
[----:B------:R-:W-:Y:S04]  /*37650*/  STL [R1+0x1f48], R74 ;  /* 0x001f484a01007387 */ /* 0x000fe80000100800 */
[----:B------:R-:W-:Y:S04]  /*37660*/  STL [R1+0x1f38], R75 ;  /* 0x001f384b01007387 */ /* 0x000fe80000100800 */
[----:B------:R-:W-:Y:S01]  /*37670*/  STL.64 [R1+0x1f60], R74 ;  /* 0x001f604a01007387 */ /* 0x000fe20000100a00 */
[----:B----4-:R-:W-:-:S03]  /*37680*/  IMAD.MOV.U32 R59, RZ, RZ, R13 ;  /* 0x000000ffff3b7224 */ /* 0x010fc600078e000d */
[----:B------:R-:W4:Y:S01]  /*37690*/  LDL.LU R13, [R1+0x120] ;  /* 0x00012000010d7983 */ /* 0x000f220000300800 */
[----:B------:R-:W-:-:S03]  /*376a0*/  IMAD.MOV.U32 R58, RZ, RZ, R12 ;  /* 0x000000ffff3a7224 */ /* 0x000fc600078e000c */
[----:B------:R-:W4:Y:S01]  /*376b0*/  LDL.LU R12, [R1+0x774] ;  /* 0x00077400010c7983 */ /* 0x000f220000300800 */
[----:B------:R-:W-:-:S03]  /*376c0*/  IMAD.MOV.U32 R55, RZ, RZ, R6 ;  /* 0x000000ffff377224 */ /* 0x000fc600078e0006 */
[----:B-1----:R-:W4:Y:S01]  /*376d0*/  LDL.LU R11, [R1+0x128] ;  /* 0x00012800010b7983 */ /* 0x002f220000300800 */
        /* <DEDUP_REMOVED lines=9> */
[----:B------:R-:W-:-:S05]  /*37770*/  IMAD.MOV.U32 R61, RZ, RZ, R23 ;  /* 0x000000ffff3d7224 */ /* 0x000fca00078e0017 */
        /* <DEDUP_REMOVED lines=9> */
[----:B------:R-:W4:Y:S01]  /*37810*/  LDL.LU R25, [R1+0x140] ;  /* 0x0001400001197983 */ /* 0x000f220000300800 */
[----:B------:R-:W-:-:S03]  /*37820*/  IMAD.MOV.U32 R38, RZ, RZ, R18 ;  /* 0x000000ffff267224 */ /* 0x000fc600078e0012 */
[----:B------:R-:W4:Y:S04]  /*37830*/  LDL.LU R24, [R1+0x784] ;  /* 0x0007840001187983 */ /* 0x000f280000300800 */
[----:B------:R-:W4:Y:S04]  /*37840*/  LDL.LU R19, [R1+0x148] ;  /* 0x0001480001137983 */ /* 0x000f280000300800 */
[----:B------:R-:W4:Y:S01]  /*37850*/  LDL.LU R18, [R1+0x788] ;  /* 0x0007880001127983 */ /* 0x000f220000300800 */
[----:B------:R-:W-:Y:S02]  /*37860*/  IMAD.MOV.U32 R42, RZ, RZ, R20 ;  /* 0x000000ffff2a7224 */ /* 0x000fe400078e0014 */
[----:B------:R-:W-:-:S02]  /*37870*/  IMAD.MOV.U32 R43, RZ, RZ, R21 ;  /* 0x000000ffff2b7224 */ /* 0x000fc400078e0015 */
[----:B------:R-:W-:Y:S02]  /*37880*/  IMAD.MOV.U32 R26, RZ, RZ, R16 ;  /* 0x000000ffff1a7224 */ /* 0x000fe400078e0010 */
[----:B------:R-:W-:Y:S02]  /*37890*/  IMAD.MOV.U32 R27, RZ, RZ, R17 ;  /* 0x000000ffff1b7224 */ /* 0x000fe400078e0011 */
[----:B---3--:R-:W-:Y:S02]  /*378a0*/  IMAD.MOV.U32 R23, RZ, RZ, R15 ;  /* 0x000000ffff177224 */ /* 0x008fe400078e000f */
[----:B------:R-:W3:Y:S01]  /*378b0*/  LDL.LU R15, [R1+0x150] ;  /* 0x00015000010f7983 */ /* 0x000ee20000300800 */
[----:B--2---:R-:W-:-:S03]  /*378c0*/  IMAD.MOV.U32 R22, RZ, RZ, R14 ;  /* 0x000000ffff167224 */ /* 0x004fc600078e000e */
[----:B------:R-:W2:Y:S04]  /*378d0*/  LDL.LU R14, [R1+0x78c] ;  /* 0x00078c00010e7983 */ /* 0x000ea80000300800 */
[----:B0-----:R-:W2:Y:S04]  /*378e0*/  LDL.LU R3, [R1+0x158] ;  /* 0x0001580001037983 */ /* 0x001ea80000300800 */
[----:B------:R-:W2:Y:S04]  /*378f0*/  LDL.LU R2, [R1+0x790] ;  /* 0x0007900001027983 */ /* 0x000ea80000300800 */
[----:B------:R-:W-:Y:S04]  /*37900*/  STL.64 [R1+0x100], R42 ;  /* 0x0001002a01007387 */ /* 0x000fe80000100a00 */
[----:B------:R-:W-:Y:S04]  /*37910*/  STL.64 [R1+0x2200], R42 ;  /* 0x0022002a01007387 */ /* 0x000fe80000100a00 */
[----:B------:R-:W-:Y:S04]  /*37920*/  STL.64 [R1+0x108], R38 ;  /* 0x0001082601007387 */ /* 0x000fe80000100a00 */
[----:B------:R-:W-:Y:S04]  /*37930*/  STL [R1+0x2218], R38 ;  /* 0x0022182601007387 */ /* 0x000fe80000100800 */
[----:B------:R-:W-:Y:S04]  /*37940*/  STL [R1+0x2208], R39 ;  /* 0x0022082701007387 */ /* 0x000fe80000100800 */
[----:B------:R-:W-:Y:S04]  /*37950*/  STL.64 [R1+0x110], R26 ;  /* 0x0001101a01007387 */ /* 0x000fe80000100a00 */
[----:B------:R-:W-:Y:S04]  /*37960*/  STL.64 [R1+0x2210], R26 ;  /* 0x0022101a01007387 */ /* 0x000fe80000100a00 */
[----:B------:R-:W-:Y:S04]  /*37970*/  STL.64 [R1+0x118], R22 ;  /* 0x0001181601007387 */ /* 0x000fe80000100a00 */
[----:B------:R-:W-:Y:S01]  /*37980*/  STL.64 [R1+0x2220], R22 ;  /* 0x0022201601007387 */ /* 0x000fe20000100a00 */
[----:B----4-:R-:W-:-:S03]  /*37990*/  IMAD.MOV.U32 R33, RZ, RZ, R13 ;  /* 0x000000ffff217224 */ /* 0x010fc600078e000d */
[----:B------:R-:W4:Y:S01]  /*379a0*/  LDL.LU R13, [R1+0x160] ;  /* 0x00016000010d7983 */ /* 0x000f220000300800 */
[----:B------:R-:W-:-:S03]  /*379b0*/  IMAD.MOV.U32 R32, RZ, RZ, R12 ;  /* 0x000000ffff207224 */ /* 0x000fc600078e000c */
        /* <DEDUP_REMOVED lines=13> */
[----:B------:R-:W-:Y:S04]  /*37a90*/  STL.64 [R1+0x120], R32 ;  /* 0x0001202001007387 */ /* 0x000fe80000100a00 */
[----:B------:R-:W-:Y:S04]  /*37aa0*/  STL.64 [R1+0x2228], R32 ;  /* 0x0022282001007387 */ /* 0x000fe80000100a00 */
[----:B------:R-:W-:Y:S04]  /*37ab0*/  STL.64 [R1+0x128], R20 ;  /* 0x0001281401007387 */ /* 0x000fe80000100a00 */
[----:B------:R-:W-:Y:S04]  /*37ac0*/  STL.64 [R1+0x2230], R20 ;  /* 0x0022301401007387 */ /* 0x000fe80000100a00 */
[----:B------:R-:W-:Y:S04]  /*37ad0*/  STL.64 [R1+0x130], R16 ;  /* 0x0001301001007387 */ /* 0x000fe80000100a00 */
[----:B------:R-:W-:Y:S04]  /*37ae0*/  STL [R1+0x2280], R16 ;  /* 0x0022801001007387 */ /* 0x000fe80000100800 */
[----:B------:R0:W-:Y:S04]  /*37af0*/  STL [R1+0x2238], R17 ;  /* 0x0022381101007387 */ /* 0x0001e80000100800 */
[----:B------:R-:W-:Y:S04]  /*37b00*/  STL.64 [R1+0x138], R64 ;  /* 0x0001384001007387 */ /* 0x000fe80000100a00 */
[----:B------:R-:W-:Y:S01]  /*37b10*/  STL.64 [R1+0x2240], R64 ;  /* 0x0022404001007387 */ /* 0x000fe20000100a00 */
[----:B------:R-:W-:-:S03]  /*37b20*/  IMAD.MOV.U32 R71, RZ, RZ, R19 ;  /* 0x000000ffff477224 */ /* 0x000fc600078e0013 */
[----:B------:R-:W4:Y:S01]  /*37b30*/  LDL.LU R19, [R1+0x180] ;  /* 0x0001800001137983 */ /* 0x000f220000300800 */
[----:B------:R-:W-:-:S03]  /*37b40*/  IMAD.MOV.U32 R70, RZ, RZ, R18 ;  /* 0x000000ffff467224 */ /* 0x000fc600078e0012 */
[----:B------:R-:W4:Y:S04]  /*37b50*/  LDL.LU R18, [R1+0x9d4] ;  /* 0x0009d40001127983 */ /* 0x000f280000300800 */
[----:B0-----:R-:W4:Y:S04]  /*37b60*/  LDL.LU R17, [R1+0x188] ;  /* 0x0001880001117983 */ /* 0x001f280000300800 */
[----:B------:R-:W4:Y:S01]  /*37b70*/  LDL.LU R16, [R1+0x9d8] ;  /* 0x0009d80001107983 */ /* 0x000f220000300800 */
[----:B------:R-:W-:Y:S02]  /*37b80*/  IMAD.MOV.U32 R72, RZ, RZ, R24 ;  /* 0x000000ffff487224 */ /* 0x000fe400078e0018 */
[----:B------:R-:W-:-:S02]  /*37b90*/  IMAD.MOV.U32 R73, RZ, RZ, R25 ;  /* 0x000000ffff497224 */ /* 0x000fc400078e0019 */
[----:B---3--:R-:W-:Y:S02]  /*37ba0*/  IMAD.MOV.U32 R69, RZ, RZ, R15 ;  /* 0x000000ffff457224 */ /* 0x008fe400078e000f */
[----:B------:R-:W3:Y:S01]  /*37bb0*/  LDL.LU R15, [R1+0x190] ;  /* 0x00019000010f7983 */ /* 0x000ee20000300800 */
[----:B--2---:R-:W-:-:S03]  /*37bc0*/  IMAD.MOV.U32 R68, RZ, RZ, R14 ;  /* 0x000000ffff447224 */ /* 0x004fc600078e000e */
[----:B------:R-:W2:Y:S01]  /*37bd0*/  LDL.LU R14, [R1+0x9dc] ;  /* 0x0009dc00010e7983 */ /* 0x000ea20000300800 */
[----:B------:R-:W-:-:S03]  /*37be0*/  IMAD.MOV.U32 R67, RZ, RZ, R3 ;  /* 0x000000ffff437224 */ /* 0x000fc600078e0003 */
[----:B------:R-:W2:Y:S01]  /*37bf0*/  LDL.LU R3, [R1+0x198] ;  /* 0x0001980001037983 */ /* 0x000ea20000300800 */
[----:B------:R-:W-:-:S03]  /*37c00*/  IMAD.MOV.U32 R66, RZ, RZ, R2 ;  /* 0x000000ffff427224 */ /* 0x000fc600078e0002 */
[----:B------:R-:W2:Y:S04]  /*37c10*/  LDL.LU R2, [R1+0x9e0] ;  /* 0x0009e00001027983 */ /* 0x000ea80000300800 */
        /* <DEDUP_REMOVED lines=14> */
[----:B------:R-:W-:-:S03]  /*37d00*/  MOV R52, R10 ;  /* 0x0000000a00347202 */ /* 0x000fc60000000f00 */
        /* <DEDUP_REMOVED lines=41> */
[----:B------:R-:W2:Y:S01]  /*37fa0*/  LDL.LU R21, [R1+0x1e0] ;  /* 0x0001e00001157983 */ /* 0x000ea20000300800 */
[----:B----4-:R-:W-:-:S03]  /*37fb0*/  IMAD.MOV.U32 R19, RZ, RZ, R13 ;  /* 0x000000ffff137224 */ /* 0x010fc600078e000d */
[----:B------:R-:W4:Y:S01]  /*37fc0*/  LDL.LU R20, [R1+0xa04] ;  /* 0x000a040001147983 */ /* 0x000f220000300800 */
[----:B------:R-:W-:-:S03]  /*37fd0*/  IMAD.MOV.U32 R18, RZ, RZ, R12 ;  /* 0x000000ffff127224 */ /* 0x000fc600078e000c */
[----:B------:R-:W4:Y:S04]  /*37fe0*/  LDL.LU R13, [R1+0x1e8] ;  /* 0x0001e800010d7983 */ /* 0x000f280000300800 */
        /* <DEDUP_REMOVED lines=12> */
[----:B------:R0:W-:Y:S04]  /*380b0*/  STL.64 [R1+0x22a8], R10 ;  /* 0x0022a80a01007387 */ /* 0x0001e80000100a00 */
[----:B------:R-:W-:Y:S04]  /*380c0*/  STL.64 [R1+0x1b0], R24 ;  /* 0x0001b01801007387 */ /* 0x000fe80000100a00 */
[----:B------:R-:W-:Y:S04]  /*380d0*/  STL.64 [R1+0x22b0], R24 ;  /* 0x0022b01801007387 */ /* 0x000fe80000100a00 */
[----:B------:R-:W-:Y:S04]  /*380e0*/  STL.64 [R1+0x1b8], R60 ;  /* 0x0001b83c01007387 */ /* 0x000fe80000100a00 */
[----:B------:R-:W-:Y:S01]  /*380f0*/  STL.64 [R1+0x22b8], R60 ;  /* 0x0022b83c01007387 */ /* 0x000fe20000100a00 */
[----:B------:R-:W-:-:S02]  /*38100*/  IMAD.MOV.U32 R81, RZ, RZ, R23 ;  /* 0x000000ffff517224 */ /* 0x000fc400078e0017 */
[----:B------:R-:W-:Y:S02]  /*38110*/  IMAD.MOV.U32 R80, RZ, RZ, R22 ;  /* 0x000000ffff507224 */ /* 0x000fe400078e0016 */
[----:B------:R-:W-:Y:S02]  /*38120*/  IMAD.MOV.U32 R83, RZ, RZ, R17 ;  /* 0x000000ffff537224 */ /* 0x000fe400078e0011 */
[----:B------:R-:W-:Y:S02]  /*38130*/  IMAD.MOV.U32 R82, RZ, RZ, R16 ;  /* 0x000000ffff527224 */ /* 0x000fe400078e0010 */
[----:B---3--:R-:W-:Y:S02]  /*38140*/  IMAD.MOV.U32 R85, RZ, RZ, R15 ;  /* 0x000000ffff557224 */ /* 0x008fe400078e000f */
[----:B------:R-:W3:Y:S01]  /*38150*/  LDL.LU R15, [R1+0x200] ;  /* 0x00020000010f7983 */ /* 0x000ee20000300800 */
[----:B--2---:R-:W-:-:S03]  /*38160*/  IMAD.MOV.U32 R84, RZ, RZ, R14 ;  /* 0x000000ffff547224 */ /* 0x004fc600078e000e */
[----:B------:R-:W3:Y:S04]  /*38170*/  LDL.LU R14, [R1+0xa14] ;  /* 0x000a1400010e7983 */ /* 0x000ee80000300800 */
[----:B------:R-:W2:Y:S04]  /*38180*/  LDL.LU R17, [R1+0x208] ;  /* 0x0002080001117983 */ /* 0x000ea80000300800 */
[----:B------:R-:W3:Y:S01]  /*38190*/  LDL.LU R16, [R1+0xa18] ;  /* 0x000a180001107983 */ /* 0x000ee20000300800 */
[----:B------:R-:W-:-:S03]  /*381a0*/  IMAD.MOV.U32 R87, RZ, RZ, R3 ;  /* 0x000000ffff577224 */ /* 0x000fc600078e0003 */
[----:B0-----:R-:W3:Y:S01]  /*381b0*/  LDL.LU R11, [R1+0x210] ;  /* 0x00021000010b7983 */ /* 0x001ee20000300800 */
[----:B------:R-:W-:-:S03]  /*381c0*/  IMAD.MOV.U32 R86, RZ, RZ, R2 ;  /* 0x000000ffff567224 */ /* 0x000fc600078e0002 */
[----:B------:R-:W3:Y:S04]  /*381d0*/  LDL.LU R10, [R1+0xa1c] ;  /* 0x000a1c00010a7983 */ /* 0x000ee80000300800 */
[----:B------:R-:W3:Y:S04]  /*381e0*/  LDL.LU R3, [R1+0x218] ;  /* 0x0002180001037983 */ /* 0x000ee80000300800 */
[----:B------:R-:W3:Y:S04]  /*381f0*/  LDL.LU R2, [R1+0xa20] ;  /* 0x000a200001027983 */ /* 0x000ee80000300800 */
[----:B------:R-:W-:Y:S04]  /*38200*/  STL.64 [R1+0x1c0], R80 ;  /* 0x0001c05001007387 */ /* 0x000fe80000100a00 */
[----:B------:R-:W-:Y:S04]  /*38210*/  STL.64 [R1+0x22c0], R80 ;  /* 0x0022c05001007387 */ /* 0x000fe80000100a00 */
[----:B------:R-:W-:Y:S04]  /*38220*/  STL.64 [R1+0x1c8], R82 ;  /* 0x0001c85201007387 */ /* 0x000fe80000100a00 */
[----:B------:R-:W-:Y:S04]  /*38230*/  STL.64 [R1+0x22c8], R82 ;  /* 0x0022c85201007387 */ /* 0x000fe80000100a00 */
[----:B------:R-:W-:Y:S01]  /*38240*/  STL.64 [R1+0x1d0], R84 ;  /* 0x0001d05401007387 */ /* 0x000fe20000100a00 */
[----:B------:R-:W-:-:S03]  /*38250*/  IMAD.MOV.U32 R59, RZ, RZ, R21 ;  /* 0x000000ffff3b7224 */ /* 0x000fc600078e0015 */
[----:B------:R-:W-:Y:S01]  /*38260*/  STL.64 [R1+0x22d0], R84 ;  /* 0x0022d05401007387 */ /* 0x000fe20000100a00 */
[----:B----4-:R-:W-:-:S03]  /*38270*/  IMAD.MOV.U32 R58, RZ, RZ, R20 ;  /* 0x000000ffff3a7224 */ /* 0x010fc600078e0014 */
[----:B------:R-:W-:Y:S01]  /*38280*/  STL.64 [R1+0x1d8], R86 ;  /* 0x0001d85601007387 */ /* 0x000fe20000100a00 */
[----:B------:R-:W-:-:S03]  /*38290*/  IMAD.MOV.U32 R55, RZ, RZ, R13 ;  /* 0x000000ffff377224 */ /* 0x000fc600078e000d */
[----:B------:R-:W-:Y:S01]  /*382a0*/  STL.64 [R1+0x22d8], R86 ;  /* 0x0022d85601007387 */ /* 0x000fe20000100a00 */
[----:B------:R-:W-:-:S03]  /*382b0*/  IMAD.MOV.U32 R54, RZ, RZ, R12 ;  /* 0x000000ffff367224 */ /* 0x000fc600078e000c */
[----:B------:R-:W4:Y:S01]  /*382c0*/  LDL.LU R21, [R1+0x220] ;  /* 0x0002200001157983 */ /* 0x000f220000300800 */
[----:B------:R-:W-:-:S03]  /*382d0*/  IMAD.MOV.U32 R13, RZ, RZ, R6 ;  /* 0x000000ffff0d7224 */ /* 0x000fc600078e0006 */
[----:B------:R-:W4:Y:S01]  /*382e0*/  LDL.LU R20, [R1+0xa24] ;  /* 0x000a240001147983 */ /* 0x000f220000300800 */
[----:B------:R-:W-:-:S03]  /*382f0*/  IMAD.MOV.U32 R12, RZ, RZ, R5 ;  /* 0x000000ffff0c7224 */ /* 0x000fc600078e0005 */
[----:B------:R-:W4:Y:S04]  /*38300*/  LDL.LU R19, [R1+0x228] ;  /* 0x0002280001137983 */ /* 0x000f280000300800 */
[----:B------:R-:W4:Y:S04]  /*38310*/  LDL.LU R18, [R1+0xa28] ;  /* 0x000a280001127983 */ /* 0x000f280000300800 */
[----:B------:R-:W4:Y:S04]  /*38320*/  LDL.LU R6, [R1+0x230] ;  /* 0x0002300001067983 */ /* 0x000f280000300800 */
        /* <DEDUP_REMOVED lines=10> */
[----:B------:R0:W-:Y:S04]  /*383d0*/  STL.64 [R1+0x22f0], R12 ;  /* 0x0022f00c01007387 */ /* 0x0001e80000100a00 */
[----:B------:R-:W-:Y:S04]  /*383e0*/  STL.64 [R1+0x1f8], R44 ;  /* 0x0001f82c01007387 */ /* 0x000fe80000100a00 */
[----:B------:R-:W-:Y:S01]  /*383f0*/  STL.64 [R1+0x22f8], R44 ;  /* 0x0022f82c01007387 */ /* 0x000fe20000100a00 */
[----:B--2---:R-:W-:-:S03]  /*38400*/  IMAD.MOV.U32 R43, RZ, RZ, R17 ;  /* 0x000000ffff2b7224 */ /* 0x004fc600078e0011 */
[----:B------:R-:W2:Y:S01]  /*38410*/  LDL.LU R17, [R1+0x240] ;  /* 0x0002400001117983 */ /* 0x000ea20000300800 */
[----:B---3--:R-:W-:-:S03]  /*38420*/  IMAD.MOV.U32 R42, RZ, RZ, R16 ;  /* 0x000000ffff2a7224 */ /* 0x008fc600078e0010 */
[----:B------:R-:W3:Y:S04]  /*38430*/  LDL.LU R16, [R1+0xa34] ;  /* 0x000a340001107983 */ /* 0x000ee80000300800 */
[----:B0-----:R-:W3:Y:S01]  /*38440*/  LDL.LU R13, [R1+0x248] ;  /* 0x00024800010d7983 */ /* 0x001ee20000300800 */
[----:B------:R-:W-:-:S03]  /*38450*/  IMAD.MOV.U32 R27, RZ, RZ, R11 ;  /* 0x000000ffff1b7224 */ /* 0x000fc600078e000b */
[----:B------:R-:W3:Y:S01]  /*38460*/  LDL.LU R12, [R1+0xa38] ;  /* 0x000a3800010c7983 */ /* 0x000ee20000300800 */
[----:B------:R-:W-:-:S03]  /*38470*/  IMAD.MOV.U32 R23, RZ, RZ, R3 ;  /* 0x000000ffff177224 */ /* 0x000fc600078e0003 */
[----:B------:R-:W3:Y:S01]  /*38480*/  LDL.LU R3, [R1+0x250] ;  /* 0x0002500001037983 */ /* 0x000ee20000300800 */
[----:B------:R-:W-:-:S03]  /*38490*/  IMAD.MOV.U32 R22, RZ, RZ, R2 ;  /* 0x000000ffff167224 */ /* 0x000fc600078e0002 */
[----:B------:R-:W3:Y:S01]  /*384a0*/  LDL.LU R2, [R1+0xa3c] ;  /* 0x000a3c0001027983 */ /* 0x000ee20000300800 */
[----:B------:R-:W-:-:S03]  /*384b0*/  IMAD.MOV.U32 R26, RZ, RZ, R10 ;  /* 0x000000ffff1a7224 */ /* 0x000fc600078e000a */
[----:B------:R-:W3:Y:S04]  /*384c0*/  LDL.LU R11, [R1+0x258] ;  /* 0x00025800010b7983 */ /* 0x000ee80000300800 */
[----:B------:R-:W3:Y:S04]  /*384d0*/  LDL.LU R10, [R1+0xa40] ;  /* 0x000a4000010a7983 */ /* 0x000ee80000300800 */
        /* <DEDUP_REMOVED lines=8> */
[----:B------:R0:W-:Y:S01]  /*38560*/  STL.64 [R1+0x2318], R22 ;  /* 0x0023181601007387 */ /* 0x0001e20000100a00 */
[----:B------:R-:W-:Y:S02]  /*38570*/  IMAD.MOV.U32 R33, RZ, RZ, R19 ;  /* 0x000000ffff217224 */ /* 0x000fe400078e0013 */
[----:B------:R-:W-:Y:S02]  /*38580*/  IMAD.MOV.U32 R28, RZ, RZ, R20 ;  /* 0x000000ffff1c7224 */ /* 0x000fe400078e0014 */
[----:B------:R-:W-:Y:S01]  /*38590*/  IMAD.MOV.U32 R32, RZ, RZ, R18 ;  /* 0x000000ffff207224 */ /* 0x000fe200078e0012 */
[----:B0-----:R-:W4:Y:S01]  /*385a0*/  LDL.LU R23, [R1+0x260] ;  /* 0x0002600001177983 */ /* 0x001f220000300800 */
        /* <DEDUP_REMOVED lines=9> */
[----:B------:R-:W-:-:S03]  /*38640*/  MOV R64, R0 ;  /* 0x0000000000407202 */ /* 0x000fc60000000f00 */
[----:B------:R-:W4:Y:S04]  /*38650*/  LDL.LU R0, [R1+0xa50] ;  /* 0x000a500001007983 */ /* 0x000f280000300800 */
[----:B------:R-:W-:Y:S04]  /*38660*/  STL.64 [R1+0x220], R28 ;  /* 0x0002201c01007387 */ /* 0x000fe80000100a00 */
[----:B------:R-:W-:Y:S04]  /*38670*/  STL.64 [R1+0x2320], R28 ;  /* 0x0023201c01007387 */ /* 0x000fe80000100a00 */
[----:B------:R-:W-:Y:S04]  /*38680*/  STL.64 [R1+0x228], R32 ;  /* 0x0002282001007387 */ /* 0x000fe80000100a00 */
[----:B------:R-:W-:Y:S04]  /*38690*/  STL.64 [R1+0x2328], R32 ;  /* 0x0023282001007387 */ /* 0x000fe80000100a00 */
[----:B------:R-:W-:Y:S04]  /*386a0*/  STL.64 [R1+0x230], R20 ;  /* 0x0002301401007387 */ /* 0x000fe80000100a00 */
[----:B------:R-:W-:Y:S04]  /*386b0*/  STL [R1+0x2330], R21 ;  /* 0x0023301501007387 */ /* 0x000fe80000100800 */
[----:B------:R-:W-:Y:S04]  /*386c0*/  STL [R1+0x2540], R20 ;  /* 0x0025401401007387 */ /* 0x000fe80000100800 */
[----:B------:R-:W-:Y:S04]  /*386d0*/  STL.64 [R1+0x238], R64 ;  /* 0x0002384001007387 */ /* 0x000fe80000100a00 */
[----:B------:R-:W-:Y:S01]  /*386e0*/  STL.64 [R1+0x2338], R64 ;  /* 0x0023384001007387 */ /* 0x000fe20000100a00 */
[----:B--2---:R-:W-:-:S03]  /*386f0*/  IMAD.MOV.U32 R89, RZ, RZ, R17 ;  /* 0x000000ffff597224 */ /* 0x004fc600078e0011 */
[----:B------:R-:W2:Y:S01]  /*38700*/  LDL.LU R17, [R1+0x280] ;  /* 0x0002800001117983 */ /* 0x000ea20000300800 */
[----:B---3--:R-:W-:-:S03]  /*38710*/  IMAD.MOV.U32 R88, RZ, RZ, R16 ;  /* 0x000000ffff587224 */ /* 0x008fc600078e0010 */
[----:B------:R-:W3:Y:S01]  /*38720*/  LDL.LU R16, [R1+0xa54] ;  /* 0x000a540001107983 */ /* 0x000ee20000300800 */
[----:B------:R-:W-:-:S03]  /*38730*/  IMAD.MOV.U32 R77, RZ, RZ, R13 ;  /* 0x000000ffff4d7224 */ /* 0x000fc600078e000d */
[----:B------:R-:W3:Y:S01]  /*38740*/  LDL.LU R15, [R1+0x288] ;  /* 0x00028800010f7983 */ /* 0x000ee20000300800 */
[----:B------:R-:W-:-:S03]  /*38750*/  IMAD.MOV.U32 R76, RZ, RZ, R12 ;  /* 0x000000ffff4c7224 */ /* 0x000fc600078e000c */
[----:B------:R-:W3:Y:S04]  /*38760*/  LDL.LU R14, [R1+0x12b4] ;  /* 0x0012b400010e7983 */ /* 0x000ee80000300800 */
[----:B------:R-:W3:Y:S04]  /*38770*/  LDL.LU R13, [R1+0x290] ;  /* 0x00029000010d7983 */ /* 0x000ee80000300800 */
[----:B------:R-:W3:Y:S01]  /*38780*/  LDL.LU R12, [R1+0x12b8] ;  /* 0x0012b800010c7983 */ /* 0x000ee20000300800 */
[----:B------:R-:W-:-:S03]  /*38790*/  IMAD.MOV.U32 R73, RZ, RZ, R11 ;  /* 0x000000ffff497224 */ /* 0x000fc600078e000b */
[----:B------:R-:W3:Y:S01]  /*387a0*/  LDL.LU R11, [R1+0x298] ;  /* 0x00029800010b7983 */ /* 0x000ee20000300800 */
[----:B------:R-:W-:-:S03]  /*387b0*/  IMAD.MOV.U32 R72, RZ, RZ, R10 ;  /* 0x000000ffff487224 */ /* 0x000fc600078e000a */
[----:B------:R-:W3:Y:S04]  /*387c0*/  LDL.LU R10, [R1+0x12bc] ;  /* 0x0012bc00010a7983 */ /* 0x000ee80000300800 */
        /* <DEDUP_REMOVED lines=19> */
[----:B0-----:R-:W4:Y:S04]  /*38900*/  LDL.LU R3, [R1+0x12c8] ;  /* 0x0012c80001037983 */ /* 0x001f280000300800 */
[----:B------:R-:W4:Y:S04]  /*38910*/  LDL.LU R2, [R1+0x2b8] ;  /* 0x0002b80001027983 */ /* 0x000f280000300800 */
        /* <DEDUP_REMOVED lines=18> */
[----:B------:R-:W3:Y:S01]  /*38a40*/  LDL.LU R14, [R1+0x12d4] ;  /* 0x0012d400010e7983 */ /* 0x000ee20000300800 */
[----:B------:R-:W-:Y:S02]  /*38a50*/  IMAD.MOV.U32 R39, RZ, RZ, R13 ;  /* 0x000000ffff277224 */ /* 0x000fe400078e000d */
[----:B------:R-:W-:Y:S02]  /*38a60*/  IMAD.MOV.U32 R38, RZ, RZ, R12 ;  /* 0x000000ffff267224 */ /* 0x000fe400078e000c */
[----:B------:R-:W-:Y:S02]  /*38a70*/  IMAD.MOV.U32 R49, RZ, RZ, R11 ;  /* 0x000000ffff317224 */ /* 0x000fe400078e000b */
[----:B------:R-:W3:Y:S01]  /*38a80*/  LDL.LU R11, [R1+0x2d0] ;  /* 0x0002d000010b7983 */ /* 0x000ee20000300800 */
        /* <DEDUP_REMOVED lines=12> */
[----:B------:R-:W3:Y:S04]  /*38b50*/  LDL.LU R21, [R1+0x2e0] ;  /* 0x0002e00001157983 */ /* 0x000ee80000300800 */
[----:B------:R-:W3:Y:S01]  /*38b60*/  LDL.LU R20, [R1+0x12e0] ;  /* 0x0012e00001147983 */ /* 0x000ee20000300800 */
[----:B----4-:R-:W-:-:S02]  /*38b70*/  IMAD.MOV.U32 R47, RZ, RZ, R19 ;  /* 0x000000ffff2f7224 */ /* 0x010fc400078e0013 */
[----:B------:R-:W-:Y:S02]  /*38b80*/  IMAD.MOV.U32 R35, RZ, RZ, R6 ;  /* 0x000000ffff237224 */ /* 0x000fe400078e0006 */
[----:B------:R-:W4:Y:S01]  /*38b90*/  LDL.LU R6, [R1+0x2e8] ;  /* 0x0002e80001067983 */ /* 0x000f220000300800 */
[----:B------:R-:W-:-:S03]  /*38ba0*/  IMAD.MOV.U32 R34, RZ, RZ, R5 ;  /* 0x000000ffff227224 */ /* 0x000fc600078e0005 */
[----:B------:R-:W4:Y:S01]  /*38bb0*/  LDL.LU R5, [R1+0x12e4] ;  /* 0x0012e40001057983 */ /* 0x000f220000300800 */
[----:B------:R-:W-:-:S03]  /*38bc0*/  IMAD.MOV.U32 R37, RZ, RZ, R4 ;  /* 0x000000ffff257224 */ /* 0x000fc600078e0004 */
[----:B------:R-:W4:Y:S01]  /*38bd0*/  LDL.LU R4, [R1+0x2f0] ;  /* 0x0002f00001047983 */ /* 0x000f220000300800 */
[----:B------:R-:W-:-:S03]  /*38be0*/  IMAD.MOV.U32 R36, RZ, RZ, R3 ;  /* 0x000000ffff247224 */ /* 0x000fc600078e0003 */
[----:B------:R-:W4:Y:S01]  /*38bf0*/  LDL.LU R3, [R1+0x12e8] ;  /* 0x0012e80001037983 */ /* 0x000f220000300800 */
[----:B------:R-:W-:Y:S02]  /*38c00*/  IMAD.MOV.U32 R46, RZ, RZ, R18 ;  /* 0x000000ffff2e7224 */ /* 0x000fe400078e0012 */
[----:B------:R-:W-:Y:S02]  /*38c10*/  IMAD.MOV.U32 R19, RZ, RZ, R2 ;  /* 0x000000ffff137224 */ /* 0x000fe400078e0002 */
        /* <DEDUP_REMOVED lines=10> */
[----:B------:R0:W-:Y:S04]  /*38cc0*/  STL.64 [R1+0x23b8], R18 ;  /* 0x0023b81201007387 */ /* 0x0001e80000100a00 */
[----:B0-----:R-:W4:Y:S04]  /*38cd0*/  LDL.LU R19, [R1+0x300] ;  /* 0x0003000001137983 */ /* 0x001f280000300800 */
[----:B------:R-:W4:Y:S01]  /*38ce0*/  LDL.LU R18, [R1+0x12f0] ;  /* 0x0012f00001127983 */ /* 0x000f220000300800 */
        /* <DEDUP_REMOVED lines=19> */
[----:B------:R-:W-:Y:S04]  /*38e20*/  STL.64 [R1+0x23d8], R24 ;  /* 0x0023d81801007387 */ /* 0x000fe80000100a00 */
[----:B0-----:R-:W3:Y:S04]  /*38e30*/  LDL.LU R11, [R1+0x320] ;  /* 0x00032000010b7983 */ /* 0x001ee80000300800 */
[----:B------:R-:W3:Y:S01]  /*38e40*/  LDL.LU R10, [R1+0x1300] ;  /* 0x00130000010a7983 */ /* 0x000ee20000300800 */
        /* <DEDUP_REMOVED lines=30> */
[----:B--2---:R-:W-:-:S03]  /*39030*/  IMAD.MOV.U32 R59, RZ, RZ, R17 ;  /* 0x000000ffff3b7224 */ /* 0x004fc600078e0011 */
[----:B------:R-:W2:Y:S01]  /*39040*/  LDL.LU R17, [R1+0x358] ;  /* 0x0003580001117983 */ /* 0x000ea20000300800 */
[----:B---3--:R-:W-:-:S03]  /*39050*/  MOV R58, R16 ;  /* 0x00000010003a7202 */ /* 0x008fc60000000f00 */
[----:B------:R-:W3:Y:S01]  /*39060*/  LDL.LU R16, [R1+0x131c] ;  /* 0x00131c0001107983 */ /* 0x000ee20000300800 */
[----:B------:R-:W-:-:S03]  /*39070*/  IMAD.MOV.U32 R55, RZ, RZ, R15 ;  /* 0x000000ffff377224 */ /* 0x000fc600078e000f */
[----:B------:R-:W-:Y:S01]  /*39080*/  STL.64 [R1+0x300], R86 ;  /* 0x0003005601007387 */ /* 0x000fe20000100a00 */
[----:B------:R-:W-:-:S03]  /*39090*/  IMAD.MOV.U32 R54, RZ, RZ, R14 ;  /* 0x000000ffff367224 */ /* 0x000fc600078e000e */
        /* <DEDUP_REMOVED lines=8> */
[----:B------:R-:W3:Y:S01]  /*39120*/  LDL.LU R11, [R1+0x360] ;  /* 0x00036000010b7983 */ /* 0x000ee20000300800 */
[----:B------:R-:W-:-:S03]  /*39130*/  IMAD.MOV.U32 R44, RZ, RZ, R10 ;  /* 0x000000ffff2c7224 */ /* 0x000fc600078e000a */
[----:B------:R-:W3:Y:S01]  /*39140*/  LDL.LU R10, [R1+0x1320] ;  /* 0x00132000010a7983 */ /* 0x000ee20000300800 */
[----:B----4-:R-:W-:-:S03]  /*39150*/  IMAD.MOV.U32 R15, RZ, RZ, R6 ;  /* 0x000000ffff0f7224 */ /* 0x010fc600078e0006 */
[----:B------:R-:W4:Y:S01]  /*39160*/  LDL.LU R6, [R1+0x368] ;  /* 0x0003680001067983 */ /* 0x000f220000300800 */
[----:B------:R-:W-:-:S03]  /*39170*/  IMAD.MOV.U32 R14, RZ, RZ, R5 ;  /* 0x000000ffff0e7224 */ /* 0x000fc600078e0005 */
[----:B------:R-:W4:Y:S01]  /*39180*/  LDL.LU R5, [R1+0x1324] ;  /* 0x0013240001057983 */ /* 0x000f220000300800 */
[----:B------:R-:W-:Y:S02]  /*39190*/  IMAD.MOV.U32 R43, RZ, RZ, R4 ;  /* 0x000000ffff2b7224 */ /* 0x000fe400078e0004 */
[----:B------:R-:W-:Y:S02]  /*391a0*/  IMAD.MOV.U32 R42, RZ, RZ, R3 ;  /* 0x000000ffff2a7224 */ /* 0x000fe400078e0003 */
[----:B------:R-:W4:Y:S01]  /*391b0*/  LDL.LU R3, [R1+0x370] ;  /* 0x0003700001037983 */ /* 0x000f220000300800 */
[----:B------:R-:W-:-:S03]  /*391c0*/  IMAD.MOV.U32 R27, RZ, RZ, R2 ;  /* 0x000000ffff1b7224 */ /* 0x000fc600078e0002 */
[----:B------:R-:W4:Y:S01]  /*391d0*/  LDL.LU R2, [R1+0x1328] ;  /* 0x0013280001027983 */ /* 0x000f220000300800 */
[----:B------:R-:W-:-:S03]  /*391e0*/  IMAD.MOV.U32 R26, RZ, RZ, R0 ;  /* 0x000000ffff1a7224 */ /* 0x000fc600078e0000 */
[----:B------:R-:W4:Y:S04]  /*391f0*/  LDL.LU R4, [R1+0x378] ;  /* 0x0003780001047983 */ /* 0x000f280000300800 */
        /* <DEDUP_REMOVED lines=17> */
[----:B--2---:R-:W-:-:S03]  /*39310*/  IMAD.MOV.U32 R65, RZ, RZ, R17 ;  /* 0x000000ffff417224 */ /* 0x004fc600078e0011 */
[----:B------:R-:W2:Y:S01]  /*39320*/  LDL.LU R17, [R1+0x390] ;  /* 0x0003900001117983 */ /* 0x000ea20000300800 */
[----:B---3--:R-:W-:-:S03]  /*39330*/  IMAD.MOV.U32 R64, RZ, RZ, R16 ;  /* 0x000000ffff407224 */ /* 0x008fc600078e0010 */
[----:B------:R-:W3:Y:S04]  /*39340*/  LDL.LU R16, [R1+0x1338] ;  /* 0x0013380001107983 */ /* 0x000ee80000300800 */
[----:B0-----:R-:W3:Y:S04]  /*39350*/  LDL.LU R15, [R1+0x398] ;  /* 0x00039800010f7983 */ /* 0x001ee80000300800 */
        /* <DEDUP_REMOVED lines=40> */
[----:B------:R-:W3:Y:S01]  /*395e0*/  LDL.LU R16, [R1+0x1354] ;  /* 0x0013540001107983 */ /* 0x000ee20000300800 */
[----:B------:R-:W-:-:S03]  /*395f0*/  IMAD.MOV.U32 R53, RZ, RZ, R15 ;  /* 0x000000ffff357224 */ /* 0x000fc600078e000f */
[----:B------:R-:W3:Y:S01]  /*39600*/  LDL.LU R15, [R1+0x3d0] ;  /* 0x0003d000010f7983 */ /* 0x000ee20000300800 */
[----:B------:R-:W-:-:S03]  /*39610*/  IMAD.MOV.U32 R52, RZ, RZ, R14 ;  /* 0x000000ffff347224 */ /* 0x000fc600078e000e */
        /* <DEDUP_REMOVED lines=37> */
[----:B------:R-:W-:-:S02]  /*39870*/  IMAD.MOV.U32 R47, RZ, RZ, R19 ;  /* 0x000000ffff2f7224 */ /* 0x000fc400078e0013 */
        /* <DEDUP_REMOVED lines=20> */
[----:B------:R0:W-:Y:S01]  /*399c0*/  STL.64 [R1+0x24d8], R18 ;  /* 0x0024d81201007387 */ /* 0x0001e20000100a00 */
[----:B------:R-:W-:Y:S01]  /*399d0*/  IMAD.MOV.U32 R71, RZ, RZ, R13 ;  /* 0x000000ffff477224 */ /* 0x000fe200078e000d */
[----:B------:R-:W-:-:S02]  /*399e0*/  MOV R70, R12 ;  /* 0x0000000c00467202 */ /* 0x000fc40000000f00 */
[----:B0-----:R-:W3:Y:S04]  /*399f0*/  LDL.LU R19, [R1+0x420] ;  /* 0x0004200001137983 */ /* 0x001ee80000300800 */
        /* <DEDUP_REMOVED lines=46> */
[----:B------:R-:W3:Y:S04]  /*39ce0*/  LDL.LU R22, [R1+0x13a0] ;  /* 0x0013a00001167983 */ /* 0x000ee80000300800 */
[----:B------:R-:W3:Y:S04]  /*39cf0*/  LDL.LU R21, [R1+0x468] ;  /* 0x0004680001157983 */ /* 0x000ee80000300800 */
[----:B------:R-:W3:Y:S01]  /*39d00*/  LDL.LU R20, [R1+0x13a4] ;  /* 0x0013a40001147983 */ /* 0x000ee20000300800 */
[----:B------:R-:W-:-:S02]  /*39d10*/  IMAD.MOV.U32 R59, RZ, RZ, R13 ;  /* 0x000000ffff3b7224 */ /* 0x000fc400078e000d */
[----:B----4-:R-:W-:Y:S02]  /*39d20*/  IMAD.MOV.U32 R55, RZ, RZ, R6 ;  /* 0x000000ffff377224 */ /* 0x010fe400078e0006 */
        /* <DEDUP_REMOVED lines=18> */
[----:B------:R-:W4:Y:S04]  /*39e50*/  LDL.LU R19, [R1+0x480] ;  /* 0x0004800001137983 */ /* 0x000f280000300800 */
[----:B------:R-:W4:Y:S01]  /*39e60*/  LDL.LU R18, [R1+0x13b0] ;  /* 0x0013b00001127983 */ /* 0x000f220000300800 */
[----:B--2---:R-:W-:-:S03]  /*39e70*/  IMAD.MOV.U32 R45, RZ, RZ, R17 ;  /* 0x000000ffff2d7224 */ /* 0x004fc600078e0011 */
[----:B------:R-:W2:Y:S01]  /*39e80*/  LDL.LU R17, [R1+0x488] ;  /* 0x0004880001117983 */ /* 0x000ea20000300800 */
[----:B---3--:R-:W-:-:S03]  /*39e90*/  IMAD.MOV.U32 R44, RZ, RZ, R16 ;  /* 0x000000ffff2c7224 */ /* 0x008fc600078e0010 */
        /* <DEDUP_REMOVED lines=18> */
[----:B------:R-:W3:Y:S01]  /*39fc0*/  LDL.LU R21, [R1+0x4a0] ;  /* 0x0004a00001157983 */ /* 0x000ee20000300800 */
[----:B------:R-:W-:-:S03]  /*39fd0*/  IMAD.MOV.U32 R28, RZ, RZ, R20 ;  /* 0x000000ffff1c7224 */ /* 0x000fc600078e0014 */
[----:B------:R-:W3:Y:S04]  /*39fe0*/  LDL.LU R20, [R1+0x13c0] ;  /* 0x0013c00001147983 */ /* 0x000ee80000300800 */
        /* <DEDUP_REMOVED lines=26> */
[----:B-1----:R-:W3:Y:S04]  /*3a190*/  LDL.LU R15, [R1+0x4d0] ;  /* 0x0004d000010f7983 */ /* 0x002ee80000300800 */
[----:B------:R-:W3:Y:S01]  /*3a1a0*/  LDL.LU R14, [R1+0x13d8] ;  /* 0x0013d800010e7983 */ /* 0x000ee20000300800 */
[----:B------:R-:W-:-:S03]  /*3a1b0*/  IMAD.MOV.U32 R73, RZ, RZ, R11 ;  /* 0x000000ffff497224 */ /* 0x000fc600078e000b */
[----:B------:R-:W3:Y:S01]  /*3a1c0*/  LDL.LU R11, [R1+0x4d8] ;  /* 0x0004d800010b7983 */ /* 0x000ee20000300800 */
[----:B------:R-:W-:-:S03]  /*3a1d0*/  IMAD.MOV.U32 R72, RZ, RZ, R10 ;  /* 0x000000ffff487224 */ /* 0x000fc600078e000a */
[----:B------:R-:W3:Y:S04]  /*3a1e0*/  LDL.LU R10, [R1+0x13dc] ;  /* 0x0013dc00010a7983 */ /* 0x000ee80000300800 */
[----:B------:R-:W-:Y:S04]  /*3a1f0*/  STL.64 [R1+0x480], R88 ;  /* 0x0004805801007387 */ /* 0x000fe80000100a00 */
[----:B------:R-:W-:Y:S04]  /*3a200*/  STL [R1+0x25b0], R88 ;  /* 0x0025b05801007387 */ /* 0x000fe80000100800 */
[----:B------:R-:W-:Y:S04]  /*3a210*/  STL [R1+0x25a0], R89 ;  /* 0x0025a05901007387 */ /* 0x000fe80000100800 */
[----:B------:R-:W-:Y:S04]  /*3a220*/  STL.64 [R1+0x488], R76 ;  /* 0x0004884c01007387 */ /* 0x000fe80000100a00 */
[----:B------:R-:W-:Y:S04]  /*3a230*/  STL.64 [R1+0x25a8], R76 ;  /* 0x0025a84c01007387 */ /* 0x000fe80000100a00 */
[----:B------:R-:W-:Y:S04]  /*3a240*/  STL.64 [R1+0x490], R2 ;  /* 0x0004900201007387 */ /* 0x000fe80000100a00 */
[----:B------:R0:W-:Y:S04]  /*3a250*/  STL.64 [R1+0x25b8], R2 ;  /* 0x0025b80201007387 */ /* 0x0001e80000100a00 */
[----:B------:R-:W-:Y:S01]  /*3a260*/  STL.64 [R1+0x498], R72 ;  /* 0x0004984801007387 */ /* 0x000fe20000100a00 */
[----:B------:R-:W-:-:S03]  /*3a270*/  IMAD.MOV.U32 R69, RZ, RZ, R21 ;  /* 0x000000ffff457224 */ /* 0x000fc600078e0015 */
[----:B------:R-:W-:Y:S01]  /*3a280*/  STL [R1+0x25c0], R73 ;  /* 0x0025c04901007387 */ /* 0x000fe20000100800 */
[----:B------:R-:W-:-:S03]  /*3a290*/  IMAD.MOV.U32 R68, RZ, RZ, R20 ;  /* 0x000000ffff447224 */ /* 0x000fc600078e0014 */
[----:B------:R-:W-:Y:S01]  /*3a2a0*/  STL [R1+0x2618], R72 ;  /* 0x0026184801007387 */ /* 0x000fe20000100800 */
[----:B------:R-:W-:-:S03]  /*3a2b0*/  IMAD.MOV.U32 R67, RZ, RZ, R13 ;  /* 0x000000ffff437224 */ /* 0x000fc600078e000d */
[----:B------:R-:W3:Y:S01]  /*3a2c0*/  LDL.LU R21, [R1+0x4e0] ;  /* 0x0004e00001157983 */ /* 0x000ee20000300800 */
[----:B------:R-:W-:-:S03]  /*3a2d0*/  IMAD.MOV.U32 R66, RZ, RZ, R12 ;  /* 0x000000ffff427224 */ /* 0x000fc600078e000c */
[----:B------:R-:W3:Y:S01]  /*3a2e0*/  LDL.LU R20, [R1+0x13e0] ;  /* 0x0013e00001147983 */ /* 0x000ee20000300800 */
[----:B----4-:R-:W-:-:S03]  /*3a2f0*/  IMAD.MOV.U32 R57, RZ, RZ, R6 ;  /* 0x000000ffff397224 */ /* 0x010fc600078e0006 */
[----:B------:R-:W4:Y:S01]  /*3a300*/  LDL.LU R13, [R1+0x4e8] ;  /* 0x0004e800010d7983 */ /* 0x000f220000300800 */
[----:B------:R-:W-:-:S03]  /*3a310*/  IMAD.MOV.U32 R56, RZ, RZ, R5 ;  /* 0x000000ffff387224 */ /* 0x000fc600078e0005 */
        /* <DEDUP_REMOVED lines=19> */
[----:B--2---:R-:W-:Y:S02]  /*3a450*/  IMAD.MOV.U32 R51, RZ, RZ, R17 ;  /* 0x000000ffff337224 */ /* 0x004fe400078e0011 */
[----:B---3--:R-:W-:Y:S02]  /*3a460*/  IMAD.MOV.U32 R50, RZ, RZ, R16 ;  /* 0x000000ffff327224 */ /* 0x008fe400078e0010 */
[----:B------:R-:W-:Y:S02]  /*3a470*/  IMAD.MOV.U32 R39, RZ, RZ, R15 ;  /* 0x000000ffff277224 */ /* 0x000fe400078e000f */
[----:B------:R-:W2:Y:S01]  /*3a480*/  LDL.LU R15, [R1+0x508] ;  /* 0x00050800010f7983 */ /* 0x000ea20000300800 */
[----:B------:R-:W-:-:S03]  /*3a490*/  IMAD.MOV.U32 R38, RZ, RZ, R14 ;  /* 0x000000ffff267224 */ /* 0x000fc600078e000e */
        /* <DEDUP_REMOVED lines=15> */
[----:B----4-:R-:W-:-:S02]  /*3a590*/  IMAD.MOV.U32 R47, RZ, RZ, R13 ;  /* 0x000000ffff2f7224 */ /* 0x010fc400078e000d */
[----:B------:R-:W-:Y:S02]  /*3a5a0*/  IMAD.MOV.U32 R35, RZ, RZ, R6 ;  /* 0x000000ffff237224 */ /* 0x000fe400078e0006 */
[----:B------:R-:W4:Y:S01]  /*3a5b0*/  LDL.LU R6, [R1+0x520] ;  /* 0x0005200001067983 */ /* 0x000f220000300800 */
[----:B------:R-:W-:-:S03]  /*3a5c0*/  IMAD.MOV.U32 R34, RZ, RZ, R5 ;  /* 0x000000ffff227224 */ /* 0x000fc600078e0005 */
[----:B------:R-:W4:Y:S01]  /*3a5d0*/  LDL.LU R5, [R1+0x1400] ;  /* 0x0014000001057983 */ /* 0x000f220000300800 */
[----:B------:R-:W-:-:S03]  /*3a5e0*/  IMAD.MOV.U32 R46, RZ, RZ, R12 ;  /* 0x000000ffff2e7224 */ /* 0x000fc600078e000c */
[----:B0-----:R-:W4:Y:S04]  /*3a5f0*/  LDL.LU R17, [R1+0x528] ;  /* 0x0005280001117983 */ /* 0x001f280000300800 */
[----:B------:R-:W4:Y:S01]  /*3a600*/  LDL.LU R16, [R1+0x1404] ;  /* 0x0014040001107983 */ /* 0x000f220000300800 */
[----:B------:R-:W-:-:S03]  /*3a610*/  IMAD.MOV.U32 R37, RZ, RZ, R4 ;  /* 0x000000ffff257224 */ /* 0x000fc600078e0004 */
[----:B------:R-:W4:Y:S01]  /*3a620*/  LDL.LU R13, [R1+0x530] ;  /* 0x00053000010d7983 */ /* 0x000f220000300800 */
[----:B------:R-:W-:-:S03]  /*3a630*/  IMAD.MOV.U32 R36, RZ, RZ, R0 ;  /* 0x000000ffff247224 */ /* 0x000fc600078e0000 */
[----:B------:R-:W4:Y:S04]  /*3a640*/  LDL.LU R12, [R1+0x1408] ;  /* 0x00140800010c7983 */ /* 0x000f280000300800 */
        /* <DEDUP_REMOVED lines=24> */
[----:B------:R-:W-:Y:S04]  /*3a7d0*/  STL.64 [R1+0x500], R18 ;  /* 0x0005001201007387 */ /* 0x000fe80000100a00 */
[----:B------:R-:W-:Y:S04]  /*3a7e0*/  STL [R1+0x2648], R18 ;  /* 0x0026481201007387 */ /* 0x000fe80000100800 */
[----:B------:R0:W-:Y:S04]  /*3a7f0*/  STL [R1+0x2638], R19 ;  /* 0x0026381301007387 */ /* 0x0001e80000100800 */
[----:B------:R-:W-:Y:S04]  /*3a800*/  STL.64 [R1+0x508], R70 ;  /* 0x0005084601007387 */ /* 0x000fe80000100a00 */
[----:B------:R-:W-:Y:S04]  /*3a810*/  STL.64 [R1+0x2640], R70 ;  /* 0x0026404601007387 */ /* 0x000fe80000100a00 */
[----:B------:R-:W-:Y:S04]  /*3a820*/  STL.64 [R1+0x510], R74 ;  /* 0x0005104a01007387 */ /* 0x000fe80000100a00 */
[----:B------:R-:W-:Y:S04]  /*3a830*/  STL.64 [R1+0x2650], R74 ;  /* 0x0026504a01007387 */ /* 0x000fe80000100a00 */
[----:B------:R-:W-:Y:S04]  /*3a840*/  STL.64 [R1+0x518], R10 ;  /* 0x0005180a01007387 */ /* 0x000fe80000100a00 */
[----:B------:R1:W-:Y:S04]  /*3a850*/  STL [R1+0x2658], R11 ;  /* 0x0026580b01007387 */ /* 0x0003e80000100800 */
[----:B------:R0:W-:Y:S01]  /*3a860*/  STL [R1+0x26a0], R10 ;  /* 0x0026a00a01007387 */ /* 0x0001e20000100800 */
        /* <DEDUP_REMOVED lines=15> */
[----:B------:R-:W4:Y:S04]  /*3a960*/  LDL.LU R12, [R1+0x1428] ;  /* 0x00142800010c7983 */ /* 0x000f280000300800 */
[----:B------:R-:W4:Y:S04]  /*3a970*/  LDL.LU R17, [R1+0x578] ;  /* 0x0005780001117983 */ /* 0x000f280000300800 */
[----:B------:R-:W4:Y:S04]  /*3a980*/  LDL.LU R16, [R1+0x142c] ;  /* 0x00142c0001107983 */ /* 0x000f280000300800 */
[----:B------:R-:W-:Y:S04]  /*3a990*/  STL.64 [R1+0x520], R24 ;  /* 0x0005201801007387 */ /* 0x000fe80000100a00 */
[----:B------:R0:W-:Y:S04]  /*3a9a0*/  STL.64 [R1+0x2660], R24 ;  /* 0x0026601801007387 */ /* 0x0001e80000100a00 */
[----:B------:R-:W-:Y:S04]  /*3a9b0*/  STL.64 [R1+0x528], R60 ;  /* 0x0005283c01007387 */ /* 0x000fe80000100a00 */
[----:B------:R-:W-:Y:S04]  /*3a9c0*/  STL.64 [R1+0x2668], R60 ;  /* 0x0026683c01007387 */ /* 0x000fe80000100a00 */
[----:B------:R-:W-:Y:S04]  /*3a9d0*/  STL.64 [R1+0x530], R80 ;  /* 0x0005305001007387 */ /* 0x000fe80000100a00 */
[----:B------:R-:W-:Y:S04]  /*3a9e0*/  STL.64 [R1+0x2670], R80 ;  /* 0x0026705001007387 */ /* 0x000fe80000100a00 */
[----:B------:R-:W-:Y:S04]  /*3a9f0*/  STL.64 [R1+0x538], R82 ;  /* 0x0005385201007387 */ /* 0x000fe80000100a00 */
[----:B------:R-:W-:Y:S01]  /*3aa00*/  STL.64 [R1+0x2678], R82 ;  /* 0x0026785201007387 */ /* 0x000fe20000100a00 */
[----:B------:R-:W-:-:S02]  /*3aa10*/  IMAD.MOV.U32 R84, RZ, RZ, R20 ;  /* 0x000000ffff547224 */ /* 0x000fc400078e0014 */
[----:B------:R-:W-:Y:S02]  /*3aa20*/  IMAD.MOV.U32 R85, RZ, RZ, R21 ;  /* 0x000000ffff557224 */ /* 0x000fe400078e0015 */
[----:B--2---:R-:W-:Y:S02]  /*3aa30*/  IMAD.MOV.U32 R87, RZ, RZ, R15 ;  /* 0x000000ffff577224 */ /* 0x004fe400078e000f */
[----:B------:R-:W2:Y:S01]  /*3aa40*/  LDL.LU R15, [R1+0x580] ;  /* 0x00058000010f7983 */ /* 0x000ea20000300800 */
[----:B---3--:R-:W-:-:S03]  /*3aa50*/  IMAD.MOV.U32 R86, RZ, RZ, R14 ;  /* 0x000000ffff567224 */ /* 0x008fc600078e000e */
[----:B------:R-:W2:Y:S04]  /*3aa60*/  LDL.LU R14, [R1+0x1430] ;  /* 0x00143000010e7983 */ /* 0x000ea80000300800 */
[----:B------:R-:W3:Y:S04]  /*3aa70*/  LDL.LU R23, [R1+0x588] ;  /* 0x0005880001177983 */ /* 0x000ee80000300800 */
[----:B------:R-:W2:Y:S04]  /*3aa80*/  LDL.LU R22, [R1+0x1434] ;  /* 0x0014340001167983 */ /* 0x000ea80000300800 */
[----:B0-----:R-:W2:Y:S04]  /*3aa90*/  LDL.LU R19, [R1+0x590] ;  /* 0x0005900001137983 */ /* 0x001ea80000300800 */
        /* <DEDUP_REMOVED lines=10> */
[----:B------:R-:W-:Y:S01]  /*3ab40*/  STL.64 [R1+0x2690], R58 ;  /* 0x0026903a01007387 */ /* 0x000fe20000100a00 */
[----:B----4-:R-:W-:-:S02]  /*3ab50*/  IMAD.MOV.U32 R21, RZ, RZ, R6 ;  /* 0x000000ffff157224 */ /* 0x010fc400078e0006 */
[----:B------:R-:W-:-:S05]  /*3ab60*/  IMAD.MOV.U32 R20, RZ, RZ, R5 ;  /* 0x000000ffff147224 */ /* 0x000fca00078e0005 */
[----:B------:R-:W-:Y:S04]  /*3ab70*/  STL.64 [R1+0x558], R20 ;  /* 0x0005581401007387 */ /* 0x000fe80000100a00 */
[----:B------:R0:W-:Y:S04]  /*3ab80*/  STL.64 [R1+0x2698], R20 ;  /* 0x0026981401007387 */ /* 0x0001e80000100a00 */
[----:B-1----:R-:W4:Y:S04]  /*3ab90*/  LDL.LU R11, [R1+0x5a0] ;  /* 0x0005a000010b7983 */ /* 0x002f280000300800 */
        /* <DEDUP_REMOVED lines=16> */
[----:B------:R0:W-:Y:S04]  /*3aca0*/  STL.64 [R1+0x26b0], R54 ;  /* 0x0026b03601007387 */ /* 0x0001e80000100a00 */
[----:B------:R-:W-:Y:S04]  /*3acb0*/  STL.64 [R1+0x570], R12 ;  /* 0x0005700c01007387 */ /* 0x000fe80000100a00 */
[----:B------:R-:W-:Y:S01]  /*3acc0*/  STL.64 [R1+0x578], R44 ;  /* 0x0005782c01007387 */ /* 0x000fe20000100a00 */
[----:B---3--:R-:W-:-:S02]  /*3acd0*/  IMAD.MOV.U32 R43, RZ, RZ, R23 ;  /* 0x000000ffff2b7224 */ /* 0x008fc400078e0017 */
[----:B--2---:R-:W-:Y:S02]  /*3ace0*/  IMAD.MOV.U32 R42, RZ, RZ, R22 ;  /* 0x000000ffff2a7224 */ /* 0x004fe400078e0016 */
[----:B------:R-:W-:Y:S01]  /*3acf0*/  IMAD.MOV.U32 R27, RZ, RZ, R19 ;  /* 0x000000ffff1b7224 */ /* 0x000fe200078e0013 */
[----:B------:R-:W-:Y:S01]  /*3ad00*/  MOV R26, R18 ;  /* 0x00000012001a7202 */ /* 0x000fe20000000f00 */
[----:B------:R-:W-:Y:S02]  /*3ad10*/  IMAD.MOV.U32 R23, RZ, RZ, R3 ;  /* 0x000000ffff177224 */ /* 0x000fe400078e0003 */
[----:B------:R-:W2:Y:S01]  /*3ad20*/  LDL.LU R3, [R1+0x5c0] ;  /* 0x0005c00001037983 */ /* 0x000ea20000300800 */
[----:B------:R-:W-:-:S03]  /*3ad30*/  IMAD.MOV.U32 R22, RZ, RZ, R2 ;  /* 0x000000ffff167224 */ /* 0x000fc600078e0002 */
[----:B------:R-:W2:Y:S04]  /*3ad40*/  LDL.LU R2, [R1+0x1450] ;  /* 0x0014500001027983 */ /* 0x000ea80000300800 */
[----:B------:R-:W3:Y:S04]  /*3ad50*/  LDL.LU R37, [R1+0x5c8] ;  /* 0x0005c80001257983 */ /* 0x000ee80000300800 */
[----:B0-----:R-:W2:Y:S04]  /*3ad60*/  LDL.LU R20, [R1+0x1454] ;  /* 0x0014540001147983 */ /* 0x001ea80000300800 */
[----:B------:R-:W2:Y:S04]  /*3ad70*/  LDL.LU R36, [R1+0x5d0] ;  /* 0x0005d00001247983 */ /* 0x000ea80000300800 */
[----:B------:R-:W2:Y:S04]  /*3ad80*/  LDL.LU R21, [R1+0x1458] ;  /* 0x0014580001157983 */ /* 0x000ea80000300800 */
[----:B------:R-:W2:Y:S04]  /*3ad90*/  LDL.LU R19, [R1+0x5d8] ;  /* 0x0005d80001137983 */ /* 0x000ea80000300800 */
[----:B------:R-:W2:Y:S04]  /*3ada0*/  LDL.LU R18, [R1+0x145c] ;  /* 0x00145c0001127983 */ /* 0x000ea80000300800 */
[----:B------:R-:W-:Y:S04]  /*3adb0*/  STL.64 [R1+0x580], R14 ;  /* 0x0005800e01007387 */ /* 0x000fe80000100a00 */
[----:B------:R-:W-:Y:S04]  /*3adc0*/  STL.64 [R1+0x588], R42 ;  /* 0x0005882a01007387 */ /* 0x000fe80000100a00 */
[----:B------:R-:W-:Y:S04]  /*3add0*/  STL.64 [R1+0x590], R26 ;  /* 0x0005901a01007387 */ /* 0x000fe80000100a00 */
[----:B------:R-:W-:Y:S04]  /*3ade0*/  STL.64 [R1+0x598], R22 ;  /* 0x0005981601007387 */ /* 0x000fe80000100a00 */
[----:B------:R-:W2:Y:S01]  /*3adf0*/  LDL.LU R35, [R1+0x5e0] ;  /* 0x0005e00001237983 */ /* 0x000ea20000300800 */
[----:B----4-:R-:W-:-:S02]  /*3ae00*/  IMAD.MOV.U32 R29, RZ, RZ, R11 ;  /* 0x000000ffff1d7224 */ /* 0x010fc400078e000b */
[----:B------:R-:W-:Y:S02]  /*3ae10*/  IMAD.MOV.U32 R28, RZ, RZ, R10 ;  /* 0x000000ffff1c7224 */ /* 0x000fe400078e000a */
[----:B------:R-:W-:Y:S02]  /*3ae20*/  IMAD.MOV.U32 R32, RZ, RZ, R0 ;  /* 0x000000ffff207224 */ /* 0x000fe400078e0000 */
        /* <DEDUP_REMOVED lines=9> */
[----:B-1----:R-:W4:Y:S01]  /*3aec0*/  LDL.LU R4, [R1+0x146c] ;  /* 0x00146c0001047983 */ /* 0x002f220000300800 */
[----:B------:R-:W-:-:S03]  /*3aed0*/  IMAD.MOV.U32 R77, RZ, RZ, R17 ;  /* 0x000000ffff4d7224 */ /* 0x000fc600078e0011 */
[----:B------:R-:W4:Y:S01]  /*3aee0*/  LDL.LU R30, [R1+0x600] ;  /* 0x00060000011e7983 */ /* 0x000f220000300800 */
[----:B------:R-:W-:-:S03]  /*3aef0*/  IMAD.MOV.U32 R76, RZ, RZ, R16 ;  /* 0x000000ffff4c7224 */ /* 0x000fc600078e0010 */
[----:B------:R-:W4:Y:S04]  /*3af00*/  LDL.LU R5, [R1+0x1470] ;  /* 0x0014700001057983 */ /* 0x000f280000300800 */
[----:B------:R-:W4:Y:S04]  /*3af10*/  LDL.LU R17, [R1+0x608] ;  /* 0x0006080001117983 */ /* 0x000f280000300800 */
[----:B------:R-:W4:Y:S04]  /*3af20*/  LDL.LU R16, [R1+0x1474] ;  /* 0x0014740001107983 */ /* 0x000f280000300800 */
[----:B------:R-:W-:Y:S04]  /*3af30*/  STL.64 [R1+0x5a0], R28 ;  /* 0x0005a01c01007387 */ /* 0x000fe80000100a00 */
[----:B------:R-:W-:Y:S04]  /*3af40*/  STL.64 [R1+0x5a8], R32 ;  /* 0x0005a82001007387 */ /* 0x000fe80000100a00 */
[----:B------:R-:W-:Y:S04]  /*3af50*/  STL.64 [R1+0x5b0], R64 ;  /* 0x0005b04001007387 */ /* 0x000fe80000100a00 */
[----:B------:R-:W-:Y:S04]  /*3af60*/  STL.64 [R1+0x5b8], R76 ;  /* 0x0005b84c01007387 */ /* 0x000fe80000100a00 */
[----:B------:R-:W4:Y:S04]  /*3af70*/  LDL.LU R25, [R1+0x610] ;  /* 0x0006100001197983 */ /* 0x000f280000300800 */
[----:B------:R-:W4:Y:S01]  /*3af80*/  LDL.LU R24, [R1+0x1478] ;  /* 0x0014780001187983 */ /* 0x000f220000300800 */
[----:B---3--:R-:W-:-:S02]  /*3af90*/  IMAD.MOV.U32 R69, RZ, RZ, R37 ;  /* 0x000000ffff457224 */ /* 0x008fc400078e0025 */
[----:B--2---:R-:W-:Y:S02]  /*3afa0*/  IMAD.MOV.U32 R68, RZ, RZ, R20 ;  /* 0x000000ffff447224 */ /* 0x004fe400078e0014 */
[----:B------:R-:W2:Y:S01]  /*3afb0*/  LDL.LU R20, [R1+0x147c] ;  /* 0x00147c0001147983 */ /* 0x000ea20000300800 */
[----:B------:R-:W-:Y:S02]  /*3afc0*/  IMAD.MOV.U32 R67, RZ, RZ, R36 ;  /* 0x000000ffff437224 */ /* 0x000fe400078e0024 */
[----:B------:R-:W-:Y:S02]  /*3afd0*/  IMAD.MOV.U32 R66, RZ, RZ, R21 ;  /* 0x000000ffff427224 */ /* 0x000fe400078e0015 */
        /* <DEDUP_REMOVED lines=19> */
[----:B------:R-:W-:Y:S02]  /*3b110*/  IMAD.MOV.U32 R39, RZ, RZ, R31 ;  /* 0x000000ffff277224 */ /* 0x000fe400078e001f */
[----:B------:R-:W-:Y:S02]  /*3b120*/  IMAD.MOV.U32 R38, RZ, RZ, R4 ;  /* 0x000000ffff267224 */ /* 0x000fe400078e0004 */
[----:B------:R-:W4:Y:S01]  /*3b130*/  LDL.LU R4, [R1+0x148c] ;  /* 0x00148c0001047983 */ /* 0x000f220000300800 */
[----:B------:R-:W-:-:S03]  /*3b140*/  IMAD.MOV.U32 R31, RZ, RZ, R30 ;  /* 0x000000ffff1f7224 */ /* 0x000fc600078e001e */
[----:B------:R-:W-:Y:S01]  /*3b150*/  STL.64 [R1+0x5e0], R52 ;  /* 0x0005e03401007387 */ /* 0x000fe20000100a00 */
[----:B------:R-:W-:-:S03]  /*3b160*/  IMAD.MOV.U32 R30, RZ, RZ, R5 ;  /* 0x000000ffff1e7224 */ /* 0x000fc600078e0005 */
[----:B------:R-:W-:Y:S04]  /*3b170*/  STL.64 [R1+0x5e8], R62 ;  /* 0x0005e83e01007387 */ /* 0x000fe80000100a00 */
[----:B------:R-:W-:Y:S04]  /*3b180*/  STL.64 [R1+0x5f0], R50 ;  /* 0x0005f03201007387 */ /* 0x000fe80000100a00 */
[----:B------:R-:W-:Y:S04]  /*3b190*/  STL.64 [R1+0x5f8], R38 ;  /* 0x0005f82601007387 */ /* 0x000fe80000100a00 */
        /* <DEDUP_REMOVED lines=9> */
[----:B------:R-:W-:Y:S01]  /*3b230*/  STL.64 [R1+0x610], R48 ;  /* 0x0006103001007387 */ /* 0x000fe20000100a00 */
[----:B--2---:R-:W-:-:S02]  /*3b240*/  IMAD.MOV.U32 R46, RZ, RZ, R20 ;  /* 0x000000ffff2e7224 */ /* 0x004fc400078e0014 */
[----:B---3--:R-:W-:-:S05]  /*3b250*/  IMAD.MOV.U32 R47, RZ, RZ, R21 ;  /* 0x000000ffff2f7224 */ /* 0x008fca00078e0015 */
[----:B------:R-:W-:Y:S04]  /*3b260*/  STL.64 [R1+0x618], R46 ;  /* 0x0006182e01007387 */ /* 0x000fe80000100a00 */
[----:B------:R-:W2:Y:S04]  /*3b270*/  LDL.LU R41, [R1+0x658] ;  /* 0x0006580001297983 */ /* 0x000ea80000300800 */
[----:B------:R-:W2:Y:S04]  /*3b280*/  LDL.LU R40, [R1+0x1498] ;  /* 0x0014980001287983 */ /* 0x000ea80000300800 */
[----:B------:R-:W3:Y:S01]  /*3b290*/  LDL.LU R21, [R1+0x660] ;  /* 0x0006600001157983 */ /* 0x000ee20000300800 */
[----:B------:R-:W-:-:S02]  /*3b2a0*/  IMAD.MOV.U32 R73, RZ, RZ, R19 ;  /* 0x000000ffff497224 */ /* 0x000fc400078e0013 */
[----:B------:R-:W-:Y:S02]  /*3b2b0*/  IMAD.MOV.U32 R72, RZ, RZ, R18 ;  /* 0x000000ffff487224 */ /* 0x000fe400078e0012 */
[----:B----4-:R-:W-:Y:S02]  /*3b2c0*/  IMAD.MOV.U32 R34, RZ, RZ, R0 ;  /* 0x000000ffff227224 */ /* 0x010fe400078e0000 */
[----:B------:R-:W4:Y:S04]  /*3b2d0*/  LDL.LU R0, [R1+0x149c] ;  /* 0x00149c0001007983 */ /* 0x000f280000300800 */
[----:B------:R-:W2:Y:S04]  /*3b2e0*/  LDL.LU R20, [R1+0x668] ;  /* 0x0006680001147983 */ /* 0x000ea80000300800 */
[----:B------:R-:W2:Y:S04]  /*3b2f0*/  LDL.LU R19, [R1+0x14a0] ;  /* 0x0014a00001137983 */ /* 0x000ea80000300800 */
[----:B------:R-:W2:Y:S01]  /*3b300*/  LDL.LU R18, [R1+0x670] ;  /* 0x0006700001127983 */ /* 0x000ea20000300800 */
[----:B------:R-:W-:-:S03]  /*3b310*/  IMAD.MOV.U32 R36, RZ, RZ, R6 ;  /* 0x000000ffff247224 */ /* 0x000fc600078e0006 */
[----:B------:R-:W2:Y:S01]  /*3b320*/  LDL.LU R6, [R1+0x14a4] ;  /* 0x0014a40001067983 */ /* 0x000ea20000300800 */
[----:B------:R-:W-:Y:S02]  /*3b330*/  IMAD.MOV.U32 R35, RZ, RZ, R11 ;  /* 0x000000ffff237224 */ /* 0x000fe400078e000b */
[----:B------:R-:W-:Y:S01]  /*3b340*/  IMAD.MOV.U32 R37, RZ, RZ, R10 ;  /* 0x000000ffff257224 */ /* 0x000fe200078e000a */
[----:B------:R-:W2:Y:S01]  /*3b350*/  LDL.LU R11, [R1+0x678] ;  /* 0x00067800010b7983 */ /* 0x000ea20000300800 */
[----:B------:R-:W-:-:S03]  /*3b360*/  IMAD.MOV.U32 R70, RZ, RZ, R4 ;  /* 0x000000ffff467224 */ /* 0x000fc600078e0004 */
[----:B------:R-:W2:Y:S01]  /*3b370*/  LDL.LU R10, [R1+0x14a8] ;  /* 0x0014a800010a7983 */ /* 0x000ea20000300800 */
[----:B------:R-:W-:-:S03]  /*3b380*/  IMAD.MOV.U32 R71, RZ, RZ, R5 ;  /* 0x000000ffff477224 */ /* 0x000fc600078e0005 */
[----:B------:R-:W2:Y:S01]  /*3b390*/  LDL.LU R5, [R1+0x680] ;  /* 0x0006800001057983 */ /* 0x000ea20000300800 */
[----:B------:R-:W-:-:S03]  /*3b3a0*/  IMAD.MOV.U32 R75, RZ, RZ, R55 ;  /* 0x000000ffff4b7224 */ /* 0x000fc600078e0037 */
[----:B------:R-:W2:Y:S01]  /*3b3b0*/  LDL.LU R4, [R1+0x14ac] ;  /* 0x0014ac0001047983 */ /* 0x000ea20000300800 */
[----:B------:R-:W-:-:S03]  /*3b3c0*/  IMAD.MOV.U32 R74, RZ, RZ, R54 ;  /* 0x000000ffff4a7224 */ /* 0x000fc600078e0036 */
[----:B------:R-:W-:Y:S04]  /*3b3d0*/  STL.64 [R1+0x620], R72 ;  /* 0x0006204801007387 */ /* 0x000fe80000100a00 */
[----:B------:R-:W-:Y:S04]  /*3b3e0*/  STL.64 [R1+0x628], R34 ;  /* 0x0006282201007387 */ /* 0x000fe80000100a00 */
[----:B------:R-:W-:Y:S04]  /*3b3f0*/  STL.64 [R1+0x630], R36 ;  /* 0x0006302401007387 */ /* 0x000fe80000100a00 */
[----:B------:R-:W-:Y:S01]  /*3b400*/  STL.64 [R1+0x638], R70 ;  /* 0x0006384601007387 */ /* 0x000fe20000100a00 */
[----:B---3--:R-:W-:-:S02]  /*3b410*/  IMAD.MOV.U32 R61, RZ, RZ, R21 ;  /* 0x000000ffff3d7224 */ /* 0x008fc400078e0015 */
[----:B----4-:R-:W-:Y:S02]  /*3b420*/  IMAD.MOV.U32 R60, RZ, RZ, R0 ;  /* 0x000000ffff3c7224 */ /* 0x010fe400078e0000 */
[----:B------:R-:W3:Y:S04]  /*3b430*/  LDL R0, [R1+0x9cc] ;  /* 0x0009cc0001007983 */ /* 0x000ee80000100800 */
[----:B------:R-:W-:Y:S04]  /*3b440*/  STL.64 [R1+0x640], R74 ;  /* 0x0006404a01007387 */ /* 0x000fe80000100a00 */
[----:B------:R-:W-:Y:S04]  /*3b450*/  STL.64 [R1+0x650], R24 ;  /* 0x0006501801007387 */ /* 0x000fe80000100a00 */
[----:B--2---:R-:W-:Y:S01]  /*3b460*/  STL.64 [R1+0x658], R40 ;  /* 0x0006582801007387 */ /* 0x004fe20000100a00 */
[----:B------:R-:W-:-:S03]  /*3b470*/  IMAD.MOV.U32 R82, RZ, RZ, R6 ;  /* 0x000000ffff527224 */ /* 0x000fc600078e0006 */
[----:B------:R-:W-:Y:S04]  /*3b480*/  STL.64 [R1+0x660], R60 ;  /* 0x0006603c01007387 */ /* 0x000fe80000100a00 */
[----:B------:R-:W2:Y:S04]  /*3b490*/  LDL.LU R58, [R1+0x688] ;  /* 0x00068800013a7983 */ /* 0x000ea80000300800 */
[----:B------:R-:W4:Y:S01]  /*3b4a0*/  LDL.LU R6, [R1+0x14b0] ;  /* 0x0014b00001067983 */ /* 0x000f220000300800 */
[----:B------:R-:W-:-:S03]  /*3b4b0*/  IMAD.MOV.U32 R81, RZ, RZ, R20 ;  /* 0x000000ffff517224 */ /* 0x000fc600078e0014 */
[----:B------:R-:W3:Y:S01]  /*3b4c0*/  LDL.LU R21, [R1+0x690] ;  /* 0x0006900001157983 */ /* 0x000ee20000300800 */
[----:B------:R-:W-:Y:S01]  /*3b4d0*/  IMAD.MOV.U32 R85, RZ, RZ, R11 ;  /* 0x000000ffff557224 */ /* 0x000fe200078e000b */
[----:B------:R-:W-:Y:S02]  /*3b4e0*/  MOV R84, R10 ;  /* 0x0000000a00547202 */ /* 0x000fe40000000f00 */
        /* <DEDUP_REMOVED lines=10> */
[----:B------:R-:W3:Y:S04]  /*3b590*/  LDL.LU R54, [R1+0x6b0] ;  /* 0x0006b00001367983 */ /* 0x000ee80000300800 */
[----:B------:R-:W3:Y:S04]  /*3b5a0*/  LDL.LU R19, [R1+0x14c0] ;  /* 0x0014c00001137983 */ /* 0x000ee80000300800 */
[----:B------:R-:W3:Y:S04]  /*3b5b0*/  LDL.LU R18, [R1+0x14c4] ;  /* 0x0014c40001127983 */ /* 0x000ee80000300800 */
[----:B------:R-:W-:Y:S04]  /*3b5c0*/  STL.64 [R1+0x668], R80 ;  /* 0x0006685001007387 */ /* 0x000fe80000100a00 */
[----:B------:R-:W-:Y:S04]  /*3b5d0*/  STL.64 [R1+0x670], R82 ;  /* 0x0006705201007387 */ /* 0x000fe80000100a00 */
[----:B------:R-:W-:Y:S04]  /*3b5e0*/  STL.64 [R1+0x678], R84 ;  /* 0x0006785401007387 */ /* 0x000fe80000100a00 */
[----:B------:R-:W-:Y:S01]  /*3b5f0*/  STL.64 [R1+0x680], R86 ;  /* 0x0006805601007387 */ /* 0x000fe20000100a00 */
[----:B--2---:R-:W-:-:S02]  /*3b600*/  IMAD.MOV.U32 R59, RZ, RZ, R58 ;  /* 0x000000ffff3b7224 */ /* 0x004fc400078e003a */
[----:B----4-:R-:W-:Y:S02]  /*3b610*/  IMAD.MOV.U32 R58, RZ, RZ, R6 ;  /* 0x000000ffff3a7224 */ /* 0x010fe400078e0006 */
[----:B------:R-:W2:Y:S04]  /*3b620*/  LDL.LU R6, [R1+0x14c8] ;  /* 0x0014c80001067983 */ /* 0x000ea80000300800 */
[----:B------:R-:W4:Y:S01]  /*3b630*/  LDL R90, [R1+0x9c8] ;  /* 0x0009c800015a7983 */ /* 0x000f220000100800 */
[----:B------:R-:W-:Y:S01]  /*3b640*/  ISETP.GT.AND P5, PT, R78, RZ, PT ;  /* 0x000000ff4e00720c */ /* 0x000fe20003fa4270 */
[----:B---3--:R-:W-:Y:S02]  /*3b650*/  IMAD.MOV.U32 R88, RZ, RZ, R11 ;  /* 0x000000ffff587224 */ /* 0x008fe400078e000b */
[----:B------:R-:W-:-:S02]  /*3b660*/  IMAD.MOV.U32 R11, RZ, RZ, R10 ;  /* 0x000000ffff0b7224 */ /* 0x000fc400078e000a */
[----:B------:R-:W-:Y:S02]  /*3b670*/  IMAD.MOV.U32 R10, RZ, RZ, R5 ;  /* 0x000000ffff0a7224 */ /* 0x000fe400078e0005 */
[----:B------:R-:W-:Y:S02]  /*3b680*/  IMAD.MOV.U32 R5, RZ, RZ, R8 ;  /* 0x000000ffff057224 */ /* 0x000fe400078e0008 */
[----:B------:R-:W-:-:S04]  /*3b690*/  IMAD.MOV.U32 R8, RZ, RZ, R18 ;  /* 0x000000ffff087224 */ /* 0x000fc800078e0012 */
[----:B--2---:R-:W2:Y:S04]  /*3b6a0*/  @P5 LDG.E.U16 R0, desc[UR20][R6.64] ;  /* 0x0000001406005981 */ /* 0x004ea8000c1e1500 */
[----:B----4-:R-:W3:Y:S01]  /*3b6b0*/  @P5 LDG.E.U16 R90, desc[UR20][R8.64] ;  /* 0x00000014085a5981 */ /* 0x010ee2000c1e1500 */
[----:B------:R-:W-:Y:S02]  /*3b6c0*/  IMAD.MOV.U32 R89, RZ, RZ, R55 ;  /* 0x000000ffff597224 */ /* 0x000fe400078e0037 */
[----:B------:R-:W-:Y:S01]  /*3b6d0*/  IMAD.MOV.U32 R55, RZ, RZ, R54 ;  /* 0x000000ffff377224 */ /* 0x000fe200078e0036 */
[----:B------:R-:W-:Y:S01]  /*3b6e0*/  STL.64 [R1+0x688], R58 ;  /* 0x0006883a01007387 */ /* 0x000fe20000100a00 */
[----:B------:R-:W-:-:S03]  /*3b6f0*/  IMAD.MOV.U32 R54, RZ, RZ, R19 ;  /* 0x000000ffff367224 */ /* 0x000fc600078e0013 */
[----:B------:R-:W-:Y:S04]  /*3b700*/  STL.64 [R1+0x690], R20 ;  /* 0x0006901401007387 */ /* 0x000fe80000100a00 */
[----:B------:R-:W-:Y:S04]  /*3b710*/  STL.64 [R1+0x698], R88 ;  /* 0x0006985801007387 */ /* 0x000fe80000100a00 */
[----:B------:R-:W-:Y:S04]  /*3b720*/  STL.64 [R1+0x6a0], R10 ;  /* 0x0006a00a01007387 */ /* 0x000fe80000100a00 */
[----:B------:R-:W-:Y:S04]  /*3b730*/  STL.64 [R1+0x6a8], R4 ;  /* 0x0006a80401007387 */ /* 0x000fe80000100a00 */
[----:B------:R-:W-:Y:S04]  /*3b740*/  STL.64 [R1+0x6b0], R54 ;  /* 0x0006b03601007387 */ /* 0x000fe80000100a00 */
[----:B------:R-:W4:Y:S04]  /*3b750*/  LDL R19, [R1+0x9c0] ;  /* 0x0009c00001137983 */ /* 0x000f280000100800 */
[----:B------:R-:W3:Y:S04]  /*3b760*/  LDL R18, [R1+0x9bc] ;  /* 0x0009bc0001127983 */ /* 0x000ee80000100800 */
[----:B--2---:R0:W-:Y:S04]  /*3b770*/  @P5 STL [R1+0x9cc], R0 ;  /* 0x0009cc0001005387 */ /* 0x0041e80000100800 */
[----:B0-----:R-:W2:Y:S04]  /*3b780*/  LDL R0, [R1+0x9b8] ;  /* 0x0009b80001007983 */ /* 0x001ea80000100800 */
        /* <DEDUP_REMOVED lines=8> */
[----:B------:R0:W-:Y:S04]  /*3b810*/  STL [R1+0x1de8], R6 ;  /* 0x001de80601007387 */ /* 0x0001e80000100800 */
[----:B0-----:R-:W2:Y:S04]  /*3b820*/  LDL.LU R6, [R1+0x998] ;  /* 0x0009980001067983 */ /* 0x001ea80000300800 */
[----:B------:R-:W2:Y:S04]  /*3b830*/  LDL R93, [R1+0x9b4] ;  /* 0x0009b400015d7983 */ /* 0x000ea80000100800 */
[----:B---3--:R0:W-:Y:S04]  /*3b840*/  @P5 STL [R1+0x9c8], R90 ;  /* 0x0009c85a01005387 */ /* 0x0081e80000100800 */
[----:B------:R-:W3:Y:S04]  /*3b850*/  LDL R7, [R1+0x9ac] ;  /* 0x0009ac0001077983 */ /* 0x000ee80000100800 */
[----:B------:R-:W3:Y:S04]  /*3b860*/  LDL R92, [R1+0x9a8] ;  /* 0x0009a800015c7983 */ /* 0x000ee80000100800 */
[----:B0-----:R-:W3:Y:S04]  /*3b870*/  LDL R90, [R1+0x9b0] ;  /* 0x0009b000015a7983 */ /* 0x001ee80000100800 */
[----:B------:R-:W3:Y:S04]  /*3b880*/  LDL R91, [R1+0x9a4] ;  /* 0x0009a400015b7983 */ /* 0x000ee80000100800 */
[----:B------:R-:W3:Y:S04]  /*3b890*/  LDL R79, [R1+0x9a0] ;  /* 0x0009a000014f7983 */ /* 0x000ee80000100800 */
[----:B------:R-:W-:Y:S04]  /*3b8a0*/  STL [R1+0x191c], R8 ;  /* 0x00191c0801007387 */ /* 0x000fe80000100800 */
[----:B------:R-:W-:Y:S04]  /*3b8b0*/  STL [R1+0x1918], R9 ;  /* 0x0019180901007387 */ /* 0x000fe80000100800 */
[----:B------:R-:W-:Y:S04]  /*3b8c0*/  STL.64 [R1+0x1af0], R8 ;  /* 0x001af00801007387 */ /* 0x000fe80000100a00 */
[----:B------:R-:W-:Y:S04]  /*3b8d0*/  STL [R1+0x1b14], R8 ;  /* 0x001b140801007387 */ /* 0x000fe80000100800 */
[----:B------:R-:W-:Y:S04]  /*3b8e0*/  STL.64 [R1+0x1ce0], R8 ;  /* 0x001ce00801007387 */ /* 0x000fe80000100a00 */
[----:B------:R-:W-:Y:S04]  /*3b8f0*/  STL.64 [R1+0x1d20], R8 ;  /* 0x001d200801007387 */ /* 0x000fe80000100a00 */
[----:B------:R-:W-:Y:S04]  /*3b900*/  STL [R1+0x1d50], R9 ;  /* 0x001d500901007387 */ /* 0x000fe80000100800 */
[----:B------:R-:W-:Y:S04]  /*3b910*/  STL.64 [R1+0x1d78], R8 ;  /* 0x001d780801007387 */ /* 0x000fe80000100a00 */
[----:B------:R-:W-:Y:S04]  /*3b920*/  STL.64 [R1+0x1d98], R8 ;  /* 0x001d980801007387 */ /* 0x000fe80000100a00 */
[----:B------:R0:W-:Y:S04]  /*3b930*/  STL.64 [R1+0x1dc8], R8 ;  /* 0x001dc80801007387 */ /* 0x0001e80000100a00 */
[----:B0-----:R-:W3:Y:S01]  /*3b940*/  LDL R8, [R1+0x9c4] ;  /* 0x0009c40001087983 */ /* 0x001ee20000100800 */
[----:B------:R-:W-:-:S02]  /*3b950*/  ISETP.GT.AND P6, PT, R78, 0x1, PT ;  /* 0x000000014e00780c */ /* 0x000fc40003fc4270 */
[----:B------:R-:W-:-:S11]  /*3b960*/  ISETP.GT.AND P2, PT, R78, 0x2, PT ;  /* 0x000000024e00780c */ /* 0x000fd60003f44270 */
[----:B----4-:R-:W4:Y:S04]  /*3b970*/  @P6 LDG.E.U16 R19, desc[UR20][R4.64] ;  /* 0x0000001404136981 */ /* 0x010f28000c1e1500 */
[----:B------:R-:W4:Y:S04]  /*3b980*/  @P2 LDG.E.U16 R18, desc[UR20][R10.64] ;  /* 0x000000140a122981 */ /* 0x000f28000c1e1500 */
[----:B--2---:R-:W2:Y:S04]  /*3b990*/  @P2 LDG.E.U16 R0, desc[UR20][R88.64] ;  /* 0x0000001458002981 */ /* 0x004ea8000c1e1500 */
[----:B---3--:R-:W3:Y:S01]  /*3b9a0*/  @P6 LDG.E.U16 R8, desc[UR20][R54.64] ;  /* 0x0000001436086981 */ /* 0x008ee2000c1e1500 */
[----:B------:R-:W-:-:S03]  /*3b9b0*/  ISETP.GT.AND P3, PT, R78, 0x3, PT ;  /* 0x000000034e00780c */ /* 0x000fc60003f64270 */
[----:B------:R0:W-:Y:S10]  /*3b9c0*/  STL [R1+0x1dec], R9 ;  /* 0x001dec0901007387 */ /* 0x0001f40000100800 */
[----:B------:R-:W2:Y:S04]  /*3b9d0*/  @P3 LDG.E.U16 R93, desc[UR20][R20.64] ;  /* 0x00000014145d3981 */ /* 0x000ea8000c1e1500 */
[----:B------:R-:W2:Y:S04]  /*3b9e0*/  @P3 LDG.E.U16 R90, desc[UR20][R58.64] ;  /* 0x000000143a5a3981 */ /* 0x000ea8000c1e1500 */
[----:B0-----:R-:W2:Y:S04]  /*3b9f0*/  LDL.LU R9, [R1+0x99c] ;  /* 0x00099c0001097983 */ /* 0x001ea80000300800 */
[----:B------:R-:W2:Y:S04]  /*3ba00*/  LDL.LU.64 R54, [R1+0x26b0] ;  /* 0x0026b00001367983 */ /* 0x000ea80000300a00 */
[----:B------:R-:W2:Y:S04]  /*3ba10*/  LDL.LU.64 R4, [R1+0x26a8] ;  /* 0x0026a80001047983 */ /* 0x000ea80000300a00 */
[----:B----4-:R0:W-:Y:S01]  /*3ba20*/  @P6 STL [R1+0x9c0], R19 ;  /* 0x0009c01301006387 */ /* 0x0101e20000100800 */
[----:B------:R-:W-:-:S02]  /*3ba30*/  ISETP.GT.AND P4, PT, R78, 0x4, PT ;  /* 0x000000044e00780c */ /* 0x000fc40003f84270 */
[----:B------:R-:W-:-:S11]  /*3ba40*/  ISETP.GT.AND P5, PT, R78, 0x5, PT ;  /* 0x000000054e00780c */ /* 0x000fd60003fa4270 */
[----:B------:R-:W4:Y:S04]  /*3ba50*/  @P4 LDG.E.U16 R7, desc[UR20][R86.64] ;  /* 0x0000001456074981 */ /* 0x000f28000c1e1500 */
[----:B------:R-:W4:Y:S04]  /*3ba60*/  @P4 LDG.E.U16 R92, desc[UR20][R84.64] ;  /* 0x00000014545c4981 */ /* 0x000f28000c1e1500 */
[----:B------:R-:W4:Y:S04]  /*3ba70*/  @P5 LDG.E.U16 R91, desc[UR20][R82.64] ;  /* 0x00000014525b5981 */ /* 0x000f28000c1e1500 */
[----:B------:R-:W4:Y:S04]  /*3ba80*/  @P5 LDG.E.U16 R79, desc[UR20][R80.64] ;  /* 0x00000014504f5981 */ /* 0x000f28000c1e1500 */
[----:B---3--:R-:W-:Y:S04]  /*3ba90*/  @P6 STL [R1+0x9c4], R8 ;  /* 0x0009c40801006387 */ /* 0x008fe80000100800 */
[----:B------:R-:W3:Y:S04]  /*3baa0*/  LDL.LU R10, [R1+0x26a0] ;  /* 0x0026a000010a7983 */ /* 0x000ee80000300800 */
[----:B------:R-:W3:Y:S04]  /*3bab0*/  LDL R11, [R1+0xab0] ;  /* 0x000ab000010b7983 */ /* 0x000ee80000100800 */
[----:B------:R1:W-:Y:S04]  /*3bac0*/  @P2 STL [R1+0x9bc], R18 ;  /* 0x0009bc1201002387 */ /* 0x0003e80000100800 */
[----:B0-----:R-:W4:Y:S04]  /*3bad0*/  LDL R19, [R1+0x994] ;  /* 0x0009940001137983 */ /* 0x001f280000100800 */
[----:B-1----:R-:W4:Y:S04]  /*3bae0*/  LDL R18, [R1+0xaac] ;  /* 0x000aac0001127983 */ /* 0x002f280000100800 */
[----:B--2---:R0:W-:Y:S01]  /*3baf0*/  @P2 STL [R1+0x9b8], R0 ;  /* 0x0009b80001002387 */ /* 0x0041e20000100800 */
[----:B------:R-:W-:-:S02]  /*3bb00*/  ISETP.GT.AND P6, PT, R78, 0x6, PT ;  /* 0x000000064e00780c */ /* 0x000fc40003fc4270 */
[C---:B------:R-:W-:Y:S01]  /*3bb10*/  ISETP.GT.AND P2, PT, R78.reuse, 0x7, PT ;  /* 0x000000074e00780c */ /* 0x040fe20003f44270 */
[----:B------:R-:W2:Y:S04]  /*3bb20*/  LDL R89, [R1+0x98c] ;  /* 0x00098c0001597983 */ /* 0x000ea80000100800 */
[----:B------:R-:W2:Y:S04]  /*3bb30*/  LDL R88, [R1+0x988] ;  /* 0x0009880001587983 */ /* 0x000ea80000100800 */
[----:B0-----:R-:W2:Y:S04]  /*3bb40*/  LDL R0, [R1+0x990] ;  /* 0x0009900001007983 */ /* 0x001ea80000100800 */
[----:B------:R-:W2:Y:S04]  /*3bb50*/  LDL.LU.64 R20, [R1+0x2698] ;  /* 0x0026980001147983 */ /* 0x000ea80000300a00 */
[----:B------:R-:W2:Y:S04]  /*3bb60*/  LDL.LU.64 R58, [R1+0x2690] ;  /* 0x00269000013a7983 */ /* 0x000ea80000300a00 */
[----:B------:R0:W-:Y:S04]  /*3bb70*/  @P3 STL [R1+0x9b4], R93 ;  /* 0x0009b45d01003387 */ /* 0x0001e80000100800 */
[----:B------:R-:W2:Y:S04]  /*3bb80*/  @P6 LDG.E.U16 R9, desc[UR20][R60.64] ;  /* 0x000000143c096981 */ /* 0x000ea8000c1e1500 */
[----:B------:R-:W2:Y:S04]  /*3bb90*/  @P6 LDG.E.U16 R6, desc[UR20][R40.64] ;  /* 0x0000001428066981 */ /* 0x000ea8000c1e1500 */
[----:B0-----:R-:W2:Y:S04]  /*3bba0*/  LDL R93, [R1+0x984] ;  /* 0x00098400015d7983 */ /* 0x001ea80000100800 */
[----:B------:R0:W-:Y:S01]  /*3bbb0*/  @P3 STL [R1+0x9b0], R90 ;  /* 0x0009b05a01003387 */ /* 0x0001e20000100800 */
[----:B------:R-:W-:-:S03]  /*3bbc0*/  ISETP.GT.AND P3, PT, R78, 0x8, PT ;  /* 0x000000084e00780c */ /* 0x000fc60003f64270 */
[----:B0-----:R-:W2:Y:S04]  /*3bbd0*/  LDL R90, [R1+0x980] ;  /* 0x00098000015a7983 */ /* 0x001ea80000100800 */
[----:B------:R-:W2:Y:S04]  /*3bbe0*/  LDL.LU R8, [R1+0x964] ;  /* 0x0009640001087983 */ /* 0x000ea80000300800 */
[----:B------:R-:W2:Y:S04]  /*3bbf0*/  LDL.LU.64 R86, [R1+0x2688] ;  /* 0x0026880001567983 */ /* 0x000ea80000300a00 */
[----:B------:R-:W2:Y:S04]  /*3bc00*/  LDL.LU.64 R84, [R1+0x2680] ;  /* 0x0026800001547983 */ /* 0x000ea80000300a00 */
[----:B---3--:R-:W3:Y:S04]  /*3bc10*/  @P2 LDG.E.U16 R11, desc[UR20][R24.64] ;  /* 0x00000014180b2981 */ /* 0x008ee8000c1e1500 */
[----:B----4-:R-:W4:Y:S04]  /*3bc20*/  @P3 LDG.E.U16 R19, desc[UR20][R70.64] ;  /* 0x0000001446133981 */ /* 0x010f28000c1e1500 */
[----:B------:R-:W4:Y:S04]  /*3bc30*/  @P2 LDG.E.U16 R18, desc[UR20][R74.64] ;  /* 0x000000144a122981 */ /* 0x000f28000c1e1500 */
[----:B--2---:R-:W2:Y:S04]  /*3bc40*/  @P3 LDG.E.U16 R0, desc[UR20][R36.64] ;  /* 0x0000001424003981 */ /* 0x004ea8000c1e1500 */
[----:B------:R0:W-:Y:S04]  /*3bc50*/  @P4 STL [R1+0x9ac], R7 ;  /* 0x0009ac0701004387 */ /* 0x0001e80000100800 */
[----:B0-----:R-:W2:Y:S04]  /*3bc60*/  LDL R7, [R1+0x97c] ;  /* 0x00097c0001077983 */ /* 0x001ea80000100800 */
[----:B------:R0:W-:Y:S01]  /*3bc70*/  @P4 STL [R1+0x9a8], R92 ;  /* 0x0009a85c01004387 */ /* 0x0001e20000100800 */
[----:B------:R-:W-:-:S03]  /*3bc80*/  ISETP.GT.AND P4, PT, R78, 0x9, PT ;  /* 0x000000094e00780c */ /* 0x000fc60003f84270 */
[----:B0-----:R-:W2:Y:S04]  /*3bc90*/  LDL R92, [R1+0x978] ;  /* 0x00097800015c7983 */ /* 0x001ea80000100800 */
[----:B------:R-:W2:Y:S04]  /*3bca0*/  LDL.LU.64 R82, [R1+0x2678] ;  /* 0x0026780001527983 */ /* 0x000ea80000300a00 */
[----:B------:R-:W2:Y:S04]  /*3bcb0*/  LDL.LU.64 R80, [R1+0x2670] ;  /* 0x0026700001507983 */ /* 0x000ea80000300a00 */
[----:B------:R0:W-:Y:S04]  /*3bcc0*/  @P5 STL [R1+0x9a4], R91 ;  /* 0x0009a45b01005387 */ /* 0x0001e80000100800 */
[----:B------:R-:W2:Y:S04]  /*3bcd0*/  @P4 LDG.E.U16 R88, desc[UR20][R72.64] ;  /* 0x0000001448584981 */ /* 0x000ea8000c1e1500 */
[----:B------:R-:W2:Y:S04]  /*3bce0*/  @P4 LDG.E.U16 R89, desc[UR20][R34.64] ;  /* 0x0000001422594981 */ /* 0x000ea8000c1e1500 */
[----:B0-----:R-:W2:Y:S04]  /*3bcf0*/  LDL R91, [R1+0x974] ;  /* 0x00097400015b7983 */ /* 0x001ea80000100800 */
[----:B------:R0:W-:Y:S04]  /*3bd00*/  @P5 STL [R1+0x9a0], R79 ;  /* 0x0009a04f01005387 */ /* 0x0001e80000100800 */
[----:B0-----:R-:W2:Y:S04]  /*3bd10*/  LDL R79, [R1+0x970] ;  /* 0x00097000014f7983 */ /* 0x001ea80000100800 */
[----:B------:R-:W2:Y:S04]  /*3bd20*/  LDL.LU.64 R60, [R1+0x2668] ;  /* 0x00266800013c7983 */ /* 0x000ea80000300a00 */
[----:B------:R-:W-:Y:S04]  /*3bd30*/  STL [R1+0x1df0], R9 ;  /* 0x001df00901007387 */ /* 0x000fe80000100800 */
[----:B------:R-:W2:Y:S04]  /*3bd40*/  LDL R41, [R1+0x96c] ;  /* 0x00096c0001297983 */ /* 0x000ea80000100800 */
[----:B------:R-:W2:Y:S04]  /*3bd50*/  LDL R40, [R1+0x968] ;  /* 0x0009680001287983 */ /* 0x000ea80000100800 */
[----:B------:R-:W-:Y:S04]  /*3bd60*/  STL [R1+0x1df4], R6 ;  /* 0x001df40601007387 */ /* 0x000fe80000100800 */
[----:B------:R-:W2:Y:S04]  /*3bd70*/  LDL.LU.64 R24, [R1+0x2660] ;  /* 0x0026600001187983 */ /* 0x000ea80000300a00 */
[----:B---3--:R0:W-:Y:S04]  /*3bd80*/  @P2 STL [R1+0xab0], R11 ;  /* 0x000ab00b01002387 */ /* 0x0081e80000100800 */
[----:B0-----:R-:W3:Y:S04]  /*3bd90*/  LDL.LU R11, [R1+0x2658] ;  /* 0x00265800010b7983 */ /* 0x001ee80000300800 */
[----:B------:R-:W3:Y:S04]  /*3bda0*/  LDL.LU.64 R74, [R1+0x2650] ;  /* 0x00265000014a7983 */ /* 0x000ee80000300a00 */
[----:B----4-:R0:W-:Y:S04]  /*3bdb0*/  @P2 STL [R1+0xaac], R18 ;  /* 0x000aac1201002387 */ /* 0x0101e80000100800 */
[----:B0-----:R-:W4:Y:S04]  /*3bdc0*/  LDL.LU R18, [R1+0x2648] ;  /* 0x0026480001127983 */ /* 0x001f280000300800 */
[----:B------:R-:W3:Y:S04]  /*3bdd0*/  LDL.LU.64 R70, [R1+0x2640] ;  /* 0x0026400001467983 */ /* 0x000ee80000300a00 */
[----:B------:R0:W-:Y:S04]  /*3bde0*/  @P3 STL [R1+0x994], R19 ;  /* 0x0009941301003387 */ /* 0x0001e80000100800 */
[----:B0-----:R-:W4:Y:S04]  /*3bdf0*/  LDL.LU R19, [R1+0x2638] ;  /* 0x0026380001137983 */ /* 0x001f280000300800 */
[----:B------:R-:W3:Y:S04]  /*3be00*/  LDL.LU.64 R36, [R1+0x2630] ;  /* 0x0026300001247983 */ /* 0x000ee80000300a00 */
[----:B--2---:R0:W-:Y:S04]  /*3be10*/  @P3 STL [R1+0x990], R0 ;  /* 0x0009900001003387 */ /* 0x0041e80000100800 */
[----:B0-----:R-:W2:Y:S01]  /*3be20*/  LDL.LU R0, [R1+0x2628] ;  /* 0x0026280001007983 */ /* 0x001ea20000300800 */
[----:B------:R-:W-:-:S02]  /*3be30*/  ISETP.GT.AND P5, PT, R78, 0xa, PT ;  /* 0x0000000a4e00780c */ /* 0x000fc40003fa4270 */
[C---:B------:R-:W-:Y:S01]  /*3be40*/  ISETP.GT.AND P6, PT, R78.reuse, 0xb, PT ;  /* 0x0000000b4e00780c */ /* 0x040fe20003fc4270 */
[----:B------:R-:W3:Y:S01]  /*3be50*/  LDL.LU.64 R34, [R1+0x2620] ;  /* 0x0026200001227983 */ /* 0x000ee20000300a00 */
[C---:B------:R-:W-:Y:S02]  /*3be60*/  ISETP.GT.AND P2, PT, R78.reuse, 0xc, PT ;  /* 0x0000000c4e00780c */ /* 0x040fe40003f44270 */
[C---:B------:R-:W-:Y:S01]  /*3be70*/  ISETP.GT.AND P3, PT, R78.reuse, 0xd, PT ;  /* 0x0000000d4e00780c */ /* 0x040fe20003f64270 */
[----:B------:R-:W3:Y:S04]  /*3be80*/  LDL.LU R72, [R1+0x2618] ;  /* 0x0026180001487983 */ /* 0x000ee80000300800 */
[----:B------:R-:W3:Y:S04]  /*3be90*/  LDL R73, [R1+0xaa8] ;  /* 0x000aa80001497983 */ /* 0x000ee80000100800 */
[----:B------:R-:W3:Y:S04]  /*3bea0*/  @P5 LDG.E.U16 R93, desc[UR20][R46.64] ;  /* 0x000000142e5d5981 */ /* 0x000ee8000c1e1500 */
[----:B------:R-:W4:Y:S04]  /*3beb0*/  @P5 LDG.E.U16 R90, desc[UR20][R48.64] ;  /* 0x00000014305a5981 */ /* 0x000f28000c1e1500 */
[----:B------:R-:W4:Y:S04]  /*3bec0*/  @P6 LDG.E.U16 R92, desc[UR20][R30.64] ;  /* 0x000000141e5c6981 */ /* 0x000f28000c1e1500 */
[----:B------:R0:W-:Y:S04]  /*3bed0*/  @P4 STL [R1+0x988], R88 ;  /* 0x0009885801004387 */ /* 0x0001e80000100800 */
[----:B------:R-:W4:Y:S04]  /*3bee0*/  @P6 LDG.E.U16 R7, desc[UR20][R16.64] ;  /* 0x0000001410076981 */ /* 0x000f28000c1e1500 */
[----:B------:R-:W4:Y:S04]  /*3bef0*/  @P2 LDG.E.U16 R91, desc[UR20][R38.64] ;  /* 0x00000014265b2981 */ /* 0x000f28000c1e1500 */
[----:B0-----:R-:W4:Y:S04]  /*3bf00*/  LDL R88, [R1+0xaa4] ;  /* 0x000aa40001587983 */ /* 0x001f280000100800 */
[----:B------:R0:W-:Y:S01]  /*3bf10*/  @P4 STL [R1+0x98c], R89 ;  /* 0x00098c5901004387 */ /* 0x0001e20000100800 */
[----:B------:R-:W-:-:S03]  /*3bf20*/  ISETP.GT.AND P4, PT, R78, 0xe, PT ;  /* 0x0000000e4e00780c */ /* 0x000fc60003f84270 */
[----:B------:R-:W4:Y:S04]  /*3bf30*/  @P2 LDG.E.U16 R79, desc[UR20][R50.64] ;  /* 0x00000014324f2981 */ /* 0x000f28000c1e1500 */
[----:B------:R-:W4:Y:S04]  /*3bf40*/  @P3 LDG.E.U16 R41, desc[UR20][R62.64] ;  /* 0x000000143e293981 */ /* 0x000f28000c1e1500 */
[----:B------:R-:W4:Y:S04]  /*3bf50*/  @P3 LDG.E.U16 R40, desc[UR20][R52.64] ;  /* 0x0000001434283981 */ /* 0x000f28000c1e1500 */
[----:B------:R-:W4:Y:S04]  /*3bf60*/  @P4 LDG.E.U16 R8, desc[UR20][R56.64] ;  /* 0x0000001438084981 */ /* 0x000f28000c1e1500 */
[----:B------:R-:W4:Y:S04]  /*3bf70*/  LDL.LU.64 R46, [R1+0x2610] ;  /* 0x00261000012e7983 */ /* 0x000f280000300a00 */
[----:B0-----:R-:W4:Y:S04]  /*3bf80*/  LDL R89, [R1+0x95c] ;  /* 0x00095c0001597983 */ /* 0x001f280000100800 */
[----:B------:R-:W4:Y:S04]  /*3bf90*/  LDL.LU.64 R48, [R1+0x2608] ;  /* 0x0026080001307983 */ /* 0x000f280000300a00 */
[----:B--2---:R-:W2:Y:S04]  /*3bfa0*/  @P4 LDG.E.U16 R0, desc[UR20][R66.64] ;  /* 0x0000001442004981 */ /* 0x004ea8000c1e1500 */
[----:B---3--:R0:W-:Y:S04]  /*3bfb0*/  @P5 STL [R1+0x984], R93 ;  /* 0x0009845d01005387 */ /* 0x0081e80000100800 */
[----:B0-----:R-:W3:Y:S04]  /*3bfc0*/  LDL R93, [R1+0x954] ;  /* 0x00095400015d7983 */ /* 0x001ee80000100800 */
[----:B----4-:R0:W-:Y:S04]  /*3bfd0*/  @P5 STL [R1+0x980], R90 ;  /* 0x0009805a01005387 */ /* 0x0101e80000100800 */
[----:B0-----:R-:W4:Y:S04]  /*3bfe0*/  LDL R90, [R1+0x950] ;  /* 0x00095000015a7983 */ /* 0x001f280000100800 */
[----:B------:R-:W4:Y:S04]  /*3bff0*/  LDL.LU.64 R16, [R1+0x2600] ;  /* 0x0026000001107983 */ /* 0x000f280000300a00 */
[----:B------:R-:W4:Y:S04]  /*3c000*/  LDL R30, [R1+0x94c] ;  /* 0x00094c00011e7983 */ /* 0x000f280000100800 */
[----:B------:R0:W-:Y:S04]  /*3c010*/  @P6 STL [R1+0x978], R92 ;  /* 0x0009785c01006387 */ /* 0x0001e80000100800 */
[----:B0-----:R-:W4:Y:S04]  /*3c020*/  LDL R92, [R1+0x948] ;  /* 0x00094800015c7983 */ /* 0x001f280000100800 */
[----:B------:R0:W-:Y:S04]  /*3c030*/  @P6 STL [R1+0x97c], R7 ;  /* 0x00097c0701006387 */ /* 0x0001e80000100800 */
[----:B------:R-:W4:Y:S04]  /*3c040*/  LDL.LU.64 R38, [R1+0x25f8] ;  /* 0x0025f80001267983 */ /* 0x000f280000300a00 */
[----:B------:R-:W4:Y:S04]  /*3c050*/  LDL.LU.64 R50, [R1+0x25f0] ;  /* 0x0025f00001327983 */ /* 0x000f280000300a00 */
[----:B0-----:R-:W4:Y:S04]  /*3c060*/  LDL R7, [R1+0x944] ;  /* 0x0009440001077983 */ /* 0x001f280000100800 */
[----:B------:R0:W-:Y:S01]  /*3c070*/  @P2 STL [R1+0x974], R91 ;  /* 0x0009745b01002387 */ /* 0x0001e20000100800 */
[----:B------:R-:W-:-:S03]  /*3c080*/  ISETP.GT.AND P5, PT, R78, 0xf, PT ;  /* 0x0000000f4e00780c */ /* 0x000fc60003fa4270 */
[----:B0-----:R-:W4:Y:S04]  /*3c090*/  LDL R91, [R1+0x940] ;  /* 0x00094000015b7983 */ /* 0x001f280000100800 */
[----:B------:R0:W-:Y:S04]  /*3c0a0*/  @P2 STL [R1+0x970], R79 ;  /* 0x0009704f01002387 */ /* 0x0001e80000100800 */
[----:B------:R-:W4:Y:S04]  /*3c0b0*/  LDL.LU.64 R62, [R1+0x25e8] ;  /* 0x0025e800013e7983 */ /* 0x000f280000300a00 */
[----:B------:R-:W4:Y:S04]  /*3c0c0*/  LDL.LU.64 R52, [R1+0x25e0] ;  /* 0x0025e00001347983 */ /* 0x000f280000300a00 */
[----:B0-----:R-:W4:Y:S04]  /*3c0d0*/  LDL R79, [R1+0x93c] ;  /* 0x00093c00014f7983 */ /* 0x001f280000100800 */
[----:B------:R0:W-:Y:S04]  /*3c0e0*/  @P3 STL [R1+0x96c], R41 ;  /* 0x00096c2901003387 */ /* 0x0001e80000100800 */
[----:B------:R-:W4:Y:S04]  /*3c0f0*/  @P5 LDG.E.U16 R73, desc[UR20][R68.64] ;  /* 0x0000001444495981 */ /* 0x000f28000c1e1500 */
[----:B------:R-:W4:Y:S04]  /*3c100*/  @P5 LDG.E.U16 R88, desc[UR20][R2.64] ;  /* 0x0000001402585981 */ /* 0x000f28000c1e1500 */
[----:B0-----:R-:W4:Y:S04]  /*3c110*/  LDL R41, [R1+0x938] ;  /* 0x0009380001297983 */ /* 0x001f280000100800 */
[----:B------:R0:W-:Y:S04]  /*3c120*/  @P3 STL [R1+0x968], R40 ;  /* 0x0009682801003387 */ /* 0x0001e80000100800 */
[----:B------:R-:W4:Y:S04]  /*3c130*/  LDL.LU.64 R56, [R1+0x25d8] ;  /* 0x0025d80001387983 */ /* 0x000f280000300a00 */
[----:B------:R-:W4:Y:S04]  /*3c140*/  LDL R31, [R1+0x934] ;  /* 0x00093400011f7983 */ /* 0x000f280000100800 */
[----:B0-----:R-:W4:Y:S04]  /*3c150*/  LDL R40, [R1+0x930] ;  /* 0x0009300001287983 */ /* 0x001f280000100800 */
[----:B------:R-:W-:Y:S04]  /*3c160*/  STL [R1+0x1df8], R8 ;  /* 0x001df80801007387 */ /* 0x000fe80000100800 */
[----:B------:R-:W4:Y:S04]  /*3c170*/  LDL.LU.64 R66, [R1+0x25d0] ;  /* 0x0025d00001427983 */ /* 0x000f280000300a00 */
[----:B--2---:R0:W-:Y:S04]  /*3c180*/  STL [R1+0x1dfc], R0 ;  /* 0x001dfc0001007387 */ /* 0x0041e80000100800 */
[----:B0-----:R-:W2:Y:S01]  /*3c190*/  LDL R0, [R1+0x958] ;  /* 0x0009580001007983 */ /* 0x001ea20000100800 */
[----:B------:R-:W-:-:S02]  /*3c1a0*/  ISETP.GT.AND P6, PT, R78, 0x10, PT ;  /* 0x000000104e00780c */ /* 0x000fc40003fc4270 */
[C---:B------:R-:W-:Y:S01]  /*3c1b0*/  ISETP.GT.AND P2, PT, R78.reuse, 0x11, PT ;  /* 0x000000114e00780c */ /* 0x040fe20003f44270 */
[----:B------:R-:W2:Y:S01]  /*3c1c0*/  LDL.LU.64 R68, [R1+0x25c8] ;  /* 0x0025c80001447983 */ /* 0x000ea20000300a00 */
[C---:B------:R-:W-:Y:S02]  /*3c1d0*/  ISETP.GT.AND P3, PT, R78.reuse, 0x12, PT ;  /* 0x000000124e00780c */ /* 0x040fe40003f64270 */
[----:B------:R-:W-:-:S07]  /*3c1e0*/  ISETP.GT.AND P4, PT, R78, 0x13, PT ;  /* 0x000000134e00780c */ /* 0x000fce0003f84270 */
[----:B------:R-:W2:Y:S04]  /*3c1f0*/  @P6 LDG.E.U16 R89, desc[UR20][R76.64] ;  /* 0x000000144c596981 */ /* 0x000ea8000c1e1500 */
[----:B---3--:R-:W3:Y:S04]  /*3c200*/  @P2 LDG.E.U16 R93, desc[UR20][R32.64] ;  /* 0x00000014205d2981 */ /* 0x008ee8000c1e1500 */
[----:B----4-:R-:W4:Y:S04]  /*3c210*/  @P2 LDG.E.U16 R90, desc[UR20][R28.64] ;  /* 0x000000141c5a2981 */ /* 0x010f28000c1e1500 */
[----:B------:R-:W3:Y:S04]  /*3c220*/  @P3 LDG.E.U16 R30, desc[UR20][R22.64] ;  /* 0x00000014161e3981 */ /* 0x000ee8000c1e1500 */
[----:B------:R-:W3:Y:S04]  /*3c230*/  @P3 LDG.E.U16 R92, desc[UR20][R26.64] ;  /* 0x000000141a5c3981 */ /* 0x000ee8000c1e1500 */
[----:B------:R-:W3:Y:S04]  /*3c240*/  @P4 LDG.E.U16 R7, desc[UR20][R42.64] ;  /* 0x000000142a074981 */ /* 0x000ee8000c1e1500 */
[----:B------:R-:W3:Y:S04]  /*3c250*/  @P4 LDG.E.U16 R91, desc[UR20][R14.64] ;  /* 0x000000140e5b4981 */ /* 0x000ee8000c1e1500 */
[----:B------:R0:W-:Y:S04]  /*3c260*/  @P5 STL [R1+0xaa8], R73 ;  /* 0x000aa84901005387 */ /* 0x0001e80000100800 */
[----:B0-----:R-:W3:Y:S04]  /*3c270*/  LDL.LU R73, [R1+0x25c0] ;  /* 0x0025c00001497983 */ /* 0x001ee80000300800 */
[----:B------:R-:W3:Y:S04]  /*3c280*/  LDL.LU.64 R2, [R1+0x25b8] ;  /* 0x0025b80001027983 */ /* 0x000ee80000300a00 */
[----:B------:R0:W-:Y:S01]  /*3c290*/  @P5 STL [R1+0xaa4], R88 ;  /* 0x000aa45801005387 */ /* 0x0001e20000100800 */
[----:B------:R-:W-:-:S03]  /*3c2a0*/  ISETP.GT.AND P5, PT, R78, 0x14, PT ;  /* 0x000000144e00780c */ /* 0x000fc60003fa4270 */
[----:B0-----:R-:W3:Y:S10]  /*3c2b0*/  LDL.LU R88, [R1+0x25b0] ;  /* 0x0025b00001587983 */ /* 0x001ef40000300800 */
[----:B------:R-:W3:Y:S04]  /*3c2c0*/  @P5 LDG.E.U16 R79, desc[UR20][R44.64] ;  /* 0x000000142c4f5981 */ /* 0x000ee8000c1e1500 */
[----:B------:R-:W3:Y:S04]  /*3c2d0*/  @P5 LDG.E.U16 R41, desc[UR20][R12.64] ;  /* 0x000000140c295981 */ /* 0x000ee8000c1e1500 */
[----:B------:R-:W3:Y:S04]  /*3c2e0*/  LDL.LU.64 R76, [R1+0x25a8] ;  /* 0x0025a800014c7983 */ /* 0x000ee80000300a00 */
[----:B--2---:R-:W2:Y:S04]  /*3c2f0*/  @P6 LDG.E.U16 R0, desc[UR20][R64.64] ;  /* 0x0000001440006981 */ /* 0x004ea8000c1e1500 */
[----:B------:R0:W-:Y:S04]  /*3c300*/  @P6 STL [R1+0x95c], R89 ;  /* 0x00095c5901006387 */ /* 0x0001e80000100800 */
[----:B0-----:R-:W4:Y:S04]  /*3c310*/  LDL.LU R89, [R1+0x25a0] ;  /* 0x0025a00001597983 */ /* 0x001f280000300800 */
[----:B------:R-:W4:Y:S04]  /*3c320*/  LDL.LU.64 R64, [R1+0x2598] ;  /* 0x0025980001407983 */ /* 0x000f280000300a00 */
[----:B--2---:R-:W-:Y:S04]  /*3c330*/  @P6 STL [R1+0x958], R0 ;  /* 0x0009580001006387 */ /* 0x004fe80000100800 */
[----:B------:R-:W2:Y:S04]  /*3c340*/  LDL.LU.64 R32, [R1+0x2590] ;  /* 0x0025900001207983 */ /* 0x000ea80000300a00 */
[----:B------:R-:W2:Y:S04]  /*3c350*/  LDL.LU.64 R28, [R1+0x2588] ;  /* 0x00258800011c7983 */ /* 0x000ea80000300a00 */
[----:B---3--:R0:W-:Y:S01]  /*3c360*/  @P2 STL [R1+0x954], R93 ;  /* 0x0009545d01002387 */ /* 0x0081e20000100800 */
[----:B------:R-:W-:-:S03]  /*3c370*/  ISETP.GT.AND P6, PT, R78, 0x15, PT ;  /* 0x000000154e00780c */ /* 0x000fc60003fc4270 */
[----:B0-----:R-:W3:Y:S04]  /*3c380*/  LDL R93, [R1+0xaa0] ;  /* 0x000aa000015d7983 */ /* 0x001ee80000100800 */
[----:B----4-:R0:W-:Y:S06]  /*3c390*/  @P2 STL [R1+0x950], R90 ;  /* 0x0009505a01002387 */ /* 0x0101ec0000100800 */
[----:B------:R-:W4:Y:S04]  /*3c3a0*/  @P6 LDG.E.U16 R31, desc[UR20][R54.64] ;  /* 0x00000014361f6981 */ /* 0x000f28000c1e1500 */
[----:B------:R-:W2:Y:S04]  /*3c3b0*/  @P6 LDG.E.U16 R40, desc[UR20][R4.64] ;  /* 0x0000001404286981 */ /* 0x000ea8000c1e1500 */
[----:B0-----:R-:W2:Y:S04]  /*3c3c0*/  LDL R90, [R1+0xa9c] ;  /* 0x000a9c00015a7983 */ /* 0x001ea80000100800 */
[----:B------:R-:W2:Y:S04]  /*3c3d0*/  LDL.LU.64 R22, [R1+0x2580] ;  /* 0x0025800001167983 */ /* 0x000ea80000300a00 */
[----:B------:R-:W2:Y:S04]  /*3c3e0*/  LDL.LU.64 R26, [R1+0x2578] ;  /* 0x00257800011a7983 */ /* 0x000ea80000300a00 */
[----:B------:R0:W-:Y:S04]  /*3c3f0*/  @P3 STL [R1+0x94c], R30 ;  /* 0x00094c1e01003387 */ /* 0x0001e80000100800 */
[----:B0-----:R-:W2:Y:S04]  /*3c400*/  LDL R30, [R1+0x91c] ;  /* 0x00091c00011e7983 */ /* 0x001ea80000100800 */
[----:B------:R0:W-:Y:S04]  /*3c410*/  @P3 STL [R1+0x948], R92 ;  /* 0x0009485c01003387 */ /* 0x0001e80000100800 */
[----:B0-----:R-:W2:Y:S04]  /*3c420*/  LDL R92, [R1+0x918] ;  /* 0x00091800015c7983 */ /* 0x001ea80000100800 */
[----:B------:R-:W2:Y:S04]  /*3c430*/  LDL.LU.64 R42, [R1+0x2570] ;  /* 0x00257000012a7983 */ /* 0x000ea80000300a00 */
[----:B------:R-:W2:Y:S04]  /*3c440*/  LDL.LU.64 R14, [R1+0x2568] ;  /* 0x00256800010e7983 */ /* 0x000ea80000300a00 */
[----:B------:R-:W2:Y:S04]  /*3c450*/  LDL R0, [R1+0x914] ;  /* 0x0009140001007983 */ /* 0x000ea80000100800 */
[----:B------:R0:W-:Y:S04]  /*3c460*/  @P4 STL [R1+0x940], R91 ;  /* 0x0009405b01004387 */ /* 0x0001e80000100800 */
[----:B0-----:R-:W2:Y:S04]  /*3c470*/  LDL R91, [R1+0x910] ;  /* 0x00091000015b7983 */ /* 0x001ea80000100800 */
[----:B------:R-:W-:Y:S04]  /*3c480*/  @P4 STL [R1+0x944], R7 ;  /* 0x0009440701004387 */ /* 0x000fe80000100800 */
[----:B------:R-:W2:Y:S04]  /*3c490*/  LDL.LU.64 R44, [R1+0x2560] ;  /* 0x00256000012c7983 */ /* 0x000ea80000300a00 */
[----:B------:R-:W2:Y:S04]  /*3c4a0*/  LDL.LU.64 R12, [R1+0x2558] ;  /* 0x00255800010c7983 */ /* 0x000ea80000300a00 */
[----:B------:R0:W-:Y:S04]  /*3c4b0*/  @P5 STL [R1+0x93c], R79 ;  /* 0x00093c4f01005387 */ /* 0x0001e80000100800 */
[----:B0-----:R-:W2:Y:S04]  /*3c4c0*/  LDL R79, [R1+0x90c] ;  /* 0x00090c00014f7983 */ /* 0x001ea80000100800 */
[----:B------:R0:W-:Y:S04]  /*3c4d0*/  @P5 STL [R1+0x938], R41 ;  /* 0x0009382901005387 */ /* 0x0001e80000100800 */
[----:B0-----:R-:W2:Y:S04]  /*3c4e0*/  LDL R41, [R1+0x908] ;  /* 0x0009080001297983 */ /* 0x001ea80000100800 */
[----:B------:R-:W2:Y:S04]  /*3c4f0*/  LDL.LU.64 R54, [R1+0x2550] ;  /* 0x0025500001367983 */ /* 0x000ea80000300a00 */
[----:B------:R-:W2:Y:S01]  /*3c500*/  LDL.LU.64 R4, [R1+0x2548] ;  /* 0x0025480001047983 */ /* 0x000ea20000300a00 */
[----:B------:R-:W-:-:S13]  /*3c510*/  ISETP.GT.AND P2, PT, R78, 0x16, PT ;  /* 0x000000164e00780c */ /* 0x000fda0003f44270 */
[----:B--2---:R-:W2:Y:S04]  /*3c520*/  @P2 LDG.E.U16 R4, desc[UR20][R20.64] ;  /* 0x0000001414042981 */ /* 0x004ea8000c1e1500 */
[----:B------:R-:W2:Y:S04]  /*3c530*/  @P2 LDG.E.U16 R5, desc[UR20][R58.64] ;  /* 0x000000143a052981 */ /* 0x000ea8000c1e1500 */
[----:B------:R0:W-:Y:S04]  /*3c540*/  @P6 STL [R1+0x930], R40 ;  /* 0x0009302801006387 */ /* 0x0001e80000100800 */
[----:B------:R-:W2:Y:S04]  /*3c550*/  LDL R7, [R1+0x900] ;  /* 0x0009000001077983 */ /* 0x000ea80000100800 */
[----:B0-----:R-:W2:Y:S04]  /*3c560*/  LDL R40, [R1+0x904] ;  /* 0x0009040001287983 */ /* 0x001ea80000100800 */
[----:B----4-:R-:W-:Y:S04]  /*3c570*/  @P6 STL [R1+0x934], R31 ;  /* 0x0009341f01006387 */ /* 0x010fe80000100800 */
[----:B------:R-:W4:Y:S04]  /*3c580*/  LDL.LU R20, [R1+0x2540] ;  /* 0x0025400001147983 */ /* 0x000f280000300800 */
[----:B------:R-:W4:Y:S01]  /*3c590*/  LDL R21, [R1+0x8fc] ;  /* 0x0008fc0001157983 */ /* 0x000f220000100800 */
[----:B------:R-:W-:-:S13]  /*3c5a0*/  ISETP.GT.AND P3, PT, R78, 0x17, PT ;  /* 0x000000174e00780c */ /* 0x000fda0003f64270 */
[----:B---3--:R-:W3:Y:S04]  /*3c5b0*/  @P3 LDG.E.U16 R93, desc[UR20][R86.64] ;  /* 0x00000014565d3981 */ /* 0x008ee8000c1e1500 */
[----:B------:R-:W3:Y:S04]  /*3c5c0*/  @P3 LDG.E.U16 R90, desc[UR20][R84.64] ;  /* 0x00000014545a3981 */ /* 0x000ee8000c1e1500 */
[----:B--2---:R0:W-:Y:S04]  /*3c5d0*/  STL [R1+0x1e00], R4 ;  /* 0x001e000401007387 */ /* 0x0041e80000100800 */
[----:B0-----:R-:W2:Y:S04]  /*3c5e0*/  LDL R4, [R1+0x920] ;  /* 0x0009200001047983 */ /* 0x001ea80000100800 */
[----:B------:R-:W3:Y:S04]  /*3c5f0*/  LDL.LU.64 R58, [R1+0x2538] ;  /* 0x00253800013a7983 */ /* 0x000ee80000300a00 */
[----:B------:R-:W3:Y:S04]  /*3c600*/  LDL R31, [R1+0x8f8] ;  /* 0x0008f800011f7983 */ /* 0x000ee80000100800 */
[----:B------:R0:W-:Y:S04]  /*3c610*/  STL [R1+0x1e04], R5 ;  /* 0x001e040501007387 */ /* 0x0001e80000100800 */
[----:B0-----:R-:W3:Y:S01]  /*3c620*/  LDL R5, [R1+0x924] ;  /* 0x0009240001057983 */ /* 0x001ee20000100800 */
[----:B------:R-:W-:-:S02]  /*3c630*/  ISETP.GT.AND P4, PT, R78, 0x18, PT ;  /* 0x000000184e00780c */ /* 0x000fc40003f84270 */
[----:B------:R-:W-:Y:S01]  /*3c640*/  ISETP.GT.AND P5, PT, R78, 0x19, PT ;  /* 0x000000194e00780c */ /* 0x000fe20003fa4270 */
[----:B------:R-:W4:-:S12]  /*3c650*/  LDL.LU.64 R86, [R1+0x2530] ;  /* 0x0025300001567983 */ /* 0x000f180000300a00 */
[----:B------:R-:W4:Y:S01]  /*3c660*/  @P5 LDG.E.U16 R30, desc[UR20][R60.64] ;  /* 0x000000143c1e5981 */ /* 0x000f22000c1e1500 */
[----:B------:R-:W-:-:S03]  /*3c670*/  ISETP.GT.AND P6, PT, R78, 0x1a, PT ;  /* 0x0000001a4e00780c */ /* 0x000fc60003fc4270 */
[----:B------:R-:W4:Y:S01]  /*3c680*/  @P5 LDG.E.U16 R92, desc[UR20][R24.64] ;  /* 0x00000014185c5981 */ /* 0x000f22000c1e1500 */
[----:B------:R-:W-:-:S09]  /*3c690*/  ISETP.GT.AND P2, PT, R78, 0x1b, PT ;  /* 0x0000001b4e00780c */ /* 0x000fd20003f44270 */
[----:B------:R-:W4:Y:S04]  /*3c6a0*/  @P6 LDG.E.U16 R91, desc[UR20][R74.64] ;  /* 0x000000144a5b6981 */ /* 0x000f28000c1e1500 */
[----:B--2---:R-:W2:Y:S04]  /*3c6b0*/  @P4 LDG.E.U16 R4, desc[UR20][R80.64] ;  /* 0x0000001450044981 */ /* 0x004ea8000c1e1500 */
[----:B---3--:R-:W3:Y:S04]  /*3c6c0*/  @P4 LDG.E.U16 R5, desc[UR20][R82.64] ;  /* 0x0000001452054981 */ /* 0x008ee8000c1e1500 */
[----:B------:R0:W-:Y:S04]  /*3c6d0*/  @P3 STL [R1+0xaa0], R93 ;  /* 0x000aa05d01003387 */ /* 0x0001e80000100800 */
[----:B------:R-:W4:Y:S04]  /*3c6e0*/  @P6 LDG.E.U16 R0, desc[UR20][R10.64] ;  /* 0x000000140a006981 */ /* 0x000f28000c1e1500 */
[----:B------:R-:W4:Y:S04]  /*3c6f0*/  @P2 LDG.E.U16 R79, desc[UR20][R70.64] ;  /* 0x00000014464f2981 */ /* 0x000f28000c1e1500 */
[----:B0-----:R-:W4:Y:S04]  /*3c700*/  LDL.LU R93, [R1+0x2528] ;  /* 0x00252800015d7983 */ /* 0x001f280000300800 */
[----:B------:R-:W4:Y:S04]  /*3c710*/  LDL.LU.64 R84, [R1+0x2520] ;  /* 0x0025200001547983 */ /* 0x000f280000300a00 */
[----:B------:R0:W-:Y:S01]  /*3c720*/  @P3 STL [R1+0xa9c], R90 ;  /* 0x000a9c5a01003387 */ /* 0x0001e20000100800 */
[----:B------:R-:W-:-:S03]  /*3c730*/  ISETP.GT.AND P3, PT, R78, 0x1c, PT ;  /* 0x0000001c4e00780c */ /* 0x000fc60003f64270 */
[----:B------:R-:W4:Y:S04]  /*3c740*/  @P2 LDG.E.U16 R41, desc[UR20][R18.64] ;  /* 0x0000001412292981 */ /* 0x000f28000c1e1500 */
[----:B0-----:R-:W4:Y:S06]  /*3c750*/  LDL.LU R90, [R1+0x2518] ;  /* 0x00251800015a7983 */ /* 0x001f2c0000300800 */
[----:B------:R-:W4:Y:S04]  /*3c760*/  @P3 LDG.E.U16 R40, desc[UR20][R36.64] ;  /* 0x0000001424283981 */ /* 0x000f28000c1e1500 */
[----:B------:R-:W4:Y:S04]  /*3c770*/  LDL.LU.64 R82, [R1+0x2510] ;  /* 0x0025100001527983 */ /* 0x000f280000300a00 */
[----:B------:R-:W4:Y:S04]  /*3c780*/  LDL.LU.64 R80, [R1+0x2508] ;  /* 0x0025080001507983 */ /* 0x000f280000300a00 */
[----:B------:R-:W4:Y:S04]  /*3c790*/  @P3 LDG.E.U16 R7, desc[UR20][R34.64] ;  /* 0x0000001422073981 */ /* 0x000f28000c1e1500 */
[----:B--2---:R-:W-:Y:S04]  /*3c7a0*/  @P4 STL [R1+0x920], R4 ;  /* 0x0009200401004387 */ /* 0x004fe80000100800 */
[----:B---3--:R-:W-:Y:S04]  /*3c7b0*/  @P4 STL [R1+0x924], R5 ;  /* 0x0009240501004387 */ /* 0x008fe80000100800 */
[----:B------:R-:W2:Y:S04]  /*3c7c0*/  LDL.LU.64 R60, [R1+0x2500] ;  /* 0x00250000013c7983 */ /* 0x000ea80000300a00 */
[----:B------:R-:W3:Y:S04]  /*3c7d0*/  LDL.LU.64 R24, [R1+0x24f8] ;  /* 0x0024f80001187983 */ /* 0x000ee80000300a00 */
[----:B----4-:R0:W-:Y:S04]  /*3c7e0*/  @P5 STL [R1+0x91c], R30 ;  /* 0x00091c1e01005387 */ /* 0x0101e80000100800 */
[----:B0-----:R-:W4:Y:S01]  /*3c7f0*/  LDL R30, [R1+0xa98] ;  /* 0x000a9800011e7983 */ /* 0x001f220000100800 */
[----:B------:R-:W-:-:S03]  /*3c800*/  ISETP.GT.AND P4, PT, R78, 0x1d, PT ;  /* 0x0000001d4e00780c */ /* 0x000fc60003f84270 */
[----:B------:R0:W-:Y:S01]  /*3c810*/  @P5 STL [R1+0x918], R92 ;  /* 0x0009185c01005387 */ /* 0x0001e20000100800 */
[----:B------:R-:W-:-:S03]  /*3c820*/  ISETP.GT.AND P5, PT, R78, 0x1e, PT ;  /* 0x0000001e4e00780c */ /* 0x000fc60003fa4270 */
[----:B0-----:R-:W2:Y:S04]  /*3c830*/  LDL R92, [R1+0xa94] ;  /* 0x000a9400015c7983 */ /* 0x001ea80000100800 */
[----:B------:R-:W3:Y:S04]  /*3c840*/  LDL.LU.64 R10, [R1+0x24f0] ;  /* 0x0024f000010a7983 */ /* 0x000ee80000300a00 */
[----:B------:R-:W3:Y:S04]  /*3c850*/  LDL.LU.64 R74, [R1+0x24e8] ;  /* 0x0024e800014a7983 */ /* 0x000ee80000300a00 */
[----:B------:R0:W-:Y:S04]  /*3c860*/  @P6 STL [R1+0x910], R91 ;  /* 0x0009105b01006387 */ /* 0x0001e80000100800 */
[----:B------:R-:W3:Y:S04]  /*3c870*/  @P4 LDG.E.U16 R21, desc[UR20][R46.64] ;  /* 0x000000142e154981 */ /* 0x000ee8000c1e1500 */
[----:B------:R-:W3:Y:S04]  /*3c880*/  @P4 LDG.E.U16 R31, desc[UR20][R48.64] ;  /* 0x00000014301f4981 */ /* 0x000ee8000c1e1500 */
[----:B0-----:R-:W3:Y:S04]  /*3c890*/  LDL R91, [R1+0x8ec] ;  /* 0x0008ec00015b7983 */ /* 0x001ee80000100800 */
[----:B------:R0:W-:Y:S04]  /*3c8a0*/  @P6 STL [R1+0x914], R0 ;  /* 0x0009140001006387 */ /* 0x0001e80000100800 */
[----:B------:R-:W3:Y:S04]  /*3c8b0*/  @P5 LDG.E.U16 R90, desc[UR20][R16.64] ;  /* 0x00000014105a5981 */ /* 0x000ee8000c1e1500 */
[----:B------:R-:W3:Y:S04]  /*3c8c0*/  @P5 LDG.E.U16 R93, desc[UR20][R38.64] ;  /* 0x00000014265d5981 */ /* 0x000ee8000c1e1500 */
[----:B0-----:R-:W3:Y:S04]  /*3c8d0*/  LDL R0, [R1+0x8e8] ;  /* 0x0008e80001007983 */ /* 0x001ee80000100800 */
[----:B------:R-:W3:Y:S04]  /*3c8e0*/  LDL.LU.64 R70, [R1+0x24e0] ;  /* 0x0024e00001467983 */ /* 0x000ee80000300a00 */
[----:B------:R-:W3:Y:S04]  /*3c8f0*/  LDL.LU.64 R18, [R1+0x24d8] ;  /* 0x0024d80001127983 */ /* 0x000ee80000300a00 */
[----:B------:R0:W-:Y:S01]  /*3c900*/  @P2 STL [R1+0x90c], R79 ;  /* 0x00090c4f01002387 */ /* 0x0001e20000100800 */
[----:B------:R-:W-:-:S03]  /*3c910*/  ISETP.GT.AND P6, PT, R78, 0x1f, PT ;  /* 0x0000001f4e00780c */ /* 0x000fc60003fc4270 */
[----:B0-----:R-:W3:Y:S04]  /*3c920*/  LDL R79, [R1+0x8e4] ;  /* 0x0008e400014f7983 */ /* 0x001ee80000100800 */
[----:B------:R0:W-:Y:S04]  /*3c930*/  @P2 STL [R1+0x908], R41 ;  /* 0x0009082901002387 */ /* 0x0001e80000100800 */
[----:B0-----:R-:W3:Y:S04]  /*3c940*/  LDL R41, [R1+0x8e0] ;  /* 0x0008e00001297983 */ /* 0x001ee80000100800 */
[----:B------:R-:W3:Y:S04]  /*3c950*/  LDL.LU.64 R36, [R1+0x24d0] ;  /* 0x0024d00001247983 */ /* 0x000ee80000300a00 */
[----:B------:R0:W-:Y:S04]  /*3c960*/  @P3 STL [R1+0x904], R40 ;  /* 0x0009042801003387 */ /* 0x0001e80000100800 */
[----:B0-----:R-:W3:Y:S04]  /*3c970*/  LDL R40, [R1+0x8dc] ;  /* 0x0008dc0001287983 */ /* 0x001ee80000100800 */
[----:B----4-:R-:W4:Y:S01]  /*3c980*/  @P6 LDG.E.U16 R30, desc[UR20][R50.64] ;  /* 0x00000014321e6981 */ /* 0x010f22000c1e1500 */
[----:B------:R-:W-:-:S03]  /*3c990*/  ISETP.GT.AND P2, PT, R78, 0x20, PT ;  /* 0x000000204e00780c */ /* 0x000fc60003f44270 */
[----:B------:R-:W4:Y:S04]  /*3c9a0*/  LDL.LU.64 R34, [R1+0x24c8] ;  /* 0x0024c80001227983 */ /* 0x000f280000300a00 */
[----:B------:R0:W-:Y:S04]  /*3c9b0*/  @P3 STL [R1+0x900], R7 ;  /* 0x0009000701003387 */ /* 0x0001e80000100800 */
[----:B--2---:R-:W2:Y:S04]  /*3c9c0*/  @P6 LDG.E.U16 R92, desc[UR20][R62.64] ;  /* 0x000000143e5c6981 */ /* 0x004ea8000c1e1500 */
[----:B0-----:R-:W2:Y:S04]  /*3c9d0*/  LDL R7, [R1+0x8d8] ;  /* 0x0008d80001077983 */ /* 0x001ea80000100800 */
[----:B------:R-:W2:Y:S01]  /*3c9e0*/  LDL.LU.64 R46, [R1+0x24c0] ;  /* 0x0024c000012e7983 */ /* 0x000ea20000300a00 */
[----:B------:R-:W-:-:S03]  /*3c9f0*/  ISETP.GT.AND P3, PT, R78, 0x21, PT ;  /* 0x000000214e00780c */ /* 0x000fc60003f64270 */
[----:B---3--:R0:W-:Y:S04]  /*3ca00*/  @P4 STL [R1+0x8fc], R21 ;  /* 0x0008fc1501004387 */ /* 0x0081e80000100800 */
[----:B------:R-:W3:Y:S04]  /*3ca10*/  @P2 LDG.E.U16 R91, desc[UR20][R52.64] ;  /* 0x00000014345b2981 */ /* 0x000ee8000c1e1500 */
[----:B0-----:R-:W3:Y:S04]  /*3ca20*/  LDL R21, [R1+0x8d4] ;  /* 0x0008d40001157983 */ /* 0x001ee80000100800 */
[----:B------:R-:W3:Y:S04]  /*3ca30*/  LDL.LU.64 R48, [R1+0x24b8] ;  /* 0x0024b80001307983 */ /* 0x000ee80000300a00 */
[----:B------:R-:W3:Y:S04]  /*3ca40*/  LDL R4, [R1+0x8d0] ;  /* 0x0008d00001047983 */ /* 0x000ee80000100800 */
[----:B------:R0:W-:Y:S04]  /*3ca50*/  @P4 STL [R1+0x8f8], R31 ;  /* 0x0008f81f01004387 */ /* 0x0001e80000100800 */
[----:B------:R-:W3:Y:S01]  /*3ca60*/  LDL R17, [R1+0x8cc] ;  /* 0x0008cc0001117983 */ /* 0x000ee20000100800 */
[----:B------:R-:W-:-:S03]  /*3ca70*/  ISETP.GT.AND P4, PT, R78, 0x22, PT ;  /* 0x000000224e00780c */ /* 0x000fc60003f84270 */
[----:B------:R-:W-:Y:S04]  /*3ca80*/  STL [R1+0x1e08], R90 ;  /* 0x001e085a01007387 */ /* 0x000fe80000100800 */
[----:B------:R-:W3:Y:S04]  /*3ca90*/  LDL.LU.64 R38, [R1+0x24b0] ;  /* 0x0024b00001267983 */ /* 0x000ee80000300a00 */
[----:B------:R-:W3:Y:S04]  /*3caa0*/  @P2 LDG.E.U16 R0, desc[UR20][R56.64] ;  /* 0x0000001438002981 */ /* 0x000ee8000c1e1500 */
[----:B0-----:R-:W3:Y:S04]  /*3cab0*/  LDL R31, [R1+0x8c8] ;  /* 0x0008c800011f7983 */ /* 0x001ee80000100800 */
[----:B------:R-:W3:Y:S04]  /*3cac0*/  @P3 LDG.E.U16 R79, desc[UR20][R66.64] ;  /* 0x00000014424f3981 */ /* 0x000ee8000c1e1500 */
[----:B------:R-:W3:Y:S04]  /*3cad0*/  LDL R16, [R1+0x8c4] ;  /* 0x0008c40001107983 */ /* 0x000ee80000100800 */
[----:B------:R-:W3:Y:S04]  /*3cae0*/  @P3 LDG.E.U16 R41, desc[UR20][R68.64] ;  /* 0x0000001444293981 */ /* 0x000ee8000c1e1500 */
[----:B------:R-:W-:Y:S04]  /*3caf0*/  STL [R1+0x1e0c], R93 ;  /* 0x001e0c5d01007387 */ /* 0x000fe80000100800 */
[----:B------:R-:W3:Y:S04]  /*3cb00*/  LDL.LU.64 R50, [R1+0x24a8] ;  /* 0x0024a80001327983 */ /* 0x000ee80000300a00 */
[----:B------:R-:W3:Y:S04]  /*3cb10*/  @P4 LDG.E.U16 R40, desc[UR20][R72.64] ;  /* 0x0000001448284981 */ /* 0x000ee8000c1e1500 */
[----:B----4-:R0:W-:Y:S04]  /*3cb20*/  @P6 STL [R1+0xa98], R30 ;  /* 0x000a981e01006387 */ /* 0x0101e80000100800 */
[----:B0-----:R-:W4:Y:S01]  /*3cb30*/  LDL R30, [R1+0x8c0] ;  /* 0x0008c000011e7983 */ /* 0x001f220000100800 */
[----:B------:R-:W-:-:S03]  /*3cb40*/  ISETP.GT.AND P5, PT, R78, 0x23, PT ;  /* 0x000000234e00780c */ /* 0x000fc60003fa4270 */
[----:B------:R-:W4:Y:S04]  /*3cb50*/  LDL.LU.64 R62, [R1+0x24a0] ;  /* 0x0024a000013e7983 */ /* 0x000f280000300a00 */
[----:B--2---:R0:W-:Y:S01]  /*3cb60*/  @P6 STL [R1+0xa94], R92 ;  /* 0x000a945c01006387 */ /* 0x0041e20000100800 */
[----:B------:R-:W-:-:S03]  /*3cb70*/  ISETP.GT.AND P6, PT, R78, 0x24, PT ;  /* 0x000000244e00780c */ /* 0x000fc60003fc4270 */
[----:B------:R-:W2:Y:S04]  /*3cb80*/  @P4 LDG.E.U16 R7, desc[UR20][R2.64] ;  /* 0x0000001402074981 */ /* 0x000ea8000c1e1500 */
[----:B0-----:R-:W2:Y:S04]  /*3cb90*/  LDL R92, [R1+0xa90] ;  /* 0x000a9000015c7983 */ /* 0x001ea80000100800 */
[----:B------:R-:W2:Y:S04]  /*3cba0*/  LDL.LU.64 R52, [R1+0x2498] ;  /* 0x0024980001347983 */ /* 0x000ea80000300a00 */
[----:B---3--:R0:W-:Y:S04]  /*3cbb0*/  @P2 STL [R1+0x8ec], R91 ;  /* 0x0008ec5b01002387 */ /* 0x0081e80000100800 */
[----:B------:R-:W3:Y:S04]  /*3cbc0*/  @P5 LDG.E.U16 R21, desc[UR20][R76.64] ;  /* 0x000000144c155981 */ /* 0x000ee8000c1e1500 */
[----:B0-----:R-:W3:Y:S04]  /*3cbd0*/  LDL R91, [R1+0xa8c] ;  /* 0x000a8c00015b7983 */ /* 0x001ee80000100800 */
[----:B------:R-:W3:Y:S04]  /*3cbe0*/  @P5 LDG.E.U16 R4, desc[UR20][R88.64] ;  /* 0x0000001458045981 */ /* 0x000ee8000c1e1500 */
[----:B------:R-:W3:Y:S04]  /*3cbf0*/  LDL.LU.64 R56, [R1+0x2490] ;  /* 0x0024900001387983 */ /* 0x000ee80000300a00 */
[----:B------:R-:W3:Y:S04]  /*3cc00*/  @P6 LDG.E.U16 R17, desc[UR20][R64.64] ;  /* 0x0000001440116981 */ /* 0x000ee8000c1e1500 */
[----:B------:R0:W-:Y:S04]  /*3cc10*/  @P2 STL [R1+0x8e8], R0 ;  /* 0x0008e80001002387 */ /* 0x0001e80000100800 */
[----:B------:R-:W3:Y:S04]  /*3cc20*/  @P6 LDG.E.U16 R31, desc[UR20][R32.64] ;  /* 0x00000014201f6981 */ /* 0x000ee8000c1e1500 */
[----:B0-----:R-:W3:Y:S04]  /*3cc30*/  LDL R0, [R1+0xa88] ;  /* 0x000a880001007983 */ /* 0x001ee80000100800 */
[----:B------:R-:W3:Y:S04]  /*3cc40*/  LDL.LU.64 R66, [R1+0x2488] ;  /* 0x0024880001427983 */ /* 0x000ee80000300a00 */
[----:B------:R0:W-:Y:S01]  /*3cc50*/  @P3 STL [R1+0x8e4], R79 ;  /* 0x0008e44f01003387 */ /* 0x0001e20000100800 */
[----:B------:R-:W-:-:S03]  /*3cc60*/  ISETP.GT.AND P2, PT, R78, 0x25, PT ;  /* 0x000000254e00780c */ /* 0x000fc60003f44270 */
[----:B0-----:R-:W3:Y:S04]  /*3cc70*/  LDL R79, [R1+0xa84] ;  /* 0x000a8400014f7983 */ /* 0x001ee80000100800 */
[----:B------:R-:W3:Y:S04]  /*3cc80*/  LDL.LU.64 R68, [R1+0x2480] ;  /* 0x0024800001447983 */ /* 0x000ee80000300a00 */
[----:B------:R0:W-:Y:S04]  /*3cc90*/  @P3 STL [R1+0x8e0], R41 ;  /* 0x0008e02901003387 */ /* 0x0001e80000100800 */
[----:B------:R-:W3:Y:S04]  /*3cca0*/  LDL.LU.64 R72, [R1+0x2478] ;  /* 0x0024780001487983 */ /* 0x000ee80000300a00 */
[----:B------:R-:W3:Y:S04]  /*3ccb0*/  @P2 LDG.E.U16 R16, desc[UR20][R28.64] ;  /* 0x000000141c102981 */ /* 0x000ee8000c1e1500 */
[----:B0-----:R-:W3:Y:S04]  /*3ccc0*/  LDL R41, [R1+0x8bc] ;  /* 0x0008bc0001297983 */ /* 0x001ee80000100800 */
[----:B------:R0:W-:Y:S04]  /*3ccd0*/  @P4 STL [R1+0x8dc], R40 ;  /* 0x0008dc2801004387 */ /* 0x0001e80000100800 */
[----:B0-----:R-:W3:Y:S04]  /*3cce0*/  LDL R40, [R1+0x8b8] ;  /* 0x0008b80001287983 */ /* 0x001ee80000100800 */
[----:B----4-:R-:W4:Y:S01]  /*3ccf0*/  @P2 LDG.E.U16 R30, desc[UR20][R22.64] ;  /* 0x00000014161e2981 */ /* 0x010f22000c1e1500 */
[----:B------:R-:W-:-:S03]  /*3cd00*/  ISETP.GT.AND P3, PT, R78, 0x26, PT ;  /* 0x000000264e00780c */ /* 0x000fc60003f64270 */
[----:B------:R-:W4:Y:S04]  /*3cd10*/  LDL.LU.64 R2, [R1+0x2470] ;  /* 0x0024700001027983 */ /* 0x000f280000300a00 */
[----:B--2---:R0:W-:Y:S04]  /*3cd20*/  @P4 STL [R1+0x8d8], R7 ;  /* 0x0008d80701004387 */ /* 0x0041e80000100800 */
[----:B------:R-:W2:Y:S04]  /*3cd30*/  LDL.LU.64 R76, [R1+0x2468] ;  /* 0x00246800014c7983 */ /* 0x000ea80000300a00 */
[----:B------:R-:W2:Y:S01]  /*3cd40*/  @P3 LDG.E.U16 R92, desc[UR20][R26.64] ;  /* 0x000000141a5c3981 */ /* 0x000ea2000c1e1500 */
[----:B------:R-:W-:-:S03]  /*3cd50*/  ISETP.GT.AND P4, PT, R78, 0x27, PT ;  /* 0x000000274e00780c */ /* 0x000fc60003f84270 */
[----:B0-----:R-:W2:Y:S04]  /*3cd60*/  LDL R7, [R1+0x8b4] ;  /* 0x0008b40001077983 */ /* 0x001ea80000100800 */
[----:B---3--:R0:W-:Y:S04]  /*3cd70*/  @P5 STL [R1+0x8d4], R21 ;  /* 0x0008d41501005387 */ /* 0x0081e80000100800 */
[----:B------:R-:W3:Y:S04]  /*3cd80*/  @P3 LDG.E.U16 R91, desc[UR20][R42.64] ;  /* 0x000000142a5b3981 */ /* 0x000ee8000c1e1500 */
[----:B0-----:R-:W3:Y:S04]  /*3cd90*/  LDL R21, [R1+0x8b0] ;  /* 0x0008b00001157983 */ /* 0x001ee80000100800 */
[----:B------:R-:W3:Y:S04]  /*3cda0*/  LDL.LU.64 R88, [R1+0x2460] ;  /* 0x0024600001587983 */ /* 0x000ee80000300a00 */
[----:B------:R-:W-:Y:S04]  /*3cdb0*/  @P5 STL [R1+0x8d0], R4 ;  /* 0x0008d00401005387 */ /* 0x000fe80000100800 */
[----:B------:R-:W3:Y:S04]  /*3cdc0*/  LDL.LU.64 R64, [R1+0x2458] ;  /* 0x0024580001407983 */ /* 0x000ee80000300a00 */
[----:B------:R-:W3:Y:S01]  /*3cdd0*/  LDL R5, [R1+0x8ac] ;  /* 0x0008ac0001057983 */ /* 0x000ee20000100800 */
[----:B------:R-:W-:-:S03]  /*3cde0*/  ISETP.GT.AND P5, PT, R78, 0x28, PT ;  /* 0x000000284e00780c */ /* 0x000fc60003fa4270 */
[----:B------:R0:W-:Y:S04]  /*3cdf0*/  @P6 STL [R1+0x8cc], R17 ;  /* 0x0008cc1101006387 */ /* 0x0001e80000100800 */
[----:B------:R-:W3:Y:S04]  /*3ce00*/  @P4 LDG.E.U16 R0, desc[UR20][R14.64] ;  /* 0x000000140e004981 */ /* 0x000ee8000c1e1500 */
[----:B0-----:R-:W3:Y:S04]  /*3ce10*/  LDL R17, [R1+0x8a8] ;  /* 0x0008a80001117983 */ /* 0x001ee80000100800 */
[----:B------:R-:W3:Y:S04]  /*3ce20*/  LDL.LU.64 R32, [R1+0x2450] ;  /* 0x0024500001207983 */ /* 0x000ee80000300a00 */
[----:B------:R0:W-:Y:S04]  /*3ce30*/  @P6 STL [R1+0x8c8], R31 ;  /* 0x0008c81f01006387 */ /* 0x0001e80000100800 */
[----:B------:R-:W3:Y:S04]  /*3ce40*/  @P4 LDG.E.U16 R79, desc[UR20][R44.64] ;  /* 0x000000142c4f4981 */ /* 0x000ee8000c1e1500 */
[----:B0-----:R-:W3:Y:S04]  /*3ce50*/  LDL R31, [R1+0x8a4] ;  /* 0x0008a400011f7983 */ /* 0x001ee80000100800 */
[----:B------:R-:W3:Y:S04]  /*3ce60*/  LDL.LU.64 R28, [R1+0x2448] ;  /* 0x00244800011c7983 */ /* 0x000ee80000300a00 */
[----:B------:R-:W3:Y:S04]  /*3ce70*/  @P5 LDG.E.U16 R41, desc[UR20][R12.64] ;  /* 0x000000140c295981 */ /* 0x000ee8000c1e1500 */
[----:B------:R-:W3:Y:S04]  /*3ce80*/  @P5 LDG.E.U16 R40, desc[UR20][R54.64] ;  /* 0x0000001436285981 */ /* 0x000ee8000c1e1500 */
[----:B------:R0:W-:Y:S04]  /*3ce90*/  @P2 STL [R1+0x8c4], R16 ;  /* 0x0008c41001002387 */ /* 0x0001e80000100800 */
[----:B0-----:R-:W3:Y:S04]  /*3cea0*/  LDL R16, [R1+0x8a0] ;  /* 0x0008a00001107983 */ /* 0x001ee80000100800 */
[----:B------:R-:W3:Y:S04]  /*3ceb0*/  LDL.LU.64 R22, [R1+0x2440] ;  /* 0x0024400001167983 */ /* 0x000ee80000300a00 */
[----:B----4-:R0:W-:Y:S04]  /*3cec0*/  @P2 STL [R1+0x8c0], R30 ;  /* 0x0008c01e01002387 */ /* 0x0101e80000100800 */
[----:B0-----:R-:W4:Y:S01]  /*3ced0*/  LDL R30, [R1+0x89c] ;  /* 0x00089c00011e7983 */ /* 0x001f220000100800 */
[----:B------:R-:W-:-:S02]  /*3cee0*/  ISETP.GT.AND P6, PT, R78, 0x29, PT ;  /* 0x000000294e00780c */ /* 0x000fc40003fc4270 */
[C---:B------:R-:W-:Y:S01]  /*3cef0*/  ISETP.GT.AND P2, PT, R78.reuse, 0x2a, PT ;  /* 0x0000002a4e00780c */ /* 0x040fe20003f44270 */
[----:B------:R-:W4:Y:S04]  /*3cf00*/  LDL.LU.64 R26, [R1+0x2438] ;  /* 0x00243800011a7983 */ /* 0x000f280000300a00 */
[----:B--2---:R0:W-:Y:S06]  /*3cf10*/  @P3 STL [R1+0xa90], R92 ;  /* 0x000a905c01003387 */ /* 0x0041ec0000100800 */
[----:B------:R-:W2:Y:S04]  /*3cf20*/  @P6 LDG.E.U16 R7, desc[UR20][R58.64] ;  /* 0x000000143a076981 */ /* 0x000ea8000c1e1500 */
[----:B0-----:R-:W2:Y:S04]  /*3cf30*/  LDL R92, [R1+0x898] ;  /* 0x00089800015c7983 */ /* 0x001ea80000100800 */
[----:B------:R-:W2:Y:S04]  /*3cf40*/  LDL.LU.64 R42, [R1+0x2430] ;  /* 0x00243000012a7983 */ /* 0x000ea80000300a00 */
[----:B---3--:R0:W-:Y:S01]  /*3cf50*/  @P3 STL [R1+0xa8c], R91 ;  /* 0x000a8c5b01003387 */ /* 0x0081e20000100800 */
[----:B------:R-:W-:-:S03]  /*3cf60*/  ISETP.GT.AND P3, PT, R78, 0x2b, PT ;  /* 0x0000002b4e00780c */ /* 0x000fc60003f64270 */
[----:B------:R-:W3:Y:S04]  /*3cf70*/  @P6 LDG.E.U16 R21, desc[UR20][R86.64] ;  /* 0x0000001456156981 */ /* 0x000ee8000c1e1500 */
[----:B0-----:R-:W3:Y:S04]  /*3cf80*/  LDL R91, [R1+0x894] ;  /* 0x00089400015b7983 */ /* 0x001ee80000100800 */
[----:B------:R-:W3:Y:S04]  /*3cf90*/  LDL.LU.64 R14, [R1+0x2428] ;  /* 0x00242800010e7983 */ /* 0x000ee80000300a00 */
[----:B------:R-:W3:Y:S04]  /*3cfa0*/  LDL R4, [R1+0x890] ;  /* 0x0008900001047983 */ /* 0x000ee80000100800 */
[----:B------:R-:W3:Y:S04]  /*3cfb0*/  @P2 LDG.E.U16 R5, desc[UR20][R84.64] ;  /* 0x0000001454052981 */ /* 0x000ee8000c1e1500 */
[----:B------:R-:W3:Y:S04]  /*3cfc0*/  LDL.LU.64 R44, [R1+0x2420] ;  /* 0x00242000012c7983 */ /* 0x000ee80000300a00 */
[----:B------:R-:W3:Y:S04]  /*3cfd0*/  @P2 LDG.E.U16 R17, desc[UR20][R82.64] ;  /* 0x0000001452112981 */ /* 0x000ee8000c1e1500 */
[----:B------:R0:W-:Y:S04]  /*3cfe0*/  @P4 STL [R1+0xa88], R0 ;  /* 0x000a880001004387 */ /* 0x0001e80000100800 */
[----:B0-----:R-:W3:Y:S04]  /*3cff0*/  LDL R0, [R1+0xa80] ;  /* 0x000a800001007983 */ /* 0x001ee80000100800 */
[----:B------:R-:W3:Y:S04]  /*3d000*/  @P3 LDG.E.U16 R31, desc[UR20][R80.64] ;  /* 0x00000014501f3981 */ /* 0x000ee8000c1e1500 */
[----:B------:R0:W-:Y:S01]  /*3d010*/  @P4 STL [R1+0xa84], R79 ;  /* 0x000a844f01004387 */ /* 0x0001e20000100800 */
[----:B------:R-:W-:-:S03]  /*3d020*/  ISETP.GT.AND P4, PT, R78, 0x2c, PT ;  /* 0x0000002c4e00780c */ /* 0x000fc60003f84270 */
[----:B0-----:R-:W3:Y:S04]  /*3d030*/  LDL R79, [R1+0xa7c] ;  /* 0x000a7c00014f7983 */ /* 0x001ee80000100800 */
[----:B------:R-:W3:Y:S04]  /*3d040*/  LDL.LU.64 R12, [R1+0x2418] ;  /* 0x00241800010c7983 */ /* 0x000ee80000300a00 */
[----:B------:R-:W3:Y:S04]  /*3d050*/  LDL.LU.64 R54, [R1+0x2410] ;  /* 0x0024100001367983 */ /* 0x000ee80000300a00 */
[----:B------:R0:W-:Y:S04]  /*3d060*/  @P5 STL [R1+0x8bc], R41 ;  /* 0x0008bc2901005387 */ /* 0x0001e80000100800 */
[----:B0-----:R-:W3:Y:S04]  /*3d070*/  LDL R41, [R1+0xa78] ;  /* 0x000a780001297983 */ /* 0x001ee80000100800 */
[----:B------:R0:W-:Y:S04]  /*3d080*/  @P5 STL [R1+0x8b8], R40 ;  /* 0x0008b82801005387 */ /* 0x0001e80000100800 */
[----:B------:R-:W3:Y:S04]  /*3d090*/  @P3 LDG.E.U16 R16, desc[UR20][R60.64] ;  /* 0x000000143c103981 */ /* 0x000ee8000c1e1500 */
[----:B0-----:R-:W3:Y:S04]  /*3d0a0*/  LDL R40, [R1+0xa74] ;  /* 0x000a740001287983 */ /* 0x001ee80000100800 */
[----:B----4-:R-:W4:Y:S01]  /*3d0b0*/  @P4 LDG.E.U16 R30, desc[UR20][R24.64] ;  /* 0x00000014181e4981 */ /* 0x010f22000c1e1500 */
[----:B------:R-:W-:-:S03]  /*3d0c0*/  ISETP.GT.AND P5, PT, R78, 0x2d, PT ;  /* 0x0000002d4e00780c */ /* 0x000fc60003fa4270 */
[----:B------:R-:W4:Y:S04]  /*3d0d0*/  LDL.LU.64 R58, [R1+0x2408] ;  /* 0x00240800013a7983 */ /* 0x000f280000300a00 */
[----:B------:R-:W4:Y:S04]  /*3d0e0*/  LDL.LU.64 R86, [R1+0x2400] ;  /* 0x0024000001567983 */ /* 0x000f280000300a00 */
[----:B--2---:R0:W-:Y:S04]  /*3d0f0*/  @P6 STL [R1+0x8b4], R7 ;  /* 0x0008b40701006387 */ /* 0x0041e80000100800 */
[----:B------:R-:W2:Y:S04]  /*3d100*/  @P4 LDG.E.U16 R92, desc[UR20][R10.64] ;  /* 0x000000140a5c4981 */ /* 0x000ea8000c1e1500 */
[----:B0-----:R-:W2:Y:S04]  /*3d110*/  LDL R7, [R1+0x88c] ;  /* 0x00088c0001077983 */ /* 0x001ea80000100800 */
[----:B---3--:R0:W-:Y:S01]  /*3d120*/  @P6 STL [R1+0x8b0], R21 ;  /* 0x0008b01501006387 */ /* 0x0081e20000100800 */
[----:B------:R-:W-:-:S03]  /*3d130*/  ISETP.GT.AND P6, PT, R78, 0x2e, PT ;  /* 0x0000002e4e00780c */ /* 0x000fc60003fc4270 */
[----:B------:R-:W3:Y:S04]  /*3d140*/  @P5 LDG.E.U16 R91, desc[UR20][R74.64] ;  /* 0x000000144a5b5981 */ /* 0x000ee8000c1e1500 */
[----:B0-----:R-:W3:Y:S04]  /*3d150*/  LDL R21, [R1+0x888] ;  /* 0x0008880001157983 */ /* 0x001ee80000100800 */
[----:B------:R-:W3:Y:S04]  /*3d160*/  LDL.LU.64 R84, [R1+0x23f8] ;  /* 0x0023f80001547983 */ /* 0x000ee80000300a00 */
[----:B------:R-:W3:Y:S04]  /*3d170*/  LDL.LU.64 R82, [R1+0x23f0] ;  /* 0x0023f00001527983 */ /* 0x000ee80000300a00 */
[----:B------:R-:W3:Y:S04]  /*3d180*/  @P5 LDG.E.U16 R4, desc[UR20][R70.64] ;  /* 0x0000001446045981 */ /* 0x000ee8000c1e1500 */
[----:B------:R0:W-:Y:S04]  /*3d190*/  @P2 STL [R1+0x8a8], R17 ;  /* 0x0008a81101002387 */ /* 0x0001e80000100800 */
[----:B0-----:R-:W3:Y:S04]  /*3d1a0*/  LDL R17, [R1+0x884] ;  /* 0x0008840001117983 */ /* 0x001ee80000100800 */
[----:B------:R-:W-:Y:S01]  /*3d1b0*/  @P2 STL [R1+0x8ac], R5 ;  /* 0x0008ac0501002387 */ /* 0x000fe20000100800 */
[----:B------:R-:W-:-:S03]  /*3d1c0*/  ISETP.GT.AND P2, PT, R78, 0x2f, PT ;  /* 0x0000002f4e00780c */ /* 0x000fc60003f44270 */
[----:B------:R-:W3:Y:S04]  /*3d1d0*/  LDL.LU.64 R80, [R1+0x23e8] ;  /* 0x0023e80001507983 */ /* 0x000ee80000300a00 */
[----:B------:R0:W-:Y:S04]  /*3d1e0*/  @P3 STL [R1+0x8a4], R31 ;  /* 0x0008a41f01003387 */ /* 0x0001e80000100800 */
[----:B------:R-:W3:Y:S04]  /*3d1f0*/  @P6 LDG.E.U16 R0, desc[UR20][R18.64] ;  /* 0x0000001412006981 */ /* 0x000ee8000c1e1500 */
[----:B0-----:R-:W3:Y:S04]  /*3d200*/  LDL R31, [R1+0x880] ;  /* 0x00088000011f7983 */ /* 0x001ee80000100800 */
[----:B------:R-:W3:Y:S04]  /*3d210*/  @P6 LDG.E.U16 R79, desc[UR20][R36.64] ;  /* 0x00000014244f6981 */ /* 0x000ee8000c1e1500 */
[----:B------:R-:W3:Y:S04]  /*3d220*/  LDL.LU.64 R60, [R1+0x23e0] ;  /* 0x0023e000013c7983 */ /* 0x000ee80000300a00 */
[----:B------:R-:W3:Y:S04]  /*3d230*/  @P2 LDG.E.U16 R41, desc[UR20][R34.64] ;  /* 0x0000001422292981 */ /* 0x000ee8000c1e1500 */
[----:B------:R-:W3:Y:S04]  /*3d240*/  @P2 LDG.E.U16 R40, desc[UR20][R46.64] ;  /* 0x000000142e282981 */ /* 0x000ee8000c1e1500 */
[----:B------:R0:W-:Y:S04]  /*3d250*/  @P3 STL [R1+0x8a0], R16 ;  /* 0x0008a01001003387 */ /* 0x0001e80000100800 */
[----:B------:R-:W3:Y:S04]  /*3d260*/  LDL.LU.64 R24, [R1+0x23d8] ;  /* 0x0023d80001187983 */ /* 0x000ee80000300a00 */
[----:B0-----:R-:W3:Y:S04]  /*3d270*/  LDL R16, [R1+0x87c] ;  /* 0x00087c0001107983 */ /* 0x001ee80000100800 */
[----:B----4-:R0:W-:Y:S04]  /*3d280*/  @P4 STL [R1+0x89c], R30 ;  /* 0x00089c1e01004387 */ /* 0x0101e80000100800 */
[----:B0-----:R-:W4:Y:S01]  /*3d290*/  LDL R30, [R1+0x878] ;  /* 0x00087800011e7983 */ /* 0x001f220000100800 */
[----:B------:R-:W-:-:S03]  /*3d2a0*/  ISETP.GT.AND P3, PT, R78, 0x30, PT ;  /* 0x000000304e00780c */ /* 0x000fc60003f64270 */
[----:B------:R-:W4:Y:S04]  /*3d2b0*/  LDL.LU.64 R10, [R1+0x23d0] ;  /* 0x0023d000010a7983 */ /* 0x000f280000300a00 */
[----:B--2---:R0:W-:Y:S01]  /*3d2c0*/  @P4 STL [R1+0x898], R92 ;  /* 0x0008985c01004387 */ /* 0x0041e20000100800 */
[----:B------:R-:W-:-:S05]  /*3d2d0*/  ISETP.GT.AND P4, PT, R78, 0x31, PT ;  /* 0x000000314e00780c */ /* 0x000fca0003f84270 */
[----:B------:R-:W2:Y:S04]  /*3d2e0*/  @P3 LDG.E.U16 R7, desc[UR20][R48.64] ;  /* 0x0000001430073981 */ /* 0x000ea8000c1e1500 */
[----:B0-----:R-:W2:Y:S04]  /*3d2f0*/  LDL R92, [R1+0x874] ;  /* 0x00087400015c7983 */ /* 0x001ea80000100800 */
[----:B------:R-:W2:Y:S04]  /*3d300*/  LDL.LU.64 R74, [R1+0x23c8] ;  /* 0x0023c800014a7983 */ /* 0x000ea80000300a00 */
[----:B---3--:R0:W-:Y:S04]  /*3d310*/  @P5 STL [R1+0x894], R91 ;  /* 0x0008945b01005387 */ /* 0x0081e80000100800 */
[----:B------:R-:W3:Y:S04]  /*3d320*/  @P3 LDG.E.U16 R21, desc[UR20][R38.64] ;  /* 0x0000001426153981 */ /* 0x000ee8000c1e1500 */
[----:B0-----:R-:W3:Y:S04]  /*3d330*/  LDL R91, [R1+0x870] ;  /* 0x00087000015b7983 */ /* 0x001ee80000100800 */
[----:B------:R-:W3:Y:S04]  /*3d340*/  LDL.LU.64 R70, [R1+0x23c0] ;  /* 0x0023c00001467983 */ /* 0x000ee80000300a00 */
[----:B------:R-:W-:Y:S04]  /*3d350*/  @P5 STL [R1+0x890], R4 ;  /* 0x0008900401005387 */ /* 0x000fe80000100800 */
[----:B------:R-:W3:Y:S04]  /*3d360*/  LDL.LU.64 R18, [R1+0x23b8] ;  /* 0x0023b80001127983 */ /* 0x000ee80000300a00 */
[----:B------:R-:W3:Y:S04]  /*3d370*/  LDL.LU.64 R36, [R1+0x23b0] ;  /* 0x0023b00001247983 */ /* 0x000ee80000300a00 */
[----:B------:R-:W3:Y:S01]  /*3d380*/  @P4 LDG.E.U16 R17, desc[UR20][R50.64] ;  /* 0x0000001432114981 */ /* 0x000ee2000c1e1500 */
[----:B------:R-:W-:-:S03]  /*3d390*/  ISETP.GT.AND P5, PT, R78, 0x32, PT ;  /* 0x000000324e00780c */ /* 0x000fc60003fa4270 */
[----:B------:R0:W-:Y:S04]  /*3d3a0*/  @P6 STL [R1+0xa80], R0 ;  /* 0x000a800001006387 */ /* 0x0001e80000100800 */
[----:B------:R-:W3:Y:S04]  /*3d3b0*/  @P4 LDG.E.U16 R31, desc[UR20][R62.64] ;  /* 0x000000143e1f4981 */ /* 0x000ee8000c1e1500 */
[----:B0-----:R-:W3:Y:S04]  /*3d3c0*/  LDL R0, [R1+0x86c] ;  /* 0x00086c0001007983 */ /* 0x001ee80000100800 */
[----:B------:R0:W-:Y:S04]  /*3d3d0*/  @P6 STL [R1+0xa7c], R79 ;  /* 0x000a7c4f01006387 */ /* 0x0001e80000100800 */
        /* <DEDUP_REMOVED lines=11> */
[----:B------:R-:W4:Y:S01]  /*3d490*/  LDL.LU.64 R38, [R1+0x2390] ;  /* 0x0023900001267983 */ /* 0x000f220000300a00 */
[----:B------:R-:W-:-:S05]  /*3d4a0*/  ISETP.GT.AND P2, PT, R78, 0x34, PT ;  /* 0x000000344e00780c */ /* 0x000fca0003f44270 */
[----:B--2---:R-:W2:Y:S04]  /*3d4b0*/  @P6 LDG.E.U16 R92, desc[UR20][R66.64] ;  /* 0x00000014425c6981 */ /* 0x004ea8000c1e1500 */
[----:B---3--:R0:W-:Y:S04]  /*3d4c0*/  @P3 STL [R1+0x888], R21 ;  /* 0x0008881501003387 */ /* 0x0081e80000100800 */
[----:B------:R-:W3:Y:S04]  /*3d4d0*/  LDL R5, [R1+0xa6c] ;  /* 0x000a6c0001057983 */ /* 0x000ee80000100800 */
[----:B------:R-:W3:Y:S04]  /*3d4e0*/  @P6 LDG.E.U16 R91, desc[UR20][R68.64] ;  /* 0x00000014445b6981 */ /* 0x000ee8000c1e1500 */
[----:B0-----:R-:W3:Y:S04]  /*3d4f0*/  LDL R21, [R1+0xa70] ;  /* 0x000a700001157983 */ /* 0x001ee80000100800 */
[----:B------:R0:W-:Y:S01]  /*3d500*/  @P3 STL [R1+0x88c], R7 ;  /* 0x00088c0701003387 */ /* 0x0001e20000100800 */
[----:B------:R-:W-:-:S03]  /*3d510*/  ISETP.GT.AND P3, PT, R78, 0x35, PT ;  /* 0x000000354e00780c */ /* 0x000fc60003f64270 */
[----:B------:R-:W3:Y:S04]  /*3d520*/  LDL.LU.64 R50, [R1+0x2388] ;  /* 0x0023880001327983 */ /* 0x000ee80000300a00 */
[----:B------:R-:W3:Y:S04]  /*3d530*/  LDL R4, [R1+0xa68] ;  /* 0x000a680001047983 */ /* 0x000ee80000100800 */
[----:B0-----:R-:W3:Y:S04]  /*3d540*/  LDL R7, [R1+0xa64] ;  /* 0x000a640001077983 */ /* 0x001ee80000100800 */
[----:B------:R-:W3:Y:S04]  /*3d550*/  LDL.LU.64 R62, [R1+0x2380] ;  /* 0x00238000013e7983 */ /* 0x000ee80000300a00 */
[----:B------:R0:W-:Y:S04]  /*3d560*/  @P4 STL [R1+0x884], R17 ;  /* 0x0008841101004387 */ /* 0x0001e80000100800 */
[----:B0-----:R-:W3:Y:S04]  /*3d570*/  LDL R17, [R1+0x85c] ;  /* 0x00085c0001117983 */ /* 0x001ee80000100800 */
[----:B------:R0:W-:Y:S04]  /*3d580*/  @P4 STL [R1+0x880], R31 ;  /* 0x0008801f01004387 */ /* 0x0001e80000100800 */
[----:B------:R-:W3:Y:S04]  /*3d590*/  @P2 LDG.E.U16 R0, desc[UR20][R72.64] ;  /* 0x0000001448002981 */ /* 0x000ee8000c1e1500 */
[----:B0-----:R-:W3:Y:S04]  /*3d5a0*/  LDL R31, [R1+0x858] ;  /* 0x00085800011f7983 */ /* 0x001ee80000100800 */
[----:B------:R-:W3:Y:S04]  /*3d5b0*/  LDL.LU.64 R52, [R1+0x2378] ;  /* 0x0023780001347983 */ /* 0x000ee80000300a00 */
[----:B------:R-:W3:Y:S04]  /*3d5c0*/  @P2 LDG.E.U16 R79, desc[UR20][R2.64] ;  /* 0x00000014024f2981 */ /* 0x000ee8000c1e1500 */
[----:B------:R-:W3:Y:S04]  /*3d5d0*/  LDL.LU.64 R56, [R1+0x2370] ;  /* 0x0023700001387983 */ /* 0x000ee80000300a00 */
[----:B------:R-:W3:Y:S04]  /*3d5e0*/  @P3 LDG.E.U16 R41, desc[UR20][R76.64] ;  /* 0x000000144c293981 */ /* 0x000ee8000c1e1500 */
[----:B------:R-:W3:Y:S04]  /*3d5f0*/  @P3 LDG.E.U16 R40, desc[UR20][R88.64] ;  /* 0x0000001458283981 */ /* 0x000ee8000c1e1500 */
[----:B----4-:R0:W-:Y:S04]  /*3d600*/  @P5 STL [R1+0x878], R30 ;  /* 0x0008781e01005387 */ /* 0x0101e80000100800 */
[----:B0-----:R-:W4:Y:S01]  /*3d610*/  LDL R30, [R1+0x854] ;  /* 0x00085400011e7983 */ /* 0x001f220000100800 */
[----:B------:R-:W-:-:S03]  /*3d620*/  ISETP.GT.AND P4, PT, R78, 0x36, PT ;  /* 0x000000364e00780c */ /* 0x000fc60003f84270 */
[----:B------:R0:W-:Y:S01]  /*3d630*/  @P5 STL [R1+0x87c], R16 ;  /* 0x00087c1001005387 */ /* 0x0001e20000100800 */
[----:B------:R-:W-:-:S03]  /*3d640*/  ISETP.GT.AND P5, PT, R78, 0x37, PT ;  /* 0x000000374e00780c */ /* 0x000fc60003fa4270 */
[----:B------:R-:W4:Y:S04]  /*3d650*/  LDL.LU.64 R66, [R1+0x2368] ;  /* 0x0023680001427983 */ /* 0x000f280000300a00 */
[----:B0-----:R-:W4:Y:S04]  /*3d660*/  LDL R16, [R1+0x850] ;  /* 0x0008500001107983 */ /* 0x001f280000100800 */
[----:B------:R-:W4:Y:S04]  /*3d670*/  LDL.LU.64 R68, [R1+0x2360] ;  /* 0x0023600001447983 */ /* 0x000f280000300a00 */
[----:B--2---:R0:W-:Y:S04]  /*3d680*/  @P6 STL [R1+0x874], R92 ;  /* 0x0008745c01006387 */ /* 0x0041e80000100800 */
[----:B---3--:R-:W2:Y:S04]  /*3d690*/  @P4 LDG.E.U16 R5, desc[UR20][R32.64] ;  /* 0x0000001420054981 */ /* 0x008ea8000c1e1500 */
[----:B0-----:R-:W3:Y:S04]  /*3d6a0*/  LDL R92, [R1+0x84c] ;  /* 0x00084c00015c7983 */ /* 0x001ee80000100800 */
[----:B------:R0:W-:Y:S01]  /*3d6b0*/  @P6 STL [R1+0x870], R91 ;  /* 0x0008705b01006387 */ /* 0x0001e20000100800 */
[----:B------:R-:W-:-:S03]  /*3d6c0*/  ISETP.GT.AND P6, PT, R78, 0x38, PT ;  /* 0x000000384e00780c */ /* 0x000fc60003fc4270 */
[----:B------:R-:W2:Y:S04]  /*3d6d0*/  @P4 LDG.E.U16 R21, desc[UR20][R64.64] ;  /* 0x0000001440154981 */ /* 0x000ea8000c1e1500 */
[----:B------:R-:W2:Y:S04]  /*3d6e0*/  @P5 LDG.E.U16 R4, desc[UR20][R28.64] ;  /* 0x000000141c045981 */ /* 0x000ea8000c1e1500 */
[----:B------:R-:W2:Y:S04]  /*3d6f0*/  @P5 LDG.E.U16 R7, desc[UR20][R22.64] ;  /* 0x0000001416075981 */ /* 0x000ea8000c1e1500 */
[----:B0-----:R-:W2:Y:S04]  /*3d700*/  LDL R91, [R1+0x848] ;  /* 0x00084800015b7983 */ /* 0x001ea80000100800 */
[----:B------:R-:W2:Y:S04]  /*3d710*/  LDL.LU R93, [R1+0x834] ;  /* 0x00083400015d7983 */ /* 0x000ea80000300800 */
[----:B------:R-:W2:Y:S04]  /*3d720*/  LDL.LU R90, [R1+0x830] ;  /* 0x00083000015a7983 */ /* 0x000ea80000300800 */
[----:B------:R-:W2:Y:S04]  /*3d730*/  LDL.LU.64 R72, [R1+0x2358] ;  /* 0x0023580001487983 */ /* 0x000ea80000300a00 */
[----:B------:R-:W2:Y:S04]  /*3d740*/  @P6 LDG.E.U16 R17, desc[UR20][R26.64] ;  /* 0x000000141a116981 */ /* 0x000ea8000c1e1500 */
[----:B------:R-:W2:Y:S04]  /*3d750*/  LDL.LU.64 R2, [R1+0x2350] ;  /* 0x0023500001027983 */ /* 0x000ea80000300a00 */
[----:B------:R-:W2:Y:S04]  /*3d760*/  @P6 LDG.E.U16 R31, desc[UR20][R42.64] ;  /* 0x000000142a1f6981 */ /* 0x000ea8000c1e1500 */
[----:B------:R0:W-:Y:S04]  /*3d770*/  @P2 STL [R1+0x868], R79 ;  /* 0x0008684f01002387 */ /* 0x0001e80000100800 */
[----:B0-----:R-:W2:Y:S04]  /*3d780*/  LDL R79, [R1+0x844] ;  /* 0x00084400014f7983 */ /* 0x001ea80000100800 */
[----:B------:R0:W-:Y:S04]  /*3d790*/  @P2 STL [R1+0x86c], R0 ;  /* 0x00086c0001002387 */ /* 0x0001e80000100800 */
[----:B------:R-:W2:Y:S04]  /*3d7a0*/  LDL.LU.64 R76, [R1+0x2348] ;  /* 0x00234800014c7983 */ /* 0x000ea80000300a00 */
[----:B0-----:R-:W2:Y:S04]  /*3d7b0*/  LDL R0, [R1+0x840] ;  /* 0x0008400001007983 */ /* 0x001ea80000100800 */
[----:B------:R-:W2:Y:S04]  /*3d7c0*/  LDL.LU.64 R88, [R1+0x2340] ;  /* 0x0023400001587983 */ /* 0x000ea80000300a00 */
[----:B------:R0:W-:Y:S01]  /*3d7d0*/  @P3 STL [R1+0x864], R41 ;  /* 0x0008642901003387 */ /* 0x0001e20000100800 */
[----:B------:R-:W-:-:S03]  /*3d7e0*/  ISETP.GT.AND P2, PT, R78, 0x39, PT ;  /* 0x000000394e00780c */ /* 0x000fc60003f44270 */
[----:B0-----:R-:W2:Y:S04]  /*3d7f0*/  LDL R41, [R1+0x83c] ;  /* 0x00083c0001297983 */ /* 0x001ea80000100800 */
[----:B------:R0:W-:Y:S04]  /*3d800*/  @P3 STL [R1+0x860], R40 ;  /* 0x0008602801003387 */ /* 0x0001e80000100800 */
[----:B0-----:R-:W2:Y:S04]  /*3d810*/  LDL R40, [R1+0x838] ;  /* 0x0008380001287983 */ /* 0x001ea80000100800 */
[----:B----4-:R-:W4:Y:S01]  /*3d820*/  @P2 LDG.E.U16 R30, desc[UR20][R14.64] ;  /* 0x000000140e1e2981 */ /* 0x010f22000c1e1500 */
[----:B------:R-:W-:-:S03]  /*3d830*/  ISETP.GT.AND P3, PT, R78, 0x3a, PT ;  /* 0x0000003a4e00780c */ /* 0x000fc60003f64270 */
[----:B------:R-:W4:Y:S04]  /*3d840*/  LDL.LU.64 R64, [R1+0x2338] ;  /* 0x0023380001407983 */ /* 0x000f280000300a00 */
[----:B------:R-:W4:Y:S06]  /*3d850*/  @P2 LDG.E.U16 R16, desc[UR20][R44.64] ;  /* 0x000000142c102981 */ /* 0x000f2c000c1e1500 */
[----:B---3--:R-:W3:Y:S04]  /*3d860*/  @P3 LDG.E.U16 R92, desc[UR20][R12.64] ;  /* 0x000000140c5c3981 */ /* 0x008ee8000c1e1500 */
[----:B--2---:R0:W-:Y:S04]  /*3d870*/  @P4 STL [R1+0xa70], R21 ;  /* 0x000a701501004387 */ /* 0x0041e80000100800 */
[----:B0-----:R-:W2:Y:S04]  /*3d880*/  LDL.LU R21, [R1+0x2330] ;  /* 0x0023300001157983 */ /* 0x001ea80000300800 */
[----:B------:R-:W2:Y:S04]  /*3d890*/  LDL.LU.64 R32, [R1+0x2328] ;  /* 0x0023280001207983 */ /* 0x000ea80000300a00 */
[----:B------:R-:W-:Y:S01]  /*3d8a0*/  @P4 STL [R1+0xa6c], R5 ;  /* 0x000a6c0501004387 */ /* 0x000fe20000100800 */
[----:B------:R-:W-:-:S03]  /*3d8b0*/  ISETP.GT.AND P4, PT, R78, 0x3b, PT ;  /* 0x0000003b4e00780c */ /* 0x000fc60003f84270 */
[----:B------:R-:W2:Y:S04]  /*3d8c0*/  LDL.LU.64 R28, [R1+0x2320] ;  /* 0x00232000011c7983 */ /* 0x000ea80000300a00 */
[----:B------:R-:W2:Y:S04]  /*3d8d0*/  LDL.LU.64 R22, [R1+0x2318] ;  /* 0x0023180001167983 */ /* 0x000ea80000300a00 */
[----:B------:R0:W-:Y:S04]  /*3d8e0*/  @P5 STL [R1+0xa64], R7 ;  /* 0x000a640701005387 */ /* 0x0001e80000100800 */
[----:B------:R-:W-:Y:S01]  /*3d8f0*/  @P5 STL [R1+0xa68], R4 ;  /* 0x000a680401005387 */ /* 0x000fe20000100800 */
[----:B------:R-:W-:-:S03]  /*3d900*/  ISETP.GT.AND P5, PT, R78, 0x3c, PT ;  /* 0x0000003c4e00780c */ /* 0x000fc60003fa4270 */
[----:B------:R-:W2:Y:S04]  /*3d910*/  LDL.LU.64 R26, [R1+0x2310] ;  /* 0x00231000011a7983 */ /* 0x000ea80000300a00 */
[----:B------:R-:W2:Y:S04]  /*3d920*/  LDL.LU.64 R42, [R1+0x2308] ;  /* 0x00230800012a7983 */ /* 0x000ea80000300a00 */
[----:B------:R-:W2:Y:S04]  /*3d930*/  @P3 LDG.E.U16 R91, desc[UR20][R54.64] ;  /* 0x00000014365b3981 */ /* 0x000ea8000c1e1500 */
[----:B0-----:R-:W2:Y:S04]  /*3d940*/  LDL R7, [R1+0xa60] ;  /* 0x000a600001077983 */ /* 0x001ea80000100800 */
[----:B------:R0:W-:Y:S04]  /*3d950*/  @P6 STL [R1+0x85c], R17 ;  /* 0x00085c1101006387 */ /* 0x0001e80000100800 */
[----:B0-----:R-:W2:Y:S04]  /*3d960*/  LDL R17, [R1+0xa5c] ;  /* 0x000a5c0001117983 */ /* 0x001ea80000100800 */
[----:B------:R0:W-:Y:S01]  /*3d970*/  @P6 STL [R1+0x858], R31 ;  /* 0x0008581f01006387 */ /* 0x0001e20000100800 */
[----:B------:R-:W-:-:S03]  /*3d980*/  ISETP.GT.AND P6, PT, R78, 0x3d, PT ;  /* 0x0000003d4e00780c */ /* 0x000fc60003fc4270 */
[----:B------:R-:W2:Y:S04]  /*3d990*/  @P4 LDG.E.U16 R79, desc[UR20][R58.64] ;  /* 0x000000143a4f4981 */ /* 0x000ea8000c1e1500 */
[----:B------:R-:W2:Y:S04]  /*3d9a0*/  LDL.LU.64 R14, [R1+0x2300] ;  /* 0x00230000010e7983 */ /* 0x000ea80000300a00 */
[----:B------:R-:W2:Y:S04]  /*3d9b0*/  @P4 LDG.E.U16 R0, desc[UR20][R86.64] ;  /* 0x0000001456004981 */ /* 0x000ea8000c1e1500 */
[----:B0-----:R-:W2:Y:S04]  /*3d9c0*/  LDL R31, [R1+0x82c] ;  /* 0x00082c00011f7983 */ /* 0x001ea80000100800 */
[----:B------:R-:W2:Y:S04]  /*3d9d0*/  @P6 LDG.E.U16 R93, desc[UR20][R80.64] ;  /* 0x00000014505d6981 */ /* 0x000ea8000c1e1500 */
[----:B------:R-:W2:Y:S04]  /*3d9e0*/  @P6 LDG.E.U16 R90, desc[UR20][R60.64] ;  /* 0x000000143c5a6981 */ /* 0x000ea8000c1e1500 */
[----:B------:R-:W2:Y:S04]  /*3d9f0*/  @P5 LDG.E.U16 R41, desc[UR20][R84.64] ;  /* 0x0000001454295981 */ /* 0x000ea8000c1e1500 */
[----:B------:R-:W2:Y:S04]  /*3da00*/  @P5 LDG.E.U16 R40, desc[UR20][R82.64] ;  /* 0x0000001452285981 */ /* 0x000ea8000c1e1500 */
[----:B----4-:R0:W-:Y:S04]  /*3da10*/  @P2 STL [R1+0x854], R30 ;  /* 0x0008541e01002387 */ /* 0x0101e80000100800 */
[----:B0-----:R-:W4:Y:S04]  /*3da20*/  LDL R30, [R1+0x828] ;  /* 0x00082800011e7983 */ /* 0x001f280000100800 */
[----:B------:R-:W4:Y:S04]  /*3da30*/  LDL.LU.64 R44, [R1+0x22f8] ;  /* 0x0022f800012c7983 */ /* 0x000f280000300a00 */
[----:B------:R-:W-:Y:S04]  /*3da40*/  @P2 STL [R1+0x850], R16 ;  /* 0x0008501001002387 */ /* 0x000fe80000100800 */
[----:B------:R-:W4:Y:S01]  /*3da50*/  LDL.LU.64 R12, [R1+0x22f0] ;  /* 0x0022f000010c7983 */ /* 0x000f220000300a00 */
[----:B------:R-:W-:-:S03]  /*3da60*/  ISETP.GT.AND P2, PT, R78, 0x3e, PT ;  /* 0x0000003e4e00780c */ /* 0x000fc60003f44270 */
[----:B---3--:R0:W-:Y:S04]  /*3da70*/  @P3 STL [R1+0x84c], R92 ;  /* 0x00084c5c01003387 */ /* 0x0081e80000100800 */
[----:B0-----:R-:W3:Y:S04]  /*3da80*/  LDL R92, [R1+0x824] ;  /* 0x00082400015c7983 */ /* 0x001ee80000100800 */
[----:B------:R-:W3:Y:S04]  /*3da90*/  LDL.LU.64 R54, [R1+0x22e8] ;  /* 0x0022e80001367983 */ /* 0x000ee80000300a00 */
[----:B------:R-:W3:Y:S04]  /*3daa0*/  LDL R16, [R1+0x820] ;  /* 0x0008200001107983 */ /* 0x000ee80000100800 */
[----:B------:R-:W3:Y:S04]  /*3dab0*/  LDL.LU R5, [R1+0x804] ;  /* 0x0008040001057983 */ /* 0x000ee80000300800 */
[----:B------:R-:W3:Y:S04]  /*3dac0*/  LDL.LU R4, [R1+0x800] ;  /* 0x0008000001047983 */ /* 0x000ee80000300800 */
[----:B--2---:R0:W-:Y:S01]  /*3dad0*/  @P3 STL [R1+0x848], R91 ;  /* 0x0008485b01003387 */ /* 0x0041e20000100800 */
[----:B------:R-:W-:-:S03]  /*3dae0*/  ISETP.GT.AND P3, PT, R78, 0x40, PT ;  /* 0x000000404e00780c */ /* 0x000fc60003f64270 */
[----:B------:R-:W2:Y:S04]  /*3daf0*/  LDL.LU.64 R58, [R1+0x22e0] ;  /* 0x0022e000013a7983 */ /* 0x000ea80000300a00 */
[----:B------:R-:W2:Y:S04]  /*3db00*/  @P2 LDG.E.U16 R7, desc[UR20][R24.64] ;  /* 0x0000001418072981 */ /* 0x000ea8000c1e1500 */
[----:B0-----:R-:W2:Y:S04]  /*3db10*/  LDL R91, [R1+0x81c] ;  /* 0x00081c00015b7983 */ /* 0x001ea80000100800 */
[----:B------:R-:W2:Y:S04]  /*3db20*/  @P2 LDG.E.U16 R17, desc[UR20][R10.64] ;  /* 0x000000140a112981 */ /* 0x000ea8000c1e1500 */
[----:B------:R0:W-:Y:S04]  /*3db30*/  @P4 STL [R1+0x844], R79 ;  /* 0x0008444f01004387 */ /* 0x0001e80000100800 */
[----:B0-----:R-:W2:Y:S04]  /*3db40*/  LDL R79, [R1+0x818] ;  /* 0x00081800014f7983 */ /* 0x001ea80000100800 */
[----:B------:R-:W2:Y:S04]  /*3db50*/  LDL.LU.64 R86, [R1+0x22d8] ;  /* 0x0022d80001567983 */ /* 0x000ea80000300a00 */
[----:B------:R-:W-:Y:S04]  /*3db60*/  @P4 STL [R1+0x840], R0 ;  /* 0x0008400001004387 */ /* 0x000fe80000100800 */
[----:B------:R-:W2:Y:S04]  /*3db70*/  LDL.LU.64 R84, [R1+0x22d0] ;  /* 0x0022d00001547983 */ /* 0x000ea80000300a00 */
[----:B------:R-:W2:Y:S04]  /*3db80*/  LDL.LU.64 R82, [R1+0x22c8] ;  /* 0x0022c80001527983 */ /* 0x000ea80000300a00 */
[----:B------:R0:W-:Y:S04]  /*3db90*/  @P5 STL [R1+0x83c], R41 ;  /* 0x00083c2901005387 */ /* 0x0001e80000100800 */
[----:B------:R-:W2:Y:S04]  /*3dba0*/  @P3 LDG.E.U16 R31, desc[UR20][R18.64] ;  /* 0x00000014121f3981 */ /* 0x000ea8000c1e1500 */
[----:B0-----:R-:W2:Y:S04]  /*3dbb0*/  LDL R41, [R1+0x810] ;  /* 0x0008100001297983 */ /* 0x001ea80000100800 */
[----:B------:R0:W-:Y:S04]  /*3dbc0*/  @P5 STL [R1+0x838], R40 ;  /* 0x0008382801005387 */ /* 0x0001e80000100800 */
[----:B------:R-:W2:Y:S04]  /*3dbd0*/  LDL.LU.64 R80, [R1+0x22c0] ;  /* 0x0022c00001507983 */ /* 0x000ea80000300a00 */
[----:B0-----:R-:W2:Y:S04]  /*3dbe0*/  LDL R40, [R1+0x808] ;  /* 0x0008080001287983 */ /* 0x001ea80000100800 */
[----:B------:R0:W-:Y:S04]  /*3dbf0*/  STL [R1+0x1e10], R93 ;  /* 0x001e105d01007387 */ /* 0x0001e80000100800 */
[----:B0-----:R-:W2:Y:S04]  /*3dc00*/  LDL R93, [R1+0x80c] ;  /* 0x00080c00015d7983 */ /* 0x001ea80000100800 */
[----:B------:R-:W2:Y:S04]  /*3dc10*/  LDL.LU.64 R60, [R1+0x22b8] ;  /* 0x0022b800013c7983 */ /* 0x000ea80000300a00 */
[----:B------:R0:W-:Y:S04]  /*3dc20*/  STL [R1+0x1e14], R90 ;  /* 0x001e145a01007387 */ /* 0x0001e80000100800 */
[----:B0-----:R-:W2:Y:S04]  /*3dc30*/  LDL R90, [R1+0x814] ;  /* 0x00081400015a7983 */ /* 0x001ea80000100800 */
[----:B----4-:R-:W4:Y:S01]  /*3dc40*/  @P3 LDG.E.U16 R30, desc[UR20][R36.64] ;  /* 0x00000014241e3981 */ /* 0x010f22000c1e1500 */
[----:B------:R-:W-:-:S02]  /*3dc50*/  ISETP.GT.AND P4, PT, R78, 0x41, PT ;  /* 0x000000414e00780c */ /* 0x000fc40003f84270 */
[C---:B------:R-:W-:Y:S01]  /*3dc60*/  ISETP.GT.AND P5, PT, R78.reuse, 0x42, PT ;  /* 0x000000424e00780c */ /* 0x040fe20003fa4270 */
[----:B------:R-:W4:Y:S01]  /*3dc70*/  LDL.LU.64 R24, [R1+0x22b0] ;  /* 0x0022b00001187983 */ /* 0x000f220000300a00 */
[----:B------:R-:W-:-:S03]  /*3dc80*/  ISETP.GT.AND P6, PT, R78, 0x43, PT ;  /* 0x000000434e00780c */ /* 0x000fc60003fc4270 */
[----:B------:R-:W4:Y:S06]  /*3dc90*/  LDL.LU.64 R10, [R1+0x22a8] ;  /* 0x0022a800010a7983 */ /* 0x000f2c0000300a00 */
[----:B---3--:R-:W3:Y:S04]  /*3dca0*/  @P4 LDG.E.U16 R92, desc[UR20][R34.64] ;  /* 0x00000014225c4981 */ /* 0x008ee8000c1e1500 */
[----:B------:R-:W3:Y:S04]  /*3dcb0*/  @P4 LDG.E.U16 R16, desc[UR20][R46.64] ;  /* 0x000000142e104981 */ /* 0x000ee8000c1e1500 */
[----:B--2---:R-:W2:Y:S04]  /*3dcc0*/  @P5 LDG.E.U16 R91, desc[UR20][R48.64] ;  /* 0x00000014305b5981 */ /* 0x004ea8000c1e1500 */
[----:B------:R0:W-:Y:S04]  /*3dcd0*/  @P2 STL [R1+0xa5c], R17 ;  /* 0x000a5c1101002387 */ /* 0x0001e80000100800 */
[----:B------:R-:W-:Y:S01]  /*3dce0*/  @P2 STL [R1+0xa60], R7 ;  /* 0x000a600701002387 */ /* 0x000fe20000100800 */
[----:B------:R-:W-:-:S03]  /*3dcf0*/  ISETP.GT.AND P2, PT, R78, 0x44, PT ;  /* 0x000000444e00780c */ /* 0x000fc60003f44270 */
[----:B------:R-:W2:Y:S04]  /*3dd00*/  LDL.LU.64 R18, [R1+0x22a0] ;  /* 0x0022a00001127983 */ /* 0x000ea80000300a00 */
[----:B------:R-:W2:Y:S04]  /*3dd10*/  LDL.LU.64 R36, [R1+0x2298] ;  /* 0x0022980001247983 */ /* 0x000ea80000300a00 */
[----:B0-----:R-:W2:Y:S04]  /*3dd20*/  LDL R17, [R1+0x7fc] ;  /* 0x0007fc0001117983 */ /* 0x001ea80000100800 */
[----:B------:R-:W2:Y:S04]  /*3dd30*/  @P5 LDG.E.U16 R79, desc[UR20][R38.64] ;  /* 0x00000014264f5981 */ /* 0x000ea8000c1e1500 */
[----:B------:R0:W-:Y:S04]  /*3dd40*/  @P3 STL [R1+0x82c], R31 ;  /* 0x00082c1f01003387 */ /* 0x0001e80000100800 */
[----:B------:R-:W2:Y:S04]  /*3dd50*/  @P6 LDG.E.U16 R41, desc[UR20][R62.64] ;  /* 0x000000143e296981 */ /* 0x000ea8000c1e1500 */
[----:B0-----:R-:W2:Y:S04]  /*3dd60*/  LDL R31, [R1+0x7f8] ;  /* 0x0007f800011f7983 */ /* 0x001ea80000100800 */
[----:B------:R-:W2:Y:S04]  /*3dd70*/  @P2 LDG.E.U16 R40, desc[UR20][R56.64] ;  /* 0x0000001438282981 */ /* 0x000ea8000c1e1500 */
[----:B------:R-:W2:Y:S04]  /*3dd80*/  @P2 LDG.E.U16 R93, desc[UR20][R52.64] ;  /* 0x00000014345d2981 */ /* 0x000ea8000c1e1500 */
[----:B------:R-:W2:Y:S04]  /*3dd90*/  @P6 LDG.E.U16 R90, desc[UR20][R50.64] ;  /* 0x00000014325a6981 */ /* 0x000ea8000c1e1500 */
[----:B----4-:R0:W-:Y:S04]  /*3dda0*/  @P3 STL [R1+0x828], R30 ;  /* 0x0008281e01003387 */ /* 0x0101e80000100800 */
[----:B------:R-:W4:Y:S04]  /*3ddb0*/  LDL.LU.64 R34, [R1+0x2290] ;  /* 0x0022900001227983 */ /* 0x000f280000300a00 */
[----:B0-----:R-:W4:Y:S01]  /*3ddc0*/  LDL R30, [R1+0x7f4] ;  /* 0x0007f400011e7983 */ /* 0x001f220000100800 */
[----:B------:R-:W-:-:S13]  /*3ddd0*/  ISETP.GT.AND P3, PT, R78, 0x45, PT ;  /* 0x000000454e00780c */ /* 0x000fda0003f64270 */
[----:B------:R-:W4:Y:S04]  /*3dde0*/  @P3 LDG.E.U16 R5, desc[UR20][R66.64] ;  /* 0x0000001442053981 */ /* 0x000f28000c1e1500 */
[----:B------:R-:W4:Y:S04]  /*3ddf0*/  @P3 LDG.E.U16 R4, desc[UR20][R68.64] ;  /* 0x0000001444043981 */ /* 0x000f28000c1e1500 */
[----:B---3--:R0:W-:Y:S04]  /*3de00*/  @P4 STL [R1+0x824], R92 ;  /* 0x0008245c01004387 */ /* 0x0081e80000100800 */
[----:B0-----:R-:W3:Y:S04]  /*3de10*/  LDL R92, [R1+0x7f0] ;  /* 0x0007f000015c7983 */ /* 0x001ee80000100800 */
[----:B------:R-:W3:Y:S04]  /*3de20*/  LDL.LU R7, [R1+0x7d4] ;  /* 0x0007d40001077983 */ /* 0x000ee80000300800 */
[----:B------:R-:W3:Y:S04]  /*3de30*/  LDL.LU R0, [R1+0x7d0] ;  /* 0x0007d00001007983 */ /* 0x000ee80000300800 */
[----:B------:R-:W3:Y:S04]  /*3de40*/  LDL.LU.64 R46, [R1+0x2288] ;  /* 0x00228800012e7983 */ /* 0x000ee80000300a00 */
[----:B------:R0:W-:Y:S01]  /*3de50*/  @P4 STL [R1+0x820], R16 ;  /* 0x0008201001004387 */ /* 0x0001e20000100800 */
[----:B------:R-:W-:-:S03]  /*3de60*/  ISETP.GT.AND P4, PT, R78, 0x48, PT ;  /* 0x000000484e00780c */ /* 0x000fc60003f84270 */
[----:B0-----:R-:W3:Y:S04]  /*3de70*/  LDL.LU R16, [R1+0x2280] ;  /* 0x0022800001107983 */ /* 0x001ee80000300800 */
[----:B------:R-:W3:Y:S04]  /*3de80*/  LDL.LU.64 R48, [R1+0x2278] ;  /* 0x0022780001307983 */ /* 0x000ee80000300a00 */
[----:B------:R-:W3:Y:S04]  /*3de90*/  LDL R38, [R1+0x7ec] ;  /* 0x0007ec0001267983 */ /* 0x000ee80000100800 */
[----:B------:R-:W3:Y:S04]  /*3dea0*/  LDL R39, [R1+0x7e8] ;  /* 0x0007e80001277983 */ /* 0x000ee80000100800 */
[----:B--2---:R0:W-:Y:S04]  /*3deb0*/  @P5 STL [R1+0x81c], R91 ;  /* 0x00081c5b01005387 */ /* 0x0041e80000100800 */
[----:B0-----:R-:W2:Y:S04]  /*3dec0*/  LDL R91, [R1+0x7e4] ;  /* 0x0007e400015b7983 */ /* 0x001ea80000100800 */
[----:B------:R-:W2:Y:S04]  /*3ded0*/  @P4 LDG.E.U16 R17, desc[UR20][R64.64] ;  /* 0x0000001440114981 */ /* 0x000ea8000c1e1500 */
[----:B------:R0:W-:Y:S01]  /*3dee0*/  @P5 STL [R1+0x818], R79 ;  /* 0x0008184f01005387 */ /* 0x0001e20000100800 */
[----:B------:R-:W-:-:S03]  /*3def0*/  ISETP.GT.AND P5, PT, R78, 0x49, PT ;  /* 0x000000494e00780c */ /* 0x000fc60003fa4270 */
[----:B0-----:R-:W2:Y:S04]  /*3df00*/  LDL R79, [R1+0x7e0] ;  /* 0x0007e000014f7983 */ /* 0x001ea80000100800 */
[----:B------:R-:W2:Y:S04]  /*3df10*/  LDL.LU.64 R50, [R1+0x2270] ;  /* 0x0022700001327983 */ /* 0x000ea80000300a00 */
[----:B------:R-:W2:Y:S04]  /*3df20*/  LDL.LU.64 R62, [R1+0x2268] ;  /* 0x00226800013e7983 */ /* 0x000ea80000300a00 */
[----:B------:R-:W2:Y:S04]  /*3df30*/  @P4 LDG.E.U16 R31, desc[UR20][R20.64] ;  /* 0x00000014141f4981 */ /* 0x000ea8000c1e1500 */
[----:B------:R0:W-:Y:S04]  /*3df40*/  @P6 STL [R1+0x810], R41 ;  /* 0x0008102901006387 */ /* 0x0001e80000100800 */
[----:B0-----:R-:W2:Y:S04]  /*3df50*/  LDL R41, [R1+0x7dc] ;  /* 0x0007dc0001297983 */ /* 0x001ea80000100800 */
[----:B------:R-:W-:Y:S04]  /*3df60*/  @P6 STL [R1+0x814], R90 ;  /* 0x0008145a01006387 */ /* 0x000fe80000100800 */
[----:B------:R-:W2:Y:S04]  /*3df70*/  LDL.LU.64 R52, [R1+0x2260] ;  /* 0x0022600001347983 */ /* 0x000ea80000300a00 */
[----:B------:R-:W2:Y:S04]  /*3df80*/  LDL.LU.64 R56, [R1+0x2258] ;  /* 0x0022580001387983 */ /* 0x000ea80000300a00 */
[----:B------:R0:W-:Y:S04]  /*3df90*/  @P2 STL [R1+0x808], R40 ;  /* 0x0008082801002387 */ /* 0x0001e80000100800 */
[----:B0-----:R-:W2:Y:S04]  /*3dfa0*/  LDL R40, [R1+0x7d8] ;  /* 0x0007d80001287983 */ /* 0x001ea80000100800 */
[----:B----4-:R-:W4:Y:S01]  /*3dfb0*/  @P5 LDG.E.U16 R30, desc[UR20][R32.64] ;  /* 0x00000014201e5981 */ /* 0x010f22000c1e1500 */
[----:B------:R-:W-:-:S03]  /*3dfc0*/  ISETP.GT.AND P6, PT, R78, 0x4a, PT ;  /* 0x0000004a4e00780c */ /* 0x000fc60003fc4270 */
[----:B------:R0:W-:Y:S01]  /*3dfd0*/  @P2 STL [R1+0x80c], R93 ;  /* 0x00080c5d01002387 */ /* 0x0001e20000100800 */
[----:B------:R-:W-:-:S03]  /*3dfe0*/  ISETP.GT.AND P2, PT, R78, 0x4b, PT ;  /* 0x0000004b4e00780c */ /* 0x000fc60003f44270 */
[----:B------:R-:W4:Y:S01]  /*3dff0*/  LDL.LU.64 R66, [R1+0x2250] ;  /* 0x0022500001427983 */ /* 0x000f220000300a00 */
[----:B------:R-:W-:-:S03]  /*3e000*/  ISETP.GT.AND P3, PT, R78, 0x4c, PT ;  /* 0x0000004c4e00780c */ /* 0x000fc60003f64270 */
[----:B------:R-:W-:Y:S04]  /*3e010*/  STL [R1+0x1e18], R5 ;  /* 0x001e180501007387 */ /* 0x000fe80000100800 */
[----:B------:R-:W4:Y:S04]  /*3e020*/  LDL.LU.64 R68, [R1+0x2248] ;  /* 0x0022480001447983 */ /* 0x000f280000300a00 */
[----:B------:R-:W4:Y:S04]  /*3e030*/  LDL.LU R90, [R1+0x7b4] ;  /* 0x0007b400015a7983 */ /* 0x000f280000300800 */
[----:B0-----:R-:W4:Y:S04]  /*3e040*/  LDL.LU R93, [R1+0x7b0] ;  /* 0x0007b000015d7983 */ /* 0x001f280000300800 */
[----:B------:R-:W-:Y:S04]  /*3e050*/  STL [R1+0x1e1c], R4 ;  /* 0x001e1c0401007387 */ /* 0x000fe80000100800 */
[----:B---3--:R-:W3:Y:S04]  /*3e060*/  @P5 LDG.E.U16 R92, desc[UR20][R28.64] ;  /* 0x000000141c5c5981 */ /* 0x008ee8000c1e1500 */
[----:B------:R-:W3:Y:S04]  /*3e070*/  LDL.LU.64 R64, [R1+0x2240] ;  /* 0x0022400001407983 */ /* 0x000ee80000300a00 */
[----:B------:R-:W3:Y:S04]  /*3e080*/  @P6 LDG.E.U16 R38, desc[UR20][R22.64] ;  /* 0x0000001416266981 */ /* 0x000ee8000c1e1500 */
[----:B------:R-:W3:Y:S04]  /*3e090*/  @P6 LDG.E.U16 R39, desc[UR20][R26.64] ;  /* 0x000000141a276981 */ /* 0x000ee8000c1e1500 */
[----:B--2---:R-:W2:Y:S04]  /*3e0a0*/  @P2 LDG.E.U16 R91, desc[UR20][R42.64] ;  /* 0x000000142a5b2981 */ /* 0x004ea8000c1e1500 */
[----:B------:R0:W-:Y:S04]  /*3e0b0*/  @P4 STL [R1+0x7fc], R17 ;  /* 0x0007fc1101004387 */ /* 0x0001e80000100800 */
[----:B0-----:R-:W2:Y:S04]  /*3e0c0*/  LDL.LU R17, [R1+0x2238] ;  /* 0x0022380001117983 */ /* 0x001ea80000300800 */
[----:B------:R-:W2:Y:S04]  /*3e0d0*/  LDL.LU.64 R20, [R1+0x2230] ;  /* 0x0022300001147983 */ /* 0x000ea80000300a00 */
[----:B------:R-:W2:Y:S04]  /*3e0e0*/  @P2 LDG.E.U16 R79, desc[UR20][R14.64] ;  /* 0x000000140e4f2981 */ /* 0x000ea8000c1e1500 */
[----:B------:R0:W-:Y:S01]  /*3e0f0*/  @P4 STL [R1+0x7f8], R31 ;  /* 0x0007f81f01004387 */ /* 0x0001e20000100800 */
[----:B------:R-:W-:-:S03]  /*3e100*/  ISETP.GT.AND P4, PT, R78, 0x4d, PT ;  /* 0x0000004d4e00780c */ /* 0x000fc60003f84270 */
[----:B------:R-:W2:Y:S04]  /*3e110*/  LDL.LU.64 R32, [R1+0x2228] ;  /* 0x0022280001207983 */ /* 0x000ea80000300a00 */
[----:B------:R-:W2:Y:S06]  /*3e120*/  @P3 LDG.E.U16 R41, desc[UR20][R44.64] ;  /* 0x000000142c293981 */ /* 0x000eac000c1e1500 */
[----:B------:R-:W2:Y:S04]  /*3e130*/  @P4 LDG.E.U16 R7, desc[UR20][R54.64] ;  /* 0x0000001436074981 */ /* 0x000ea8000c1e1500 */
[----:B------:R-:W2:Y:S04]  /*3e140*/  @P4 LDG.E.U16 R0, desc[UR20][R58.64] ;  /* 0x000000143a004981 */ /* 0x000ea8000c1e1500 */
[----:B------:R-:W2:Y:S04]  /*3e150*/  @P3 LDG.E.U16 R40, desc[UR20][R12.64] ;  /* 0x000000140c283981 */ /* 0x000ea8000c1e1500 */
[----:B----4-:R1:W-:Y:S04]  /*3e160*/  @P5 STL [R1+0x7f4], R30 ;  /* 0x0007f41e01005387 */ /* 0x0103e80000100800 */
[----:B0-----:R-:W4:Y:S04]  /*3e170*/  LDL R31, [R1+0x7c4] ;  /* 0x0007c400011f7983 */ /* 0x001f280000100800 */
[----:B------:R-:W4:Y:S04]  /*3e180*/  LDL R28, [R1+0x7c0] ;  /* 0x0007c000011c7983 */ /* 0x000f280000100800 */
[----:B-1----:R-:W4:Y:S04]  /*3e190*/  LDL R30, [R1+0x7c8] ;  /* 0x0007c800011e7983 */ /* 0x002f280000100800 */
[----:B------:R-:W4:Y:S04]  /*3e1a0*/  LDL R29, [R1+0x7bc] ;  /* 0x0007bc00011d7983 */ /* 0x000f280000100800 */
[----:B---3--:R0:W-:Y:S01]  /*3e1b0*/  @P5 STL [R1+0x7f0], R92 ;  /* 0x0007f05c01005387 */ /* 0x0081e20000100800 */
[----:B------:R-:W-:-:S03]  /*3e1c0*/  ISETP.GT.AND P5, PT, R78, 0x50, PT ;  /* 0x000000504e00780c */ /* 0x000fc60003fa4270 */
[----:B0-----:R-:W3:Y:S04]  /*3e1d0*/  LDL R92, [R1+0x7b8] ;  /* 0x0007b800015c7983 */ /* 0x001ee80000100800 */
[----:B------:R-:W3:Y:S04]  /*3e1e0*/  LDL.LU.64 R22, [R1+0x2220] ;  /* 0x0022200001167983 */ /* 0x000ee80000300a00 */
[----:B------:R0:W-:Y:S04]  /*3e1f0*/  @P6 STL [R1+0x7ec], R38 ;  /* 0x0007ec2601006387 */ /* 0x0001e80000100800 */
[----:B0-----:R-:W3:Y:S04]  /*3e200*/  LDL.LU R38, [R1+0x2218] ;  /* 0x0022180001267983 */ /* 0x001ee80000300800 */
[----:B------:R-:W3:Y:S04]  /*3e210*/  LDL.LU.64 R26, [R1+0x2210] ;  /* 0x00221000011a7983 */ /* 0x000ee80000300a00 */
[----:B------:R0:W-:Y:S04]  /*3e220*/  @P6 STL [R1+0x7e8], R39 ;  /* 0x0007e82701006387 */ /* 0x0001e80000100800 */
[----:B0-----:R-:W3:Y:S04]  /*3e230*/  LDL.LU R39, [R1+0x2208] ;  /* 0x0022080001277983 */ /* 0x001ee80000300800 */
[----:B------:R-:W3:Y:S04]  /*3e240*/  LDL.LU.64 R42, [R1+0x2200] ;  /* 0x00220000012a7983 */ /* 0x000ee80000300a00 */
[----:B--2---:R0:W-:Y:S04]  /*3e250*/  @P2 STL [R1+0x7e4], R91 ;  /* 0x0007e45b01002387 */ /* 0x0041e80000100800 */
[----:B------:R-:W2:Y:S04]  /*3e260*/  LDL R14, [R1+0x7a8] ;  /* 0x0007a800010e7983 */ /* 0x000ea80000100800 */
[----:B0-----:R-:W2:Y:S04]  /*3e270*/  LDL R91, [R1+0x7ac] ;  /* 0x0007ac00015b7983 */ /* 0x001ea80000100800 */
[----:B------:R0:W-:Y:S04]  /*3e280*/  @P2 STL [R1+0x7e0], R79 ;  /* 0x0007e04f01002387 */ /* 0x0001e80000100800 */
[----:B------:R-:W2:Y:S04]  /*3e290*/  LDL.LU.64 R44, [R1+0x21f8] ;  /* 0x0021f800012c7983 */ /* 0x000ea80000300a00 */
[----:B------:R-:W2:Y:S04]  /*3e2a0*/  LDL R15, [R1+0x79c] ;  /* 0x00079c00010f7983 */ /* 0x000ea80000100800 */
[----:B0-----:R-:W2:Y:S04]  /*3e2b0*/  LDL R79, [R1+0x798] ;  /* 0x00079800014f7983 */ /* 0x001ea80000100800 */
[----:B------:R-:W2:Y:S04]  /*3e2c0*/  LDL R12, [R1+0x76c] ;  /* 0x00076c00010c7983 */ /* 0x000ea80000100800 */
[----:B------:R-:W2:Y:S04]  /*3e2d0*/  LDL R13, [R1+0x768] ;  /* 0x00076800010d7983 */ /* 0x000ea80000100800 */
[----:B------:R0:W-:Y:S04]  /*3e2e0*/  @P3 STL [R1+0x7dc], R41 ;  /* 0x0007dc2901003387 */ /* 0x0001e80000100800 */
[----:B0-----:R-:W2:Y:S04]  /*3e2f0*/  LDL R41, [R1+0x73c] ;  /* 0x00073c0001297983 */ /* 0x001ea80000100800 */
[----:B------:R0:W-:Y:S04]  /*3e300*/  @P3 STL [R1+0x7d8], R40 ;  /* 0x0007d82801003387 */ /* 0x0001e80000100800 */
[----:B0-----:R-:W2:Y:S04]  /*3e310*/  LDL R40, [R1+0x738] ;  /* 0x0007380001287983 */ /* 0x001ea80000100800 */
[----:B------:R-:W2:Y:S04]  /*3e320*/  LDL.LU.64 R54, [R1+0x21f0] ;  /* 0x0021f00001367983 */ /* 0x000ea80000300a00 */
[----:B------:R0:W-:Y:S04]  /*3e330*/  STL [R1+0x1e20], R7 ;  /* 0x001e200701007387 */ /* 0x0001e80000100800 */
[----:B0-----:R-:W2:Y:S04]  /*3e340*/  LDL.LU R7, [R1+0x7cc] ;  /* 0x0007cc0001077983 */ /* 0x001ea80000300800 */
[----:B----4-:R-:W4:Y:S01]  /*3e350*/  @P5 LDG.E.U16 R30, desc[UR20][R24.64] ;  /* 0x00000014181e5981 */ /* 0x010f22000c1e1500 */
[----:B------:R-:W-:-:S02]  /*3e360*/  ISETP.GT.AND P6, PT, R78, 0x51, PT ;  /* 0x000000514e00780c */ /* 0x000fc40003fc4270 */
[C---:B------:R-:W-:Y:S01]  /*3e370*/  ISETP.GT.AND P2, PT, R78.reuse, 0x52, PT ;  /* 0x000000524e00780c */ /* 0x040fe20003f44270 */
[----:B------:R-:W4:Y:S01]  /*3e380*/  LDL.LU.64 R58, [R1+0x21e8] ;  /* 0x0021e800013a7983 */ /* 0x000f220000300a00 */
[C---:B------:R-:W-:Y:S02]  /*3e390*/  ISETP.GT.AND P3, PT, R78.reuse, 0x53, PT ;  /* 0x000000534e00780c */ /* 0x040fe40003f64270 */
[C---:B------:R-:W-:Y:S01]  /*3e3a0*/  ISETP.GT.AND P4, PT, R78.reuse, 0x54, PT ;  /* 0x000000544e00780c */ /* 0x040fe20003f84270 */
[----:B------:R-:W-:Y:S06]  /*3e3b0*/  STL [R1+0x1e24], R0 ;  /* 0x001e240001007387 */ /* 0x000fec0000100800 */
[----:B------:R-:W4:Y:S04]  /*3e3c0*/  @P6 LDG.E.U16 R31, desc[UR20][R10.64] ;  /* 0x000000140a1f6981 */ /* 0x000f28000c1e1500 */
[----:B------:R-:W4:Y:S04]  /*3e3d0*/  @P6 LDG.E.U16 R28, desc[UR20][R18.64] ;  /* 0x00000014121c6981 */ /* 0x000f28000c1e1500 */
[----:B------:R-:W4:Y:S04]  /*3e3e0*/  @P2 LDG.E.U16 R29, desc[UR20][R36.64] ;  /* 0x00000014241d2981 */ /* 0x000f28000c1e1500 */
[----:B------:R-:W4:Y:S04]  /*3e3f0*/  @P3 LDG.E.U16 R90, desc[UR20][R46.64] ;  /* 0x000000142e5a3981 */ /* 0x000f28000c1e1500 */
[----:B------:R-:W4:Y:S04]  /*3e400*/  @P3 LDG.E.U16 R93, desc[UR20][R48.64] ;  /* 0x00000014305d3981 */ /* 0x000f28000c1e1500 */
[----:B---3--:R-:W3:Y:S04]  /*3e410*/  @P2 LDG.E.U16 R92, desc[UR20][R34.64] ;  /* 0x00000014225c2981 */ /* 0x008ee8000c1e1500 */
[----:B--2---:R-:W2:Y:S04]  /*3e420*/  @P4 LDG.E.U16 R14, desc[UR20][R62.64] ;  /* 0x000000143e0e4981 */ /* 0x004ea8000c1e1500 */
[----:B------:R-:W2:Y:S04]  /*3e430*/  @P4 LDG.E.U16 R91, desc[UR20][R50.64] ;  /* 0x00000014325b4981 */ /* 0x000ea8000c1e1500 */
[----:B------:R-:W2:Y:S04]  /*3e440*/  @P5 LDG.E.U16 R7, desc[UR20][R60.64] ;  /* 0x000000143c075981 */ /* 0x000ea8000c1e1500 */
[----:B------:R-:W2:Y:S04]  /*3e450*/  LDL.LU.64 R60, [R1+0x21e0] ;  /* 0x0021e000013c7983 */ /* 0x000ea80000300a00 */
[----:B------:R-:W2:Y:S04]  /*3e460*/  LDL.LU.64 R24, [R1+0x21d8] ;  /* 0x0021d80001187983 */ /* 0x000ea80000300a00 */
[----:B----4-:R0:W-:Y:S01]  /*3e470*/  @P5 STL [R1+0x7c8], R30 ;  /* 0x0007c81e01005387 */ /* 0x0101e20000100800 */
[----:B------:R-:W-:-:S03]  /*3e480*/  ISETP.GT.AND P5, PT, R78, 0x58, PT ;  /* 0x000000584e00780c */ /* 0x000fc60003fa4270 */
[----:B0-----:R-:W4:Y:S10]  /*3e490*/  LDL.LU R30, [R1+0x21d0] ;  /* 0x0021d000011e7983 */ /* 0x001f340000300800 */
[----:B------:R-:W4:Y:S04]  /*3e4a0*/  @P5 LDG.E.U16 R15, desc[UR20][R64.64] ;  /* 0x00000014400f5981 */ /* 0x000f28000c1e1500 */
[----:B------:R-:W4:Y:S04]  /*3e4b0*/  LDL.LU.64 R10, [R1+0x21c8] ;  /* 0x0021c800010a7983 */ /* 0x000f280000300a00 */
[----:B------:R0:W-:Y:S04]  /*3e4c0*/  @P6 STL [R1+0x7c4], R31 ;  /* 0x0007c41f01006387 */ /* 0x0001e80000100800 */
[----:B------:R-:W4:Y:S04]  /*3e4d0*/  @P5 LDG.E.U16 R79, desc[UR20][R16.64] ;  /* 0x00000014104f5981 */ /* 0x000f28000c1e1500 */
[----:B0-----:R-:W4:Y:S04]  /*3e4e0*/  LDL.LU R31, [R1+0x21c0] ;  /* 0x0021c000011f7983 */ /* 0x001f280000300800 */
[----:B------:R-:W4:Y:S04]  /*3e4f0*/  LDL.LU.64 R18, [R1+0x21b8] ;  /* 0x0021b80001127983 */ /* 0x000f280000300a00 */
[----:B------:R0:W-:Y:S04]  /*3e500*/  @P6 STL [R1+0x7c0], R28 ;  /* 0x0007c01c01006387 */ /* 0x0001e80000100800 */
[----:B0-----:R-:W4:Y:S04]  /*3e510*/  LDL.LU R28, [R1+0x21b0] ;  /* 0x0021b000011c7983 */ /* 0x001f280000300800 */
[----:B------:R-:W4:Y:S04]  /*3e520*/  LDL.LU.64 R36, [R1+0x21a8] ;  /* 0x0021a80001247983 */ /* 0x000f280000300a00 */
[----:B------:R0:W-:Y:S04]  /*3e530*/  @P2 STL [R1+0x7bc], R29 ;  /* 0x0007bc1d01002387 */ /* 0x0001e80000100800 */
[----:B0-----:R-:W4:Y:S04]  /*3e540*/  LDL.LU R29, [R1+0x21a0] ;  /* 0x0021a000011d7983 */ /* 0x001f280000300800 */
[----:B------:R-:W4:Y:S04]  /*3e550*/  LDL.LU.64 R34, [R1+0x2198] ;  /* 0x0021980001227983 */ /* 0x000f280000300a00 */
[----:B---3--:R0:W-:Y:S04]  /*3e560*/  @P2 STL [R1+0x7b8], R92 ;  /* 0x0007b85c01002387 */ /* 0x0081e80000100800 */
[----:B0-----:R-:W3:Y:S04]  /*3e570*/  LDL.LU R92, [R1+0x2190] ;  /* 0x00219000015c7983 */ /* 0x001ee80000300800 */
[----:B------:R-:W3:Y:S04]  /*3e580*/  LDL.LU.64 R46, [R1+0x2188] ;  /* 0x00218800012e7983 */ /* 0x000ee80000300a00 */
[----:B------:R-:W-:Y:S04]  /*3e590*/  STL [R1+0x1e90], R90 ;  /* 0x001e905a01007387 */ /* 0x000fe80000100800 */
[----:B------:R-:W3:Y:S04]  /*3e5a0*/  LDL.LU.64 R48, [R1+0x2180] ;  /* 0x0021800001307983 */ /* 0x000ee80000300a00 */
[----:B------:R-:W-:Y:S04]  /*3e5b0*/  STL [R1+0x1e94], R93 ;  /* 0x001e945d01007387 */ /* 0x000fe80000100800 */
[----:B------:R-:W3:Y:S04]  /*3e5c0*/  LDL.LU.64 R50, [R1+0x2178] ;  /* 0x0021780001327983 */ /* 0x000ee80000300a00 */
[----:B--2---:R0:W-:Y:S04]  /*3e5d0*/  @P4 STL [R1+0x7ac], R91 ;  /* 0x0007ac5b01004387 */ /* 0x0041e80000100800 */
[----:B0-----:R-:W2:Y:S04]  /*3e5e0*/  LDL.LU R91, [R1+0x2170] ;  /* 0x00217000015b7983 */ /* 0x001ea80000300800 */
[----:B------:R-:W2:Y:S04]  /*3e5f0*/  LDL.LU.64 R62, [R1+0x2168] ;  /* 0x00216800013e7983 */ /* 0x000ea80000300a00 */
[----:B------:R0:W-:Y:S04]  /*3e600*/  @P4 STL [R1+0x7a8], R14 ;  /* 0x0007a80e01004387 */ /* 0x0001e80000100800 */
[----:B0-----:R-:W2:Y:S04]  /*3e610*/  LDL.LU R14, [R1+0x2160] ;  /* 0x00216000010e7983 */ /* 0x001ea80000300800 */
[----:B------:R-:W2:Y:S04]  /*3e620*/  LDL.LU.64 R64, [R1+0x2158] ;  /* 0x0021580001407983 */ /* 0x000ea80000300a00 */
[----:B----4-:R0:W-:Y:S04]  /*3e630*/  @P5 STL [R1+0x79c], R15 ;  /* 0x00079c0f01005387 */ /* 0x0101e80000100800 */
[----:B0-----:R-:W2:Y:S01]  /*3e640*/  LDL.LU R15, [R1+0x2150] ;  /* 0x00215000010f7983 */ /* 0x001ea20000300800 */
[----:B------:R-:W-:-:S02]  /*3e650*/  ISETP.GT.AND P6, PT, R78, 0x60, PT ;  /* 0x000000604e00780c */ /* 0x000fc40003fc4270 */
[C---:B------:R-:W-:Y:S01]  /*3e660*/  ISETP.GT.AND P2, PT, R78.reuse, 0x68, PT ;  /* 0x000000684e00780c */ /* 0x040fe20003f44270 */
[----:B------:R-:W4:Y:S10]  /*3e670*/  LDL.LU.64 R16, [R1+0x2148] ;  /* 0x0021480001107983 */ /* 0x000f340000300a00 */
[----:B------:R-:W3:Y:S04]  /*3e680*/  @P6 LDG.E.U16 R12, desc[UR20][R24.64] ;  /* 0x00000014180c6981 */ /* 0x000ee8000c1e1500 */
[----:B------:R-:W3:Y:S04]  /*3e690*/  @P6 LDG.E.U16 R13, desc[UR20][R10.64] ;  /* 0x000000140a0d6981 */ /* 0x000ee8000c1e1500 */
[----:B--2---:R-:W2:Y:S04]  /*3e6a0*/  @P2 LDG.E.U16 R41, desc[UR20][R14.64] ;  /* 0x000000140e292981 */ /* 0x004ea8000c1e1500 */
[----:B------:R0:W-:Y:S04]  /*3e6b0*/  @P5 STL [R1+0x798], R79 ;  /* 0x0007984f01005387 */ /* 0x0001e80000100800 */
[----:B----4-:R-:W4:Y:S04]  /*3e6c0*/  @P2 LDG.E.U16 R40, desc[UR20][R16.64] ;  /* 0x0000001410282981 */ /* 0x010f28000c1e1500 */
[----:B0-----:R-:W4:Y:S04]  /*3e6d0*/  LDL.LU R79, [R1+0x2140] ;  /* 0x00214000014f7983 */ /* 0x001f280000300800 */
[----:B------:R-:W4:Y:S04]  /*3e6e0*/  LDL.LU.64 R24, [R1+0x2138] ;  /* 0x0021380001187983 */ /* 0x000f280000300a00 */
[----:B---3--:R0:W-:Y:S04]  /*3e6f0*/  @P6 STL [R1+0x76c], R12 ;  /* 0x00076c0c01006387 */ /* 0x0081e80000100800 */
[----:B0-----:R-:W3:Y:S04]  /*3e700*/  LDL.LU R12, [R1+0x2130] ;  /* 0x00213000010c7983 */ /* 0x001ee80000300800 */
[----:B------:R-:W3:Y:S04]  /*3e710*/  LDL.LU.64 R10, [R1+0x2128] ;  /* 0x00212800010a7983 */ /* 0x000ee80000300a00 */
[----:B------:R0:W-:Y:S04]  /*3e720*/  @P6 STL [R1+0x768], R13 ;  /* 0x0007680d01006387 */ /* 0x0001e80000100800 */
[----:B0-----:R-:W3:Y:S04]  /*3e730*/  LDL.LU R13, [R1+0x2120] ;  /* 0x00212000010d7983 */ /* 0x001ee80000300800 */
[----:B------:R-:W3:Y:S04]  /*3e740*/  LDL.LU.64 R14, [R1+0x2118] ;  /* 0x00211800010e7983 */ /* 0x000ee80000300a00 */
[----:B--2---:R0:W-:Y:S04]  /*3e750*/  @P2 STL [R1+0x73c], R41 ;  /* 0x00073c2901002387 */ /* 0x0041e80000100800 */
[----:B0-----:R-:W2:Y:S04]  /*3e760*/  LDL.LU R41, [R1+0x2110] ;  /* 0x0021100001297983 */ /* 0x001ea80000300800 */
[----:B------:R-:W2:Y:S01]  /*3e770*/  LDL.LU.64 R16, [R1+0x2108] ;  /* 0x0021080001107983 */ /* 0x000ea20000300a00 */
[----:B------:R-:W-:-:S03]  /*3e780*/  ISETP.GT.AND P4, PT, R78, 0x70, PT ;  /* 0x000000704e00780c */ /* 0x000fc60003f84270 */
[----:B----4-:R0:W-:Y:S04]  /*3e790*/  @P2 STL [R1+0x738], R40 ;  /* 0x0007382801002387 */ /* 0x0101e80000100800 */
[----:B0-----:R-:W4:Y:S01]  /*3e7a0*/  LDL.LU R40, [R1+0x2100] ;  /* 0x0021000001287983 */ /* 0x001f220000300800 */
[----:B--2---:R-:W-:-:S06]  /*3e7b0*/  PRMT R17, RZ, 0x7610, R17 ;  /* 0x00007610ff117816 */ /* 0x004fcc0000000011 */
[----:B---3--:R-:W2:Y:S01]  /*3e7c0*/  @P4 LDG.E.U16 R17, desc[UR20][R10.64] ;  /* 0x000000140a114981 */ /* 0x008ea2000c1e1500 */
[----:B------:R-:W-:-:S06]  /*3e7d0*/  PRMT R41, RZ, 0x7610, R41 ;  /* 0x00007610ff297816 */ /* 0x000fcc0000000029 */
[----:B------:R-:W3:Y:S01]  /*3e7e0*/  @P4 LDG.E.U16 R41, desc[UR20][R12.64] ;  /* 0x000000140c294981 */ /* 0x000ee2000c1e1500 */
[----:B------:R-:W-:Y:S02]  /*3e7f0*/  ISETP.GT.AND P5, PT, R78, 0x78, PT ;  /* 0x000000784e00780c */ /* 0x000fe40003fa4270 */
[----:B----4-:R-:W-:-:S11]  /*3e800*/  PRMT R40, RZ, 0x7610, R40 ;  /* 0x00007610ff287816 */ /* 0x010fd60000000028 */
[----:B------:R-:W4:Y:S04]  /*3e810*/  @P5 LDG.E.U16 R40, desc[UR20][R14.64] ;  /* 0x000000140e285981 */ /* 0x000f28000c1e1500 */
[----:B--2---:R0:W-:Y:S04]  /*3e820*/  STL [R1+0x70c], R17 ;  /* 0x00070c1101007387 */ /* 0x0041e80000100800 */
[----:B0-----:R-:W2:Y:S04]  /*3e830*/  LDL.LU R17, [R1+0x20fc] ;  /* 0x0020fc0001117983 */ /* 0x001ea80000300800 */
        /* <DEDUP_REMOVED lines=9> */
[----:B---3--:R0:W-:Y:S04]  /*3e8d0*/  STL [R1+0x708], R41 ;  /* 0x0007082901007387 */ /* 0x0081e80000100800 */
[----:B0-----:R-:W3:Y:S01]  /*3e8e0*/  LDL.LU R41, [R1+0x20f8] ;  /* 0x0020f80001297983 */ /* 0x001ee20000300800 */
[----:B------:R-:W-:-:S03]  /*3e8f0*/  PRMT R79, RZ, 0x7610, R79 ;  /* 0x00007610ff4f7816 */ /* 0x000fc6000000004f */
[----:B------:R-:W-:Y:S01]  /*3e900*/  STL [R1+0x192c], R12 ;  /* 0x00192c0c01007387 */ /* 0x000fe20000100800 */
[----:B------:R-:W-:-:S03]  /*3e910*/  ISETP.GT.AND P3, PT, R78, 0x59, PT ;  /* 0x000000594e00780c */ /* 0x000fc60003f64270 */
[----:B------:R-:W-:Y:S04]  /*3e920*/  STL [R1+0x1928], R13 ;  /* 0x0019280d01007387 */ /* 0x000fe80000100800 */
[----:B------:R-:W-:Y:S04]  /*3e930*/  STL.64 [R1+0x1b00], R12 ;  /* 0x001b000c01007387 */ /* 0x000fe80000100a00 */
[----:B------:R-:W-:Y:S04]  /*3e940*/  STL.64 [R1+0x1cf0], R12 ;  /* 0x001cf00c01007387 */ /* 0x000fe80000100a00 */
[----:B------:R-:W-:Y:S04]  /*3e950*/  STL [R1+0x1d08], R13 ;  /* 0x001d080d01007387 */ /* 0x000fe80000100800 */
[----:B------:R-:W-:Y:S04]  /*3e960*/  STL.64 [R1+0x1d40], R12 ;  /* 0x001d400c01007387 */ /* 0x000fe80000100a00 */
[----:B------:R-:W-:Y:S04]  /*3e970*/  STL.64 [R1+0x1d70], R12 ;  /* 0x001d700c01007387 */ /* 0x000fe80000100a00 */
[----:B------:R-:W-:Y:S04]  /*3e980*/  STL [R1+0x1d80], R13 ;  /* 0x001d800d01007387 */ /* 0x000fe80000100800 */
[----:B------:R-:W-:Y:S04]  /*3e990*/  STL [R1+0x1da8], R13 ;  /* 0x001da80d01007387 */ /* 0x000fe80000100800 */
[----:B------:R-:W-:Y:S04]  /*3e9a0*/  STL.64 [R1+0x1dd0], R12 ;  /* 0x001dd00c01007387 */ /* 0x000fe80000100a00 */
[----:B------:R-:W-:Y:S04]  /*3e9b0*/  STL [R1+0x1e28], R13 ;  /* 0x001e280d01007387 */ /* 0x000fe80000100800 */
[----:B----4-:R0:W-:Y:S04]  /*3e9c0*/  STL [R1+0x6dc], R40 ;  /* 0x0006dc2801007387 */ /* 0x0101e80000100800 */
[----:B0-----:R-:W4:Y:S04]  /*3e9d0*/  LDL.LU R40, [R1+0x20f4] ;  /* 0x0020f40001287983 */ /* 0x001f280000300800 */
[----:B--2---:R-:W2:Y:S01]  /*3e9e0*/  @P5 LDG.E.U16 R79, desc[UR20][R16.64] ;  /* 0x00000014104f5981 */ /* 0x004ea2000c1e1500 */
[----:B---3--:R-:W-:-:S06]  /*3e9f0*/  PRMT R41, RZ, 0x7610, R41 ;  /* 0x00007610ff297816 */ /* 0x008fcc0000000029 */
[----:B------:R-:W3:Y:S04]  /*3ea00*/  @P3 LDG.E.U16 R41, desc[UR20][R20.64] ;  /* 0x0000001414293981 */ /* 0x000ee8000c1e1500 */
[----:B------:R-:W-:Y:S04]  /*3ea10*/  STL [R1+0x1934], R14 ;  /* 0x0019340e01007387 */ /* 0x000fe80000100800 */
[----:B------:R-:W-:Y:S04]  /*3ea20*/  STL [R1+0x1b1c], R14 ;  /* 0x001b1c0e01007387 */ /* 0x000fe80000100800 */
[----:B------:R-:W-:Y:S04]  /*3ea30*/  STL [R1+0x1930], R15 ;  /* 0x0019300f01007387 */ /* 0x000fe80000100800 */
[----:B------:R-:W-:Y:S04]  /*3ea40*/  STL [R1+0x1b20], R15 ;  /* 0x001b200f01007387 */ /* 0x000fe80000100800 */
[----:B------:R-:W-:Y:S04]  /*3ea50*/  STL.64 [R1+0x1cf8], R14 ;  /* 0x001cf80e01007387 */ /* 0x000fe80000100a00 */
[----:B------:R-:W-:Y:S04]  /*3ea60*/  STL.64 [R1+0x1d48], R14 ;  /* 0x001d480e01007387 */ /* 0x000fe80000100a00 */
[----:B------:R-:W-:Y:S01]  /*3ea70*/  STL [R1+0x1e2c], R15 ;  /* 0x001e2c0f01007387 */ /* 0x000fe20000100800 */
[----:B----4-:R-:W-:-:S06]  /*3ea80*/  PRMT R40, RZ, 0x7610, R40 ;  /* 0x00007610ff287816 */ /* 0x010fcc0000000028 */
[----:B------:R-:W4:Y:S04]  /*3ea90*/  @P3 LDG.E.U16 R40, desc[UR20][R32.64] ;  /* 0x0000001420283981 */ /* 0x000f28000c1e1500 */
[----:B--2---:R0:W-:Y:S04]  /*3eaa0*/  STL [R1+0x6d8], R79 ;  /* 0x0006d84f01007387 */ /* 0x0041e80000100800 */
[----:B0-----:R-:W2:Y:S04]  /*3eab0*/  LDL.LU R79, [R1+0x20f0] ;  /* 0x0020f000014f7983 */ /* 0x001ea80000300800 */
[----:B------:R-:W-:Y:S04]  /*3eac0*/  STL [R1+0x193c], R16 ;  /* 0x00193c1001007387 */ /* 0x000fe80000100800 */
[----:B------:R-:W-:Y:S04]  /*3ead0*/  STL [R1+0x1b24], R16 ;  /* 0x001b241001007387 */ /* 0x000fe80000100800 */
[----:B------:R-:W-:Y:S04]  /*3eae0*/  STL [R1+0x1938], R17 ;  /* 0x0019381101007387 */ /* 0x000fe80000100800 */
[----:B------:R-:W-:Y:S04]  /*3eaf0*/  STL [R1+0x1b28], R17 ;  /* 0x001b281101007387 */ /* 0x000fe80000100800 */
[----:B------:R-:W-:Y:S04]  /*3eb00*/  STL.64 [R1+0x1d00], R16 ;  /* 0x001d001001007387 */ /* 0x000fe80000100a00 */
[----:B------:R-:W-:Y:S04]  /*3eb10*/  STL.64 [R1+0x1d58], R16 ;  /* 0x001d581001007387 */ /* 0x000fe80000100a00 */
[----:B------:R-:W2:Y:S04]  /*3eb20*/  LDL.LU.64 R20, [R1+0x20e8] ;  /* 0x0020e80001147983 */ /* 0x000ea80000300a00 */
[----:B---3--:R0:W-:Y:S04]  /*3eb30*/  STL [R1+0x794], R41 ;  /* 0x0007942901007387 */ /* 0x0081e80000100800 */
[----:B0-----:R-:W3:Y:S01]  /*3eb40*/  LDL.LU R41, [R1+0x20e0] ;  /* 0x0020e00001297983 */ /* 0x001ee20000300800 */
[----:B------:R-:W-:-:S03]  /*3eb50*/  ISETP.GT.AND P6, PT, R78, 0x61, PT ;  /* 0x000000614e00780c */ /* 0x000fc60003fc4270 */
[----:B------:R-:W3:Y:S04]  /*3eb60*/  LDL.LU.64 R32, [R1+0x20d8] ;  /* 0x0020d80001207983 */ /* 0x000ee80000300a00 */
[----:B----4-:R0:W-:Y:S04]  /*3eb70*/  STL [R1+0x790], R40 ;  /* 0x0007902801007387 */ /* 0x0101e80000100800 */
[----:B0-----:R-:W4:Y:S01]  /*3eb80*/  LDL.LU R40, [R1+0x20d0] ;  /* 0x0020d00001287983 */ /* 0x001f220000300800 */
[----:B--2---:R-:W-:-:S06]  /*3eb90*/  PRMT R79, RZ, 0x7610, R79 ;  /* 0x00007610ff4f7816 */ /* 0x004fcc000000004f */
[----:B------:R-:W2:Y:S01]  /*3eba0*/  @P6 LDG.E.U16 R79, desc[UR20][R30.64] ;  /* 0x000000141e4f6981 */ /* 0x000ea2000c1e1500 */
[----:B------:R-:W-:-:S03]  /*3ebb0*/  ISETP.GT.AND P2, PT, R78, 0x69, PT ;  /* 0x000000694e00780c */ /* 0x000fc60003f44270 */
[----:B------:R-:W2:Y:S01]  /*3ebc0*/  LDL.LU.64 R30, [R1+0x20c8] ;  /* 0x0020c800011e7983 */ /* 0x000ea20000300a00 */
[----:B---3--:R-:W-:-:S06]  /*3ebd0*/  PRMT R41, RZ, 0x7610, R41 ;  /* 0x00007610ff297816 */ /* 0x008fcc0000000029 */
[----:B------:R-:W3:Y:S01]  /*3ebe0*/  @P6 LDG.E.U16 R41, desc[UR20][R18.64] ;  /* 0x0000001412296981 */ /* 0x000ee2000c1e1500 */
[----:B----4-:R-:W-:-:S06]  /*3ebf0*/  PRMT R40, RZ, 0x7610, R40 ;  /* 0x00007610ff287816 */ /* 0x010fcc0000000028 */
[----:B------:R-:W4:Y:S04]  /*3ec00*/  @P2 LDG.E.U16 R40, desc[UR20][R24.64] ;  /* 0x0000001418282981 */ /* 0x000f28000c1e1500 */
[----:B--2---:R0:W-:Y:S04]  /*3ec10*/  STL [R1+0x764], R79 ;  /* 0x0007644f01007387 */ /* 0x0041e80000100800 */
[----:B0-----:R-:W2:Y:S04]  /*3ec20*/  LDL.LU R79, [R1+0x20c0] ;  /* 0x0020c000014f7983 */ /* 0x001ea80000300800 */
[----:B------:R-:W2:Y:S04]  /*3ec30*/  LDL.LU.64 R18, [R1+0x20b8] ;  /* 0x0020b80001127983 */ /* 0x000ea80000300a00 */
[----:B---3--:R0:W-:Y:S04]  /*3ec40*/  STL [R1+0x760], R41 ;  /* 0x0007602901007387 */ /* 0x0081e80000100800 */
[----:B0-----:R-:W3:Y:S04]  /*3ec50*/  LDL.LU R41, [R1+0x20b0] ;  /* 0x0020b00001297983 */ /* 0x001ee80000300800 */
[----:B------:R-:W2:Y:S04]  /*3ec60*/  LDL.LU.64 R24, [R1+0x20a8] ;  /* 0x0020a80001187983 */ /* 0x000ea80000300a00 */
[----:B----4-:R0:W-:Y:S04]  /*3ec70*/  STL [R1+0x734], R40 ;  /* 0x0007342801007387 */ /* 0x0101e80000100800 */
[----:B0-----:R-:W4:Y:S01]  /*3ec80*/  LDL.LU R40, [R1+0x20a0] ;  /* 0x0020a00001287983 */ /* 0x001f220000300800 */
[----:B--2---:R-:W-:-:S06]  /*3ec90*/  PRMT R24, RZ, 0x7610, R24 ;  /* 0x00007610ff187816 */ /* 0x004fcc0000000018 */
[----:B------:R-:W2:Y:S04]  /*3eca0*/  @P2 LDG.E.U16 R24, desc[UR20][R20.64] ;  /* 0x0000001414182981 */ /* 0x000ea8000c1e1500 */
[----:B------:R-:W2:Y:S01]  /*3ecb0*/  LDL.LU.64 R20, [R1+0x2098] ;  /* 0x0020980001147983 */ /* 0x000ea20000300a00 */
[----:B------:R-:W-:Y:S02]  /*3ecc0*/  ISETP.GT.AND P3, PT, R78, 0x71, PT ;  /* 0x000000714e00780c */ /* 0x000fe40003f64270 */
[----:B---3--:R-:W-:-:S11]  /*3ecd0*/  PRMT R41, RZ, 0x7610, R41 ;  /* 0x00007610ff297816 */ /* 0x008fd60000000029 */
[----:B------:R-:W3:Y:S01]  /*3ece0*/  @P3 LDG.E.U16 R41, desc[UR20][R18.64] ;  /* 0x0000001412293981 */ /* 0x000ee2000c1e1500 */
[----:B------:R-:W-:Y:S02]  /*3ecf0*/  ISETP.GT.AND P4, PT, R78, 0x5a, PT ;  /* 0x0000005a4e00780c */ /* 0x000fe40003f84270 */
[----:B------:R-:W-:-:S11]  /*3ed00*/  PRMT R25, RZ, 0x7610, R25 ;  /* 0x00007610ff197816 */ /* 0x000fd60000000019 */
[----:B------:R-:W3:Y:S01]  /*3ed10*/  @P4 LDG.E.U16 R25, desc[UR20][R22.64] ;  /* 0x0000001416194981 */ /* 0x000ee2000c1e1500 */
[----:B----4-:R-:W-:-:S06]  /*3ed20*/  PRMT R40, RZ, 0x7610, R40 ;  /* 0x00007610ff287816 */ /* 0x010fcc0000000028 */
[----:B--2---:R-:W2:Y:S04]  /*3ed30*/  @P3 LDG.E.U16 R40, desc[UR20][R20.64] ;  /* 0x0000001414283981 */ /* 0x004ea8000c1e1500 */
[----:B------:R0:W-:Y:S04]  /*3ed40*/  STL [R1+0x730], R24 ;  /* 0x0007301801007387 */ /* 0x0001e80000100800 */
[----:B0-----:R-:W4:Y:S04]  /*3ed50*/  LDL.LU R24, [R1+0x2090] ;  /* 0x0020900001187983 */ /* 0x001f280000300800 */
[----:B---3--:R0:W-:Y:S04]  /*3ed60*/  STL [R1+0x704], R41 ;  /* 0x0007042901007387 */ /* 0x0081e80000100800 */
[----:B0-----:R-:W3:Y:S04]  /*3ed70*/  LDL.LU R41, [R1+0x208c] ;  /* 0x00208c0001297983 */ /* 0x001ee80000300800 */
[----:B------:R-:W-:Y:S04]  /*3ed80*/  STL [R1+0x1944], R18 ;  /* 0x0019441201007387 */ /* 0x000fe80000100800 */
[----:B------:R-:W-:Y:S04]  /*3ed90*/  STL [R1+0x1b2c], R18 ;  /* 0x001b2c1201007387 */ /* 0x000fe80000100800 */
[----:B------:R-:W-:Y:S04]  /*3eda0*/  STL [R1+0x1940], R19 ;  /* 0x0019401301007387 */ /* 0x000fe80000100800 */
[----:B------:R-:W-:Y:S04]  /*3edb0*/  STL [R1+0x1b30], R19 ;  /* 0x001b301301007387 */ /* 0x000fe80000100800 */
[----:B------:R-:W-:Y:S04]  /*3edc0*/  STL.64 [R1+0x1d10], R18 ;  /* 0x001d101201007387 */ /* 0x000fe80000100a00 */
[----:B------:R-:W-:Y:S04]  /*3edd0*/  STL [R1+0x1dac], R19 ;  /* 0x001dac1301007387 */ /* 0x000fe80000100800 */
[----:B--2---:R0:W-:Y:S04]  /*3ede0*/  STL [R1+0x700], R40 ;  /* 0x0007002801007387 */ /* 0x0041e80000100800 */
[----:B0-----:R-:W2:Y:S04]  /*3edf0*/  LDL.LU R40, [R1+0x2088] ;  /* 0x0020880001287983 */ /* 0x001ea80000300800 */
[----:B------:R-:W-:Y:S04]  /*3ee00*/  STL [R1+0x194c], R20 ;  /* 0x00194c1401007387 */ /* 0x000fe80000100800 */
[----:B------:R-:W-:Y:S04]  /*3ee10*/  STL [R1+0x1b34], R20 ;  /* 0x001b341401007387 */ /* 0x000fe80000100800 */
[----:B------:R-:W-:Y:S04]  /*3ee20*/  STL [R1+0x1e30], R20 ;  /* 0x001e301401007387 */ /* 0x000fe80000100800 */
[----:B------:R-:W-:Y:S04]  /*3ee30*/  STL [R1+0x1948], R21 ;  /* 0x0019481501007387 */ /* 0x000fe80000100800 */
[----:B------:R-:W-:Y:S04]  /*3ee40*/  STL [R1+0x1b38], R21 ;  /* 0x001b381501007387 */ /* 0x000fe80000100800 */
[----:B------:R-:W-:Y:S04]  /*3ee50*/  STL [R1+0x1e34], R21 ;  /* 0x001e341501007387 */ /* 0x000fe80000100800 */
[----:B------:R-:W4:Y:S04]  /*3ee60*/  LDL.LU.64 R22, [R1+0x2080] ;  /* 0x0020800001167983 */ /* 0x000f280000300a00 */
[----:B------:R0:W-:Y:S04]  /*3ee70*/  STL [R1+0x78c], R25 ;  /* 0x00078c1901007387 */ /* 0x0001e80000100800 */
[----:B0-----:R-:W4:Y:S01]  /*3ee80*/  LDL.LU R25, [R1+0x207c] ;  /* 0x00207c0001197983 */ /* 0x001f220000300800 */
[----:B------:R-:W-:-:S02]  /*3ee90*/  ISETP.GT.AND P5, PT, R78, 0x79, PT ;  /* 0x000000794e00780c */ /* 0x000fc40003fa4270 */
[----:B---3--:R-:W-:Y:S02]  /*3eea0*/  PRMT R41, RZ, 0x7610, R41 ;  /* 0x00007610ff297816 */ /* 0x008fe40000000029 */
[----:B------:R-:W-:Y:S02]  /*3eeb0*/  PRMT R13, RZ, 0x7610, R13 ;  /* 0x00007610ff0d7816 */ /* 0x000fe4000000000d */
[----:B--2---:R-:W-:-:S06]  /*3eec0*/  PRMT R40, RZ, 0x7610, R40 ;  /* 0x00007610ff287816 */ /* 0x004fcc0000000028 */
[----:B------:R-:W2:Y:S04]  /*3eed0*/  @P4 LDG.E.U16 R40, desc[UR20][R26.64] ;  /* 0x000000141a284981 */ /* 0x000ea8000c1e1500 */
[----:B----4-:R-:W3:Y:S04]  /*3eee0*/  @P5 LDG.E.U16 R41, desc[UR20][R22.64] ;  /* 0x0000001416295981 */ /* 0x010ee8000c1e1500 */
[----:B------:R-:W4:Y:S04]  /*3eef0*/  @P5 LDG.E.U16 R13, desc[UR20][R24.64] ;  /* 0x00000014180d5981 */ /* 0x000f28000c1e1500 */
[----:B---3--:R0:W-:Y:S04]  /*3ef00*/  STL [R1+0x6d4], R41 ;  /* 0x0006d42901007387 */ /* 0x0081e80000100800 */
[----:B0-----:R-:W3:Y:S04]  /*3ef10*/  LDL.LU R41, [R1+0x2078] ;  /* 0x0020780001297983 */ /* 0x001ee80000300800 */
        /* <DEDUP_REMOVED lines=13> */
[----:B------:R-:W4:Y:S04]  /*3eff0*/  LDL.LU.64 R26, [R1+0x2070] ;  /* 0x00207000011a7983 */ /* 0x000f280000300a00 */
[----:B--2---:R0:W-:Y:S04]  /*3f000*/  STL [R1+0x788], R40 ;  /* 0x0007882801007387 */ /* 0x0041e80000100800 */
[----:B0-----:R-:W2:Y:S01]  /*3f010*/  LDL.LU R40, [R1+0x2068] ;  /* 0x0020680001287983 */ /* 0x001ea20000300800 */
[----:B------:R-:W-:-:S02]  /*3f020*/  ISETP.GT.AND P6, PT, R78, 0x62, PT ;  /* 0x000000624e00780c */ /* 0x000fc40003fc4270 */
[----:B------:R-:W-:Y:S02]  /*3f030*/  ISETP.GT.AND P3, PT, R78, 0x6a, PT ;  /* 0x0000006a4e00780c */ /* 0x000fe40003f64270 */
[----:B---3--:R-:W-:-:S09]  /*3f040*/  PRMT R41, RZ, 0x7610, R41 ;  /* 0x00007610ff297816 */ /* 0x008fd20000000029 */
[----:B------:R-:W3:Y:S01]  /*3f050*/  @P6 LDG.E.U16 R41, desc[UR20][R28.64] ;  /* 0x000000141c296981 */ /* 0x000ee2000c1e1500 */
[----:B----4-:R-:W-:-:S06]  /*3f060*/  PRMT R27, RZ, 0x7610, R27 ;  /* 0x00007610ff1b7816 */ /* 0x010fcc000000001b */
[----:B------:R-:W4:Y:S01]  /*3f070*/  @P6 LDG.E.U16 R27, desc[UR20][R36.64] ;  /* 0x00000014241b6981 */ /* 0x000f22000c1e1500 */
[----:B--2---:R-:W-:-:S03]  /*3f080*/  PRMT R40, RZ, 0x7610, R40 ;  /* 0x00007610ff287816 */ /* 0x004fc60000000028 */
[----:B------:R-:W2:Y:S04]  /*3f090*/  LDL.LU.64 R36, [R1+0x2060] ;  /* 0x0020600001247983 */ /* 0x000ea80000300a00 */
[----:B------:R-:W2:Y:S04]  /*3f0a0*/  @P3 LDG.E.U16 R40, desc[UR20][R32.64] ;  /* 0x0000001420283981 */ /* 0x000ea8000c1e1500 */
[----:B----4-:R0:W-:Y:S04]  /*3f0b0*/  STL [R1+0x75c], R27 ;  /* 0x00075c1b01007387 */ /* 0x0101e80000100800 */
[----:B0-----:R-:W4:Y:S04]  /*3f0c0*/  LDL.LU R27, [R1+0x2058] ;  /* 0x00205800011b7983 */ /* 0x001f280000300800 */
[----:B------:R-:W4:Y:S04]  /*3f0d0*/  LDL.LU.64 R28, [R1+0x2050] ;  /* 0x00205000011c7983 */ /* 0x000f280000300a00 */
[----:B---3--:R0:W-:Y:S04]  /*3f0e0*/  STL [R1+0x758], R41 ;  /* 0x0007582901007387 */ /* 0x0081e80000100800 */
[----:B0-----:R-:W3:Y:S04]  /*3f0f0*/  LDL.LU R41, [R1+0x2048] ;  /* 0x0020480001297983 */ /* 0x001ee80000300800 */
[----:B------:R-:W4:Y:S04]  /*3f100*/  LDL.LU.64 R32, [R1+0x2040] ;  /* 0x0020400001207983 */ /* 0x000f280000300a00 */
[----:B--2---:R0:W-:Y:S04]  /*3f110*/  STL [R1+0x72c], R40 ;  /* 0x00072c2801007387 */ /* 0x0041e80000100800 */
[----:B0-----:R-:W2:Y:S01]  /*3f120*/  LDL.LU R40, [R1+0x2038] ;  /* 0x0020380001287983 */ /* 0x001ea20000300800 */
[----:B------:R-:W-:-:S02]  /*3f130*/  ISETP.GT.AND P4, PT, R78, 0x72, PT ;  /* 0x000000724e00780c */ /* 0x000fc40003f84270 */
[----:B---3--:R-:W-:Y:S02]  /*3f140*/  PRMT R41, RZ, 0x7610, R41 ;  /* 0x00007610ff297816 */ /* 0x008fe40000000029 */
[----:B----4-:R-:W-:-:S09]  /*3f150*/  PRMT R33, RZ, 0x7610, R33 ;  /* 0x00007610ff217816 */ /* 0x010fd20000000021 */
[----:B------:R-:W3:Y:S04]  /*3f160*/  @P4 LDG.E.U16 R41, desc[UR20][R26.64] ;  /* 0x000000141a294981 */ /* 0x000ee8000c1e1500 */
[----:B------:R-:W4:Y:S01]  /*3f170*/  @P3 LDG.E.U16 R33, desc[UR20][R30.64] ;  /* 0x000000141e213981 */ /* 0x000f22000c1e1500 */
[----:B--2---:R-:W-:-:S03]  /*3f180*/  PRMT R40, RZ, 0x7610, R40 ;  /* 0x00007610ff287816 */ /* 0x004fc60000000028 */
[----:B------:R-:W2:Y:S04]  /*3f190*/  LDL.LU.64 R30, [R1+0x2030] ;  /* 0x00203000011e7983 */ /* 0x000ea80000300a00 */
[----:B------:R-:W2:Y:S01]  /*3f1a0*/  @P4 LDG.E.U16 R40, desc[UR20][R28.64] ;  /* 0x000000141c284981 */ /* 0x000ea2000c1e1500 */
[----:B------:R-:W-:-:S03]  /*3f1b0*/  ISETP.GT.AND P5, PT, R78, 0x7a, PT ;  /* 0x0000007a4e00780c */ /* 0x000fc60003fa4270 */
[----:B----4-:R0:W-:Y:S04]  /*3f1c0*/  STL [R1+0x728], R33 ;  /* 0x0007282101007387 */ /* 0x0101e80000100800 */
[----:B0-----:R-:W4:Y:S04]  /*3f1d0*/  LDL.LU R33, [R1+0x2028] ;  /* 0x0020280001217983 */ /* 0x001f280000300800 */
        /* <DEDUP_REMOVED lines=8> */
[----:B--2---:R0:W-:Y:S04]  /*3f260*/  STL [R1+0x6f8], R40 ;  /* 0x0006f82801007387 */ /* 0x0041e80000100800 */
[----:B0-----:R-:W2:Y:S01]  /*3f270*/  LDL.LU R40, [R1+0x2020] ;  /* 0x0020200001287983 */ /* 0x001ea20000300800 */
[----:B------:R-:W-:-:S02]  /*3f280*/  PRMT R93, RZ, 0x7610, R93 ;  /* 0x00007610ff5d7816 */ /* 0x000fc4000000005d */
[----:B------:R-:W-:Y:S02]  /*3f290*/  PRMT R90, RZ, 0x7610, R90 ;  /* 0x00007610ff5a7816 */ /* 0x000fe4000000005a */
[C---:B------:R-:W-:Y:S02]  /*3f2a0*/  ISETP.GT.AND P2, PT, R78.reuse, 0x5b, PT ;  /* 0x0000005b4e00780c */ /* 0x040fe40003f44270 */
[----:B------:R-:W3:Y:S01]  /*3f2b0*/  @P5 LDG.E.U16 R93, desc[UR20][R30.64] ;  /* 0x000000141e5d5981 */ /* 0x000ee2000c1e1500 */
[----:B------:R-:W-:Y:S02]  /*3f2c0*/  ISETP.GT.AND P3, PT, R78, 0x5c, PT ;  /* 0x0000005c4e00780c */ /* 0x000fe40003f64270 */
[----:B------:R-:W-:Y:S02]  /*3f2d0*/  PRMT R5, RZ, 0x7610, R5 ;  /* 0x00007610ff057816 */ /* 0x000fe40000000005 */
[----:B------:R-:W-:-:S06]  /*3f2e0*/  PRMT R4, RZ, 0x7610, R4 ;  /* 0x00007610ff047816 */ /* 0x000fcc0000000004 */
[----:B------:R-:W3:Y:S04]  /*3f2f0*/  @P2 LDG.E.U16 R5, desc[UR20][R38.64] ;  /* 0x0000001426052981 */ /* 0x000ee8000c1e1500 */
[----:B------:R-:W3:Y:S04]  /*3f300*/  @P2 LDG.E.U16 R4, desc[UR20][R42.64] ;  /* 0x000000142a042981 */ /* 0x000ee8000c1e1500 */
[----:B----4-:R-:W4:Y:S01]  /*3f310*/  @P5 LDG.E.U16 R90, desc[UR20][R32.64] ;  /* 0x00000014205a5981 */ /* 0x010f22000c1e1500 */
[----:B--2---:R-:W-:-:S06]  /*3f320*/  PRMT R40, RZ, 0x7610, R40 ;  /* 0x00007610ff287816 */ /* 0x004fcc0000000028 */
[----:B------:R-:W2:Y:S04]  /*3f330*/  @P3 LDG.E.U16 R40, desc[UR20][R44.64] ;  /* 0x000000142c283981 */ /* 0x000ea8000c1e1500 */
        /* <DEDUP_REMOVED lines=12> */
[----:B------:R-:W-:Y:S01]  /*3f400*/  STL [R1+0x1e5c], R31 ;  /* 0x001e5c1f01007387 */ /* 0x000fe20000100800 */
[----:B------:R-:W-:-:S02]  /*3f410*/  ISETP.GT.AND P4, PT, R78, 0x63, PT ;  /* 0x000000634e00780c */ /* 0x000fc40003f84270 */
[----:B------:R-:W-:Y:S02]  /*3f420*/  PRMT R41, RZ, 0x7610, R41 ;  /* 0x00007610ff297816 */ /* 0x000fe40000000029 */
[----:B------:R-:W-:-:S04]  /*3f430*/  PRMT R0, RZ, 0x7610, R0 ;  /* 0x00007610ff007816 */ /* 0x000fc80000000000 */
[----:B------:R-:W3:Y:S05]  /*3f440*/  @P3 LDG.E.U16 R41, desc[UR20][R54.64] ;  /* 0x0000001436293981 */ /* 0x000eea000c1e1500 */
[----:B------:R-:W3:Y:S04]  /*3f450*/  @P4 LDG.E.U16 R0, desc[UR20][R34.64] ;  /* 0x0000001422004981 */ /* 0x000ee8000c1e1500 */
        /* <DEDUP_REMOVED lines=8> */
[----:B------:R-:W-:Y:S04]  /*3f4e0*/  STL [R1+0x1ea0], R5 ;  /* 0x001ea00501007387 */ /* 0x000fe80000100800 */
[----:B------:R-:W4:Y:S04]  /*3f4f0*/  LDL.LU.64 R42, [R1+0x2010] ;  /* 0x00201000012a7983 */ /* 0x000f280000300a00 */
[----:B------:R-:W-:Y:S04]  /*3f500*/  STL [R1+0x1ea4], R4 ;  /* 0x001ea40401007387 */ /* 0x000fe80000100800 */
[----:B------:R-:W4:Y:S04]  /*3f510*/  LDL.LU.64 R44, [R1+0x2008] ;  /* 0x00200800012c7983 */ /* 0x000f280000300a00 */
[----:B--2---:R0:W-:Y:S04]  /*3f520*/  STL [R1+0x77c], R40 ;  /* 0x00077c2801007387 */ /* 0x0041e80000100800 */
[----:B0-----:R-:W2:Y:S04]  /*3f530*/  LDL.LU R40, [R1+0x2000] ;  /* 0x0020000001287983 */ /* 0x001ea80000300800 */
[----:B------:R-:W4:Y:S04]  /*3f540*/  LDL.LU.64 R54, [R1+0x1ff8] ;  /* 0x001ff80001367983 */ /* 0x000f280000300a00 */
[----:B---3--:R0:W-:Y:S04]  /*3f550*/  STL [R1+0x778], R41 ;  /* 0x0007782901007387 */ /* 0x0081e80000100800 */
[----:B0-----:R-:W3:Y:S04]  /*3f560*/  LDL.LU R41, [R1+0x1ff0] ;  /* 0x001ff00001297983 */ /* 0x001ee80000300800 */
[----:B------:R-:W3:Y:S04]  /*3f570*/  LDL.LU.64 R34, [R1+0x1fe8] ;  /* 0x001fe80001227983 */ /* 0x000ee80000300a00 */
[----:B------:R-:W-:Y:S01]  /*3f580*/  STL [R1+0x1ea8], R0 ;  /* 0x001ea80001007387 */ /* 0x000fe20000100800 */
[----:B--2---:R-:W-:-:S06]  /*3f590*/  PRMT R40, RZ, 0x7610, R40 ;  /* 0x00007610ff287816 */ /* 0x004fcc0000000028 */
[----:B------:R-:W2:Y:S04]  /*3f5a0*/  @P4 LDG.E.U16 R40, desc[UR20][R46.64] ;  /* 0x000000142e284981 */ /* 0x000ea8000c1e1500 */
[----:B------:R-:W3:Y:S01]  /*3f5b0*/  LDL.LU.64 R46, [R1+0x1fe0] ;  /* 0x001fe000012e7983 */ /* 0x000ee20000300a00 */
[----:B------:R-:W-:-:S03]  /*3f5c0*/  ISETP.GT.AND P6, PT, R78, 0x6b, PT ;  /* 0x0000006b4e00780c */ /* 0x000fc60003fc4270 */
[----:B--2---:R0:W-:Y:S04]  /*3f5d0*/  STL [R1+0x750], R40 ;  /* 0x0007502801007387 */ /* 0x0041e80000100800 */
[----:B0-----:R-:W2:Y:S01]  /*3f5e0*/  LDL.LU R40, [R1+0x1fd8] ;  /* 0x001fd80001287983 */ /* 0x001ea20000300800 */
[----:B---3--:R-:W-:-:S06]  /*3f5f0*/  PRMT R47, RZ, 0x7610, R47 ;  /* 0x00007610ff2f7816 */ /* 0x008fcc000000002f */
[----:B------:R-:W3:Y:S01]  /*3f600*/  @P6 LDG.E.U16 R47, desc[UR20][R36.64] ;  /* 0x00000014242f6981 */ /* 0x000ee2000c1e1500 */
[----:B------:R-:W-:Y:S02]  /*3f610*/  ISETP.GT.AND P2, PT, R78, 0x73, PT ;  /* 0x000000734e00780c */ /* 0x000fe40003f44270 */
[----:B------:R-:W-:-:S06]  /*3f620*/  PRMT R41, RZ, 0x7610, R41 ;  /* 0x00007610ff297816 */ /* 0x000fcc0000000029 */
[----:B----4-:R-:W4:Y:S04]  /*3f630*/  @P6 LDG.E.U16 R41, desc[UR20][R38.64] ;  /* 0x0000001426296981 */ /* 0x010f28000c1e1500 */
[----:B------:R-:W4:Y:S01]  /*3f640*/  LDL.LU.64 R36, [R1+0x1fd0] ;  /* 0x001fd00001247983 */ /* 0x000f220000300a00 */
[----:B--2---:R-:W-:-:S06]  /*3f650*/  PRMT R40, RZ, 0x7610, R40 ;  /* 0x00007610ff287816 */ /* 0x004fcc0000000028 */
[----:B------:R-:W2:Y:S04]  /*3f660*/  @P2 LDG.E.U16 R40, desc[UR20][R34.64] ;  /* 0x0000001422282981 */ /* 0x000ea8000c1e1500 */
[----:B---3--:R0:W-:Y:S04]  /*3f670*/  STL [R1+0x724], R47 ;  /* 0x0007242f01007387 */ /* 0x0081e80000100800 */
[----:B0-----:R-:W3:Y:S04]  /*3f680*/  LDL.LU R47, [R1+0x1fc8] ;  /* 0x001fc800012f7983 */ /* 0x001ee80000300800 */
[----:B------:R-:W3:Y:S04]  /*3f690*/  LDL.LU.64 R38, [R1+0x1fc0] ;  /* 0x001fc00001267983 */ /* 0x000ee80000300a00 */
[----:B----4-:R0:W-:Y:S04]  /*3f6a0*/  STL [R1+0x720], R41 ;  /* 0x0007202901007387 */ /* 0x0101e80000100800 */
[----:B0-----:R-:W4:Y:S04]  /*3f6b0*/  LDL.LU R41, [R1+0x1fb8] ;  /* 0x001fb80001297983 */ /* 0x001f280000300800 */
[----:B--2---:R0:W-:Y:S04]  /*3f6c0*/  STL [R1+0x6f4], R40 ;  /* 0x0006f42801007387 */ /* 0x0041e80000100800 */
[----:B0-----:R-:W2:Y:S04]  /*3f6d0*/  LDL.LU R40, [R1+0x1fb4] ;  /* 0x001fb40001287983 */ /* 0x001ea80000300800 */
[----:B------:R-:W-:Y:S04]  /*3f6e0*/  STL [R1+0x1984], R34 ;  /* 0x0019842201007387 */ /* 0x000fe80000100800 */
[----:B------:R-:W-:Y:S01]  /*3f6f0*/  STL [R1+0x1b6c], R34 ;  /* 0x001b6c2201007387 */ /* 0x000fe20000100800 */
[----:B---3--:R-:W-:-:S03]  /*3f700*/  PRMT R39, RZ, 0x7610, R39 ;  /* 0x00007610ff277816 */ /* 0x008fc60000000027 */
[----:B------:R-:W-:Y:S04]  /*3f710*/  STL [R1+0x1e68], R34 ;  /* 0x001e682201007387 */ /* 0x000fe80000100800 */
[----:B------:R-:W-:Y:S04]  /*3f720*/  STL [R1+0x1980], R35 ;  /* 0x0019802301007387 */ /* 0x000fe80000100800 */
[----:B------:R-:W-:Y:S04]  /*3f730*/  STL [R1+0x1b70], R35 ;  /* 0x001b702301007387 */ /* 0x000fe80000100800 */
[----:B------:R-:W-:Y:S04]  /*3f740*/  STL [R1+0x1e6c], R35 ;  /* 0x001e6c2301007387 */ /* 0x000fe80000100800 */
[----:B------:R0:W-:Y:S04]  /*3f750*/  STL.S16 [R1+0x6c0], R39 ;  /* 0x0006c02701007387 */ /* 0x0001e80000100600 */
[----:B0-----:R-:W3:Y:S01]  /*3f760*/  LDL.LU R39, [R1+0x1fb0] ;  /* 0x001fb00001277983 */ /* 0x001ee20000300800 */
[----:B------:R-:W-:-:S02]  /*3f770*/  ISETP.GT.AND P4, PT, R78, 0x7b, PT ;  /* 0x0000007b4e00780c */ /* 0x000fc40003f84270 */
[----:B----4-:R-:W-:Y:S02]  /*3f780*/  PRMT R41, RZ, 0x7610, R41 ;  /* 0x00007610ff297816 */ /* 0x010fe40000000029 */
[----:B--2---:R-:W-:-:S06]  /*3f790*/  PRMT R40, RZ, 0x7610, R40 ;  /* 0x00007610ff287816 */ /* 0x004fcc0000000028 */
[----:B------:R-:W2:Y:S04]  /*3f7a0*/  @P2 LDG.E.U16 R40, desc[UR20][R36.64] ;  /* 0x0000001424282981 */ /* 0x000ea8000c1e1500 */
[----:B---3--:R-:W3:Y:S04]  /*3f7b0*/  @P4 LDG.E.U16 R41, desc[UR20][R38.64] ;  /* 0x0000001426294981 */ /* 0x008ee8000c1e1500 */
[----:B--2---:R0:W-:Y:S04]  /*3f7c0*/  STL [R1+0x6f0], R40 ;  /* 0x0006f02801007387 */ /* 0x0041e80000100800 */
[----:B0-----:R-:W2:Y:S04]  /*3f7d0*/  LDL.LU R40, [R1+0x1fac] ;  /* 0x001fac0001287983 */ /* 0x001ea80000300800 */
[----:B------:R-:W-:Y:S04]  /*3f7e0*/  STL [R1+0x198c], R36 ;  /* 0x00198c2401007387 */ /* 0x000fe80000100800 */
[----:B------:R-:W-:Y:S04]  /*3f7f0*/  STL [R1+0x1b74], R36 ;  /* 0x001b742401007387 */ /* 0x000fe80000100800 */
[----:B------:R0:W-:Y:S04]  /*3f800*/  STL [R1+0x1e70], R36 ;  /* 0x001e702401007387 */ /* 0x0001e80000100800 */
[----:B0-----:R-:W2:Y:S04]  /*3f810*/  LDL.LU R36, [R1+0x6c0] ;  /* 0x0006c00001247983 */ /* 0x001ea80000300800 */
[----:B------:R-:W-:Y:S04]  /*3f820*/  STL [R1+0x1988], R37 ;  /* 0x0019882501007387 */ /* 0x000fe80000100800 */
[----:B------:R-:W-:Y:S04]  /*3f830*/  STL [R1+0x1b78], R37 ;  /* 0x001b782501007387 */ /* 0x000fe80000100800 */
[----:B------:R-:W-:Y:S04]  /*3f840*/  STL [R1+0x1e74], R37 ;  /* 0x001e742501007387 */ /* 0x000fe80000100800 */
[----:B---3--:R0:W-:Y:S04]  /*3f850*/  STL [R1+0x6c4], R41 ;  /* 0x0006c42901007387 */ /* 0x0081e80000100800 */
[----:B0-----:R-:W2:Y:S01]  /*3f860*/  LDL.LU R41, [R1+0x1fa8] ;  /* 0x001fa80001297983 */ /* 0x001ea20000300800 */
[----:B------:R-:W-:-:S02]  /*3f870*/  ISETP.GT.AND P3, PT, R78, 0x64, PT ;  /* 0x000000644e00780c */ /* 0x000fc40003f64270 */
[----:B------:R-:W-:Y:S02]  /*3f880*/  ISETP.GT.AND P5, PT, R78, 0x6c, PT ;  /* 0x0000006c4e00780c */ /* 0x000fe40003fa4270 */
[----:B------:R-:W-:Y:S02]  /*3f890*/  PRMT R34, RZ, 0x7610, R34 ;  /* 0x00007610ff227816 */ /* 0x000fe40000000022 */
[----:B------:R-:W-:Y:S02]  /*3f8a0*/  PRMT R33, RZ, 0x7610, R33 ;  /* 0x00007610ff217816 */ /* 0x000fe40000000021 */
[----:B------:R-:W-:-:S05]  /*3f8b0*/  PRMT R32, RZ, 0x7610, R32 ;  /* 0x00007610ff207816 */ /* 0x000fca0000000020 */
[----:B------:R-:W3:Y:S04]  /*3f8c0*/  @P3 LDG.E.U16 R34, desc[UR20][R48.64] ;  /* 0x0000001430223981 */ /* 0x000ee8000c1e1500 */
[----:B------:R-:W4:Y:S04]  /*3f8d0*/  @P3 LDG.E.U16 R33, desc[UR20][R50.64] ;  /* 0x0000001432213981 */ /* 0x000f28000c1e1500 */
[----:B------:R-:W3:Y:S04]  /*3f8e0*/  @P5 LDG.E.U16 R32, desc[UR20][R42.64] ;  /* 0x000000142a205981 */ /* 0x000ee8000c1e1500 */
[----:B--2---:R-:W2:Y:S04]  /*3f8f0*/  @P4 LDG.E.U16 R36, desc[UR20][R40.64] ;  /* 0x0000001428244981 */ /* 0x004ea8000c1e1500 */
[----:B------:R-:W-:Y:S04]  /*3f900*/  STL [R1+0x1994], R38 ;  /* 0x0019942601007387 */ /* 0x000fe80000100800 */
[----:B------:R-:W-:Y:S04]  /*3f910*/  STL [R1+0x1b7c], R38 ;  /* 0x001b7c2601007387 */ /* 0x000fe80000100800 */
        /* <DEDUP_REMOVED lines=11> */
[----:B------:R-:W2:Y:S04]  /*3f9d0*/  LDL.LU.64 R48, [R1+0x1fa0] ;  /* 0x001fa00001307983 */ /* 0x000ea80000300a00 */
[----:B---3--:R-:W-:Y:S04]  /*3f9e0*/  STL [R1+0x1e8c], R34 ;  /* 0x001e8c2201007387 */ /* 0x008fe80000100800 */
[----:B------:R-:W3:Y:S04]  /*3f9f0*/  LDL.LU.64 R50, [R1+0x1f98] ;  /* 0x001f980001327983 */ /* 0x000ee80000300a00 */
[----:B----4-:R-:W-:Y:S04]  /*3fa00*/  STL [R1+0x1eac], R33 ;  /* 0x001eac2101007387 */ /* 0x010fe80000100800 */
[----:B------:R-:W-:Y:S04]  /*3fa10*/  STL [R1+0x1eb0], R32 ;  /* 0x001eb02001007387 */ /* 0x000fe80000100800 */
[----:B------:R-:W-:Y:S01]  /*3fa20*/  STL [R1+0x19a4], R42 ;  /* 0x0019a42a01007387 */ /* 0x000fe20000100800 */
[----:B------:R-:W-:-:S03]  /*3fa30*/  ISETP.GT.AND P2, PT, R78, 0x55, PT ;  /* 0x000000554e00780c */ /* 0x000fc60003f44270 */
[----:B------:R-:W-:Y:S04]  /*3fa40*/  STL [R1+0x1b8c], R42 ;  /* 0x001b8c2a01007387 */ /* 0x000fe80000100800 */
[----:B------:R-:W-:Y:S04]  /*3fa50*/  STL [R1+0x1eb4], R42 ;  /* 0x001eb42a01007387 */ /* 0x000fe80000100800 */
[----:B------:R-:W-:Y:S04]  /*3fa60*/  STL [R1+0x19a0], R43 ;  /* 0x0019a02b01007387 */ /* 0x000fe80000100800 */
[----:B------:R-:W-:Y:S04]  /*3fa70*/  STL [R1+0x1b90], R43 ;  /* 0x001b902b01007387 */ /* 0x000fe80000100800 */
[----:B------:R-:W-:Y:S04]  /*3fa80*/  STL [R1+0x1eb8], R43 ;  /* 0x001eb82b01007387 */ /* 0x000fe80000100800 */
[----:B------:R-:W-:Y:S04]  /*3fa90*/  STL [R1+0x19ac], R44 ;  /* 0x0019ac2c01007387 */ /* 0x000fe80000100800 */
[----:B------:R-:W-:Y:S01]  /*3faa0*/  STL [R1+0x1b94], R44 ;  /* 0x001b942c01007387 */ /* 0x000fe20000100800 */
[----:B------:R-:W-:-:S03]  /*3fab0*/  PRMT R8, RZ, 0x7610, R8 ;  /* 0x00007610ff087816 */ /* 0x000fc60000000008 */
[----:B------:R-:W-:Y:S04]  /*3fac0*/  STL [R1+0x19a8], R45 ;  /* 0x0019a82d01007387 */ /* 0x000fe80000100800 */
[----:B------:R-:W-:Y:S04]  /*3fad0*/  STL [R1+0x1b98], R45 ;  /* 0x001b982d01007387 */ /* 0x000fe80000100800 */
[----:B------:R-:W-:Y:S04]  /*3fae0*/  STL [R1+0x19b4], R46 ;  /* 0x0019b42e01007387 */ /* 0x000fe80000100800 */
[----:B------:R-:W-:Y:S04]  /*3faf0*/  STL [R1+0x1b9c], R46 ;  /* 0x001b9c2e01007387 */ /* 0x000fe80000100800 */
[----:B------:R-:W-:Y:S04]  /*3fb00*/  STL [R1+0x19b0], R47 ;  /* 0x0019b02f01007387 */ /* 0x000fe80000100800 */
[----:B------:R-:W-:Y:S04]  /*3fb10*/  STL [R1+0x1ba0], R47 ;  /* 0x001ba02f01007387 */ /* 0x000fe80000100800 */
[----:B------:R-:W4:Y:S04]  /*3fb20*/  @P2 LDG.E.U16 R8, desc[UR20][R52.64] ;  /* 0x0000001434082981 */ /* 0x000f28000c1e1500 */
[----:B--2---:R-:W-:Y:S04]  /*3fb30*/  STL [R1+0x19bc], R48 ;  /* 0x0019bc3001007387 */ /* 0x004fe80000100800 */
[----:B------:R-:W-:Y:S04]  /*3fb40*/  STL [R1+0x1ba4], R48 ;  /* 0x001ba43001007387 */ /* 0x000fe80000100800 */
[----:B------:R-:W-:Y:S04]  /*3fb50*/  STL [R1+0x19b8], R49 ;  /* 0x0019b83101007387 */ /* 0x000fe80000100800 */
[----:B------:R-:W-:Y:S04]  /*3fb60*/  STL [R1+0x1ba8], R49 ;  /* 0x001ba83101007387 */ /* 0x000fe80000100800 */
[----:B------:R-:W2:Y:S01]  /*3fb70*/  LDL.LU.64 R52, [R1+0x1f90] ;  /* 0x001f900001347983 */ /* 0x000ea20000300a00 */
[----:B------:R-:W-:-:S02]  /*3fb80*/  PRMT R31, RZ, 0x7610, R31 ;  /* 0x00007610ff1f7816 */ /* 0x000fc4000000001f */
[----:B------:R-:W-:Y:S01]  /*3fb90*/  ISETP.GT.AND P4, PT, R78, 0x74, PT ;  /* 0x000000744e00780c */ /* 0x000fe20003f84270 */
[----:B---3--:R-:W-:Y:S01]  /*3fba0*/  STL [R1+0x19c4], R50 ;  /* 0x0019c43201007387 */ /* 0x008fe20000100800 */
[----:B------:R-:W-:-:S03]  /*3fbb0*/  PRMT R30, RZ, 0x7610, R30 ;  /* 0x00007610ff1e7816 */ /* 0x000fc6000000001e */
[----:B------:R-:W3:Y:S01]  /*3fbc0*/  @P5 LDG.E.U16 R31, desc[UR20][R44.64] ;  /* 0x000000142c1f5981 */ /* 0x000ee2000c1e1500 */
[----:B------:R-:W-:Y:S02]  /*3fbd0*/  ISETP.GT.AND P5, PT, R78, 0x5d, PT ;  /* 0x0000005d4e00780c */ /* 0x000fe40003fa4270 */
[----:B------:R-:W-:Y:S01]  /*3fbe0*/  PRMT R29, RZ, 0x7610, R29 ;  /* 0x00007610ff1d7816 */ /* 0x000fe2000000001d */
[----:B------:R-:W-:Y:S01]  /*3fbf0*/  STL [R1+0x1bac], R50 ;  /* 0x001bac3201007387 */ /* 0x000fe20000100800 */
[----:B------:R-:W-:-:S03]  /*3fc00*/  PRMT R6, RZ, 0x7610, R6 ;  /* 0x00007610ff067816 */ /* 0x000fc60000000006 */
[----:B------:R-:W-:Y:S01]  /*3fc10*/  STL [R1+0x19c0], R51 ;  /* 0x0019c03301007387 */ /* 0x000fe20000100800 */
[----:B------:R-:W-:-:S03]  /*3fc20*/  PRMT R9, RZ, 0x7610, R9 ;  /* 0x00007610ff097816 */ /* 0x000fc60000000009 */
[----:B------:R-:W-:Y:S04]  /*3fc30*/  STL [R1+0x1bb0], R51 ;  /* 0x001bb03301007387 */ /* 0x000fe80000100800 */
[----:B------:R-:W3:Y:S04]  /*3fc40*/  @P4 LDG.E.U16 R30, desc[UR20][R46.64] ;  /* 0x000000142e1e4981 */ /* 0x000ee8000c1e1500 */
[----:B------:R-:W3:Y:S01]  /*3fc50*/  @P4 LDG.E.U16 R29, desc[UR20][R48.64] ;  /* 0x00000014301d4981 */ /* 0x000ee2000c1e1500 */
[----:B------:R-:W-:-:S03]  /*3fc60*/  ISETP.GT.AND P4, PT, R78, 0x65, PT ;  /* 0x000000654e00780c */ /* 0x000fc60003f84270 */
[----:B------:R-:W3:Y:S01]  /*3fc70*/  @P2 LDG.E.U16 R6, desc[UR20][R56.64] ;  /* 0x0000001438062981 */ /* 0x000ee2000c1e1500 */
[----:B------:R-:W-:-:S03]  /*3fc80*/  PRMT R19, RZ, 0x7610, R19 ;  /* 0x00007610ff137816 */ /* 0x000fc60000000013 */
[----:B------:R-:W3:Y:S01]  /*3fc90*/  @P5 LDG.E.U16 R9, desc[UR20][R58.64] ;  /* 0x000000143a095981 */ /* 0x000ee2000c1e1500 */
[----:B------:R-:W-:-:S03]  /*3fca0*/  PRMT R18, RZ, 0x7610, R18 ;  /* 0x00007610ff127816 */ /* 0x000fc60000000012 */
[----:B------:R-:W3:Y:S01]  /*3fcb0*/  @P5 LDG.E.U16 R19, desc[UR20][R60.64] ;  /* 0x000000143c135981 */ /* 0x000ee2000c1e1500 */
[----:B------:R-:W-:Y:S02]  /*3fcc0*/  PRMT R17, RZ, 0x7610, R17 ;  /* 0x00007610ff117816 */ /* 0x000fe40000000011 */
[----:B------:R-:W-:Y:S01]  /*3fcd0*/  ISETP.GT.AND P2, PT, R78, 0x3f, PT ;  /* 0x0000003f4e00780c */ /* 0x000fe20003f44270 */
[----:B------:R-:W3:Y:S04]  /*3fce0*/  @P4 LDG.E.U16 R18, desc[UR20][R62.64] ;  /* 0x000000143e124981 */ /* 0x000ee8000c1e1500 */
[----:B------:R-:W3:Y:S01]  /*3fcf0*/  @P4 LDG.E.U16 R17, desc[UR20][R64.64] ;  /* 0x0000001440114981 */ /* 0x000ee2000c1e1500 */
[----:B------:R-:W-:-:S07]  /*3fd00*/  PRMT R79, RZ, 0x7610, R79 ;  /* 0x00007610ff4f7816 */ /* 0x000fce000000004f */
[----:B------:R-:W3:Y:S04]  /*3fd10*/  @P2 LDG.E.U16 R79, desc[UR20][R74.64] ;  /* 0x000000144a4f2981 */ /* 0x000ee8000c1e1500 */
[----:B--2---:R-:W-:Y:S04]  /*3fd20*/  STL [R1+0x19cc], R52 ;  /* 0x0019cc3401007387 */ /* 0x004fe80000100800 */
[----:B------:R-:W-:Y:S04]  /*3fd30*/  STL [R1+0x1bb4], R52 ;  /* 0x001bb43401007387 */ /* 0x000fe80000100800 */
[----:B------:R-:W-:Y:S04]  /*3fd40*/  STL [R1+0x19c8], R53 ;  /* 0x0019c83501007387 */ /* 0x000fe80000100800 */
[----:B------:R-:W-:Y:S04]  /*3fd50*/  STL [R1+0x1bb8], R53 ;  /* 0x001bb83501007387 */ /* 0x000fe80000100800 */
[----:B------:R-:W2:Y:S04]  /*3fd60*/  LDL.LU.64 R56, [R1+0x1f88] ;  /* 0x001f880001387983 */ /* 0x000ea80000300a00 */
[----:B------:R-:W3:Y:S04]  /*3fd70*/  LDL.LU.64 R58, [R1+0x1f80] ;  /* 0x001f8000013a7983 */ /* 0x000ee80000300a00 */
[----:B------:R-:W3:Y:S04]  /*3fd80*/  LDL.LU.64 R60, [R1+0x1f78] ;  /* 0x001f7800013c7983 */ /* 0x000ee80000300a00 */
[----:B------:R-:W3:Y:S04]  /*3fd90*/  LDL.LU.64 R62, [R1+0x1f70] ;  /* 0x001f7000013e7983 */ /* 0x000ee80000300a00 */
[----:B------:R-:W3:Y:S04]  /*3fda0*/  LDL.LU.64 R64, [R1+0x1f68] ;  /* 0x001f680001407983 */ /* 0x000ee80000300a00 */
        /* <DEDUP_REMOVED lines=24> */
[----:B------:R-:W2:Y:S04]  /*3ff30*/  LDL.LU.64 R74, [R1+0x1f60] ;  /* 0x001f6000014a7983 */ /* 0x000ea80000300a00 */
[----:B------:R0:W-:Y:S04]  /*3ff40*/  STL [R1+0xa54], R79 ;  /* 0x000a544f01007387 */ /* 0x0001e80000100800 */
[----:B0-----:R-:W3:Y:S01]  /*3ff50*/  LDL.LU R79, [R1+0x1f58] ;  /* 0x001f5800014f7983 */ /* 0x001ee20000300800 */
[----:B------:R-:W-:-:S02]  /*3ff60*/  ISETP.GT.AND P5, PT, R78, 0x46, PT ;  /* 0x000000464e00780c */ /* 0x000fc40003fa4270 */
[----:B--2---:R-:W-:Y:S02]  /*3ff70*/  PRMT R74, RZ, 0x7610, R74 ;  /* 0x00007610ff4a7816 */ /* 0x004fe4000000004a */
[----:B------:R-:W-:-:S04]  /*3ff80*/  PRMT R75, RZ, 0x7610, R75 ;  /* 0x00007610ff4b7816 */ /* 0x000fc8000000004b */
[----:B------:R-:W2:Y:S05]  /*3ff90*/  @P2 LDG.E.U16 R74, desc[UR20][R70.64] ;  /* 0x00000014464a2981 */ /* 0x000eaa000c1e1500 */
[----:B------:R-:W4:Y:S01]  /*3ffa0*/  @P5 LDG.E.U16 R75, desc[UR20][R72.64] ;  /* 0x00000014484b5981 */ /* 0x000f22000c1e1500 */
[----:B---3--:R-:W-:Y:S02]  /*3ffb0*/  PRMT R79, RZ, 0x7610, R79 ;  /* 0x00007610ff4f7816 */ /* 0x008fe4000000004f */
[----:B------:R-:W-:Y:S01]  /*3ffc0*/  ISETP.GT.AND P3, PT, R78, 0x7c, PT ;  /* 0x0000007c4e00780c */ /* 0x000fe20003f64270 */
[----:B------:R-:W3:Y:S04]  /*3ffd0*/  LDL.LU.64 R70, [R1+0x1f50] ;  /* 0x001f500001467983 */ /* 0x000ee80000300a00 */
[----:B------:R-:W3:Y:S01]  /*3ffe0*/  @P5 LDG.E.U16 R79, desc[UR20][R2.64] ;  /* 0x00000014024f5981 */ /* 0x000ee2000c1e1500 */
[----:B------:R-:W-:-:S02]  /*3fff0*/  PRMT R28, RZ, 0x7610, R28 ;  /* 0x00007610ff1c7816 */ /* 0x000fc4000000001c */
[----:B------:R-:W-:-:S05]  /*40000*/  PRMT R26, RZ, 0x7610, R26 ;  /* 0x00007610ff1a7816 */ /* 0x000fca000000001a */
[----:B------:R-:W3:Y:S04]  /*40010*/  @P3 LDG.E.U16 R28, desc[UR20][R50.64] ;  /* 0x00000014321c3981 */ /* 0x000ee8000c1e1500 */
[----:B------:R-:W3:Y:S01]  /*40020*/  @P3 LDG.E.U16 R26, desc[UR20][R52.64] ;  /* 0x00000014341a3981 */ /* 0x000ee2000c1e1500 */
[----:B------:R-:W-:Y:S02]  /*40030*/  ISETP.GT.AND P3, PT, R78, 0x75, PT ;  /* 0x000000754e00780c */ /* 0x000fe40003f64270 */
[----:B------:R-:W-:Y:S02]  /*40040*/  PRMT R12, RZ, 0x7610, R12 ;  /* 0x00007610ff0c7816 */ /* 0x000fe4000000000c */
[----:B------:R-:W-:-:S09]  /*40050*/  PRMT R11, RZ, 0x7610, R11 ;  /* 0x00007610ff0b7816 */ /* 0x000fd2000000000b */
[----:B------:R-:W3:Y:S04]  /*40060*/  @P3 LDG.E.U16 R12, desc[UR20][R58.64] ;  /* 0x000000143a0c3981 */ /* 0x000ee8000c1e1500 */
[----:B------:R-:W3:Y:S01]  /*40070*/  @P3 LDG.E.U16 R11, desc[UR20][R60.64] ;  /* 0x000000143c0b3981 */ /* 0x000ee2000c1e1500 */
[----:B------:R-:W-:Y:S02]  /*40080*/  ISETP.GT.AND P3, PT, R78, 0x47, PT ;  /* 0x000000474e00780c */ /* 0x000fe40003f64270 */
[----:B------:R-:W-:Y:S02]  /*40090*/  PRMT R93, RZ, 0x7610, R93 ;  /* 0x00007610ff5d7816 */ /* 0x000fe4000000005d */
[----:B------:R-:W-:-:S09]  /*400a0*/  PRMT R90, RZ, 0x7610, R90 ;  /* 0x00007610ff5a7816 */ /* 0x000fd2000000005a */
[----:B------:R-:W3:Y:S04]  /*400b0*/  @P3 LDG.E.U16 R93, desc[UR20][R76.64] ;  /* 0x000000144c5d3981 */ /* 0x000ee8000c1e1500 */
[----:B------:R-:W3:Y:S04]  /*400c0*/  @P3 LDG.E.U16 R90, desc[UR20][R88.64] ;  /* 0x00000014585a3981 */ /* 0x000ee8000c1e1500 */
[----:B--2---:R0:W-:Y:S04]  /*400d0*/  STL [R1+0xa50], R74 ;  /* 0x000a504a01007387 */ /* 0x0041e80000100800 */
[----:B0-----:R-:W2:Y:S04]  /*400e0*/  LDL.LU R74, [R1+0x1f48] ;  /* 0x001f4800014a7983 */ /* 0x001ea80000300800 */
[----:B------:R-:W2:Y:S04]  /*400f0*/  LDL.LU.64 R72, [R1+0x1f40] ;  /* 0x001f400001487983 */ /* 0x000ea80000300a00 */
[----:B----4-:R0:W-:Y:S04]  /*40100*/  STL [R1+0xa4c], R75 ;  /* 0x000a4c4b01007387 */ /* 0x0101e80000100800 */
[----:B0-----:R-:W4:Y:S04]  /*40110*/  LDL.LU R75, [R1+0x1f38] ;  /* 0x001f3800014b7983 */ /* 0x001f280000300800 */
[----:B------:R-:W4:Y:S04]  /*40120*/  LDL.LU.64 R2, [R1+0x1f30] ;  /* 0x001f300001027983 */ /* 0x000f280000300a00 */
[----:B---3--:R0:W-:Y:S04]  /*40130*/  STL [R1+0xa48], R79 ;  /* 0x000a484f01007387 */ /* 0x0081e80000100800 */
[----:B0-----:R-:W3:Y:S01]  /*40140*/  LDL.LU R79, [R1+0x1f28] ;  /* 0x001f2800014f7983 */ /* 0x001ee20000300800 */
[----:B------:R-:W-:-:S02]  /*40150*/  ISETP.GT.AND P6, PT, R78, 0x6d, PT ;  /* 0x0000006d4e00780c */ /* 0x000fc40003fc4270 */
[----:B------:R-:W-:Y:S01]  /*40160*/  ISETP.GT.AND P4, PT, R78, 0x7d, PT ;  /* 0x0000007d4e00780c */ /* 0x000fe20003f84270 */
[----:B------:R-:W3:Y:S01]  /*40170*/  LDL.LU.64 R76, [R1+0x1f20] ;  /* 0x001f2000014c7983 */ /* 0x000ee20000300a00 */
[----:B------:R-:W-:Y:S02]  /*40180*/  PRMT R16, RZ, 0x7610, R16 ;  /* 0x00007610ff107816 */ /* 0x000fe40000000010 */
[----:B------:R-:W-:Y:S01]  /*40190*/  PRMT R14, RZ, 0x7610, R14 ;  /* 0x00007610ff0e7816 */ /* 0x000fe2000000000e */
[----:B------:R-:W3:Y:S01]  /*401a0*/  LDL.LU.64 R88, [R1+0x1f18] ;  /* 0x001f180001587983 */ /* 0x000ee20000300a00 */
[----:B------:R-:W-:Y:S02]  /*401b0*/  PRMT R92, RZ, 0x7610, R92 ;  /* 0x00007610ff5c7816 */ /* 0x000fe4000000005c */
[----:B------:R-:W-:-:S03]  /*401c0*/  PRMT R91, RZ, 0x7610, R91 ;  /* 0x00007610ff5b7816 */ /* 0x000fc6000000005b */
[----:B------:R-:W3:Y:S01]  /*401d0*/  @P6 LDG.E.U16 R16, desc[UR20][R54.64] ;  /* 0x0000001436106981 */ /* 0x000ee2000c1e1500 */
[----:B------:R-:W-:-:S03]  /*401e0*/  ISETP.GT.AND P2, PT, R78, 0x4f, PT ;  /* 0x0000004f4e00780c */ /* 0x000fc60003f44270 */
[----:B------:R-:W3:Y:S01]  /*401f0*/  @P6 LDG.E.U16 R14, desc[UR20][R56.64] ;  /* 0x00000014380e6981 */ /* 0x000ee2000c1e1500 */
[----:B------:R-:W-:-:S03]  /*40200*/  ISETP.GT.AND P6, PT, R78, 0x4e, PT ;  /* 0x0000004e4e00780c */ /* 0x000fc60003fc4270 */
[----:B------:R-:W3:Y:S01]  /*40210*/  @P4 LDG.E.U16 R92, desc[UR20][R62.64] ;  /* 0x000000143e5c4981 */ /* 0x000ee2000c1e1500 */
[----:B------:R-:W-:-:S03]  /*40220*/  ISETP.GT.AND P3, PT, R78, 0x57, PT ;  /* 0x000000574e00780c */ /* 0x000fc60003f64270 */
[----:B------:R-:W3:Y:S01]  /*40230*/  @P4 LDG.E.U16 R91, desc[UR20][R64.64] ;  /* 0x00000014405b4981 */ /* 0x000ee2000c1e1500 */
[C---:B------:R-:W-:Y:S02]  /*40240*/  ISETP.GT.AND P4, PT, R78.reuse, 0x56, PT ;  /* 0x000000564e00780c */ /* 0x040fe40003f84270 */
[----:B------:R-:W-:Y:S02]  /*40250*/  PRMT R43, RZ, 0x7610, R43 ;  /* 0x00007610ff2b7816 */ /* 0x000fe4000000002b */
[----:B------:R-:W-:Y:S02]  /*40260*/  PRMT R42, RZ, 0x7610, R42 ;  /* 0x00007610ff2a7816 */ /* 0x000fe4000000002a */
[----:B------:R-:W-:Y:S02]  /*40270*/  PRMT R41, RZ, 0x7610, R41 ;  /* 0x00007610ff297816 */ /* 0x000fe40000000029 */
[----:B------:R-:W-:Y:S01]  /*40280*/  ISETP.GT.AND P5, PT, R78, 0x5e, PT ;  /* 0x0000005e4e00780c */ /* 0x000fe20003fa4270 */
[----:B------:R-:W3:Y:S01]  /*40290*/  @P6 LDG.E.U16 R43, desc[UR20][R84.64] ;  /* 0x00000014542b6981 */ /* 0x000ee2000c1e1500 */
[----:B------:R-:W-:-:S02]  /*402a0*/  PRMT R40, RZ, 0x7610, R40 ;  /* 0x00007610ff287816 */ /* 0x000fc40000000028 */
[----:B------:R-:W-:Y:S01]  /*402b0*/  PRMT R39, RZ, 0x7610, R39 ;  /* 0x00007610ff277816 */ /* 0x000fe20000000027 */
[----:B------:R-:W3:Y:S01]  /*402c0*/  @P2 LDG.E.U16 R42, desc[UR20][R82.64] ;  /* 0x00000014522a2981 */ /* 0x000ee2000c1e1500 */
[----:B------:R-:W-:Y:S02]  /*402d0*/  PRMT R35, RZ, 0x7610, R35 ;  /* 0x00007610ff237816 */ /* 0x000fe40000000023 */
[----:B------:R-:W-:Y:S01]  /*402e0*/  PRMT R34, RZ, 0x7610, R34 ;  /* 0x00007610ff227816 */ /* 0x000fe20000000022 */
[----:B------:R-:W3:Y:S01]  /*402f0*/  @P2 LDG.E.U16 R41, desc[UR20][R80.64] ;  /* 0x0000001450292981 */ /* 0x000ee2000c1e1500 */
[----:B------:R-:W-:Y:S02]  /*40300*/  PRMT R33, RZ, 0x7610, R33 ;  /* 0x00007610ff217816 */ /* 0x000fe40000000021 */
[----:B------:R-:W-:Y:S01]  /*40310*/  PRMT R32, RZ, 0x7610, R32 ;  /* 0x00007610ff207816 */ /* 0x000fe20000000020 */
[----:B------:R-:W3:Y:S04]  /*40320*/  @P4 LDG.E.U16 R40, desc[UR20][R66.64] ;  /* 0x0000001442284981 */ /* 0x000ee8000c1e1500 */
[----:B------:R-:W3:Y:S04]  /*40330*/  @P4 LDG.E.U16 R39, desc[UR20][R68.64] ;  /* 0x0000001444274981 */ /* 0x000ee8000c1e1500 */
[----:B------:R-:W3:Y:S04]  /*40340*/  @P3 LDG.E.U16 R35, desc[UR20][R70.64] ;  /* 0x0000001446233981 */ /* 0x000ee8000c1e1500 */
[----:B--2---:R-:W2:Y:S04]  /*40350*/  @P3 LDG.E.U16 R34, desc[UR20][R72.64] ;  /* 0x0000001448223981 */ /* 0x004ea8000c1e1500 */
[----:B----4-:R-:W4:Y:S04]  /*40360*/  @P5 LDG.E.U16 R33, desc[UR20][R74.64] ;  /* 0x000000144a215981 */ /* 0x010f28000c1e1500 */
[----:B------:R0:W2:Y:S01]  /*40370*/  @P5 LDG.E.U16 R32, desc[UR20][R2.64] ;  /* 0x0000001402205981 */ /* 0x0000a2000c1e1500 */
[----:B---3--:R-:W-:-:S06]  /*40380*/  PRMT R79, RZ, 0x7610, R79 ;  /* 0x00007610ff4f7816 */ /* 0x008fcc000000004f */
[----:B------:R-:W3:Y:S04]  /*40390*/  @P6 LDG.E.U16 R79, desc[UR20][R86.64] ;  /* 0x00000014564f6981 */ /* 0x000ee8000c1e1500 */
[----:B------:R-:W2:Y:S04]  /*403a0*/  LDL.LU.64 R86, [R1+0x1f10] ;  /* 0x001f100001567983 */ /* 0x000ea80000300a00 */
[----:B------:R-:W4:Y:S04]  /*403b0*/  LDL.LU.64 R84, [R1+0x1f08] ;  /* 0x001f080001547983 */ /* 0x000f280000300a00 */
[----:B------:R-:W4:Y:S04]  /*403c0*/  LDL.LU.64 R82, [R1+0x1f00] ;  /* 0x001f000001527983 */ /* 0x000f280000300a00 */
[----:B------:R-:W4:Y:S04]  /*403d0*/  LDL.LU.64 R80, [R1+0x1ef8] ;  /* 0x001ef80001507983 */ /* 0x000f280000300a00 */
[----:B------:R-:W4:Y:S04]  /*403e0*/  LDL.LU.64 R66, [R1+0x1ef0] ;  /* 0x001ef00001427983 */ /* 0x000f280000300a00 */
[----:B------:R-:W4:Y:S04]  /*403f0*/  LDL.LU.64 R68, [R1+0x1ee8] ;  /* 0x001ee80001447983 */ /* 0x000f280000300a00 */
[----:B------:R-:W4:Y:S04]  /*40400*/  LDL.LU.64 R70, [R1+0x1ee0] ;  /* 0x001ee00001467983 */ /* 0x000f280000300a00 */
[----:B------:R-:W4:Y:S04]  /*40410*/  LDL.LU.64 R72, [R1+0x1ed8] ;  /* 0x001ed80001487983 */ /* 0x000f280000300a00 */
[----:B------:R-:W-:Y:S04]  /*40420*/  STL [R1+0xa44], R93 ;  /* 0x000a445d01007387 */ /* 0x000fe80000100800 */
[----:B------:R-:W-:Y:S04]  /*40430*/  STL [R1+0xa40], R90 ;  /* 0x000a405a01007387 */ /* 0x000fe80000100800 */
[----:B------:R-:W4:Y:S04]  /*40440*/  LDL.LU.64 R74, [R1+0x1ed0] ;  /* 0x001ed000014a7983 */ /* 0x000f280000300a00 */
[----:B------:R-:W0:Y:S01]  /*40450*/  LDL.LU.64 R2, [R1+0x1ec8] ;  /* 0x001ec80001027983 */ /* 0x000e220000300a00 */
[----:B------:R-:W-:-:S02]  /*40460*/  ISETP.GT.AND P2, PT, R78, 0x5f, PT ;  /* 0x0000005f4e00780c */ /* 0x000fc40003f44270 */
[----:B------:R-:W-:Y:S02]  /*40470*/  ISETP.GT.AND P3, PT, R78, 0x67, PT ;  /* 0x000000674e00780c */ /* 0x000fe40003f64270 */
[----:B------:R-:W-:-:S09]  /*40480*/  PRMT R27, RZ, 0x7610, R27 ;  /* 0x00007610ff1b7816 */ /* 0x000fd2000000001b */
[----:B------:R-:W4:Y:S01]  /*40490*/  @P2 LDG.E.U16 R27, desc[UR20][R76.64] ;  /* 0x000000144c1b2981 */ /* 0x000f22000c1e1500 */
[C---:B------:R-:W-:Y:S02]  /*404a0*/  ISETP.GT.AND P4, PT, R78.reuse, 0x66, PT ;  /* 0x000000664e00780c */ /* 0x040fe40003f84270 */
[----:B------:R-:W-:Y:S02]  /*404b0*/  PRMT R25, RZ, 0x7610, R25 ;  /* 0x00007610ff197816 */ /* 0x000fe40000000019 */
[----:B------:R-:W-:Y:S02]  /*404c0*/  ISETP.GT.AND P5, PT, R78, 0x6e, PT ;  /* 0x0000006e4e00780c */ /* 0x000fe40003fa4270 */
[----:B------:R-:W-:Y:S02]  /*404d0*/  PRMT R24, RZ, 0x7610, R24 ;  /* 0x00007610ff187816 */ /* 0x000fe40000000018 */
[----:B------:R-:W4:Y:S01]  /*404e0*/  @P2 LDG.E.U16 R25, desc[UR20][R88.64] ;  /* 0x0000001458192981 */ /* 0x000f22000c1e1500 */
[----:B------:R-:W-:-:S02]  /*404f0*/  PRMT R23, RZ, 0x7610, R23 ;  /* 0x00007610ff177816 */ /* 0x000fc40000000017 */
[----:B------:R-:W-:Y:S02]  /*40500*/  ISETP.GT.AND P2, PT, R78, 0x6f, PT ;  /* 0x0000006f4e00780c */ /* 0x000fe40003f44270 */
[----:B------:R-:W-:Y:S02]  /*40510*/  PRMT R22, RZ, 0x7610, R22 ;  /* 0x00007610ff167816 */ /* 0x000fe40000000016 */
[----:B------:R-:W-:Y:S02]  /*40520*/  PRMT R21, RZ, 0x7610, R21 ;  /* 0x00007610ff157816 */ /* 0x000fe40000000015 */
[----:B------:R-:W-:Y:S02]  /*40530*/  PRMT R20, RZ, 0x7610, R20 ;  /* 0x00007610ff147816 */ /* 0x000fe40000000014 */
[----:B------:R-:W-:Y:S01]  /*40540*/  PRMT R15, RZ, 0x7610, R15 ;  /* 0x00007610ff0f7816 */ /* 0x000fe2000000000f */
[----:B---3--:R-:W-:Y:S04]  /*40550*/  STL [R1+0xa3c], R79 ;  /* 0x000a3c4f01007387 */ /* 0x008fe80000100800 */
[----:B------:R-:W-:Y:S04]  /*40560*/  STL [R1+0xa38], R43 ;  /* 0x000a382b01007387 */ /* 0x000fe80000100800 */
[----:B------:R-:W3:Y:S04]  /*40570*/  LDL.LU.64 R76, [R1+0x1ec0] ;  /* 0x001ec000014c7983 */ /* 0x000ee80000300a00 */
[----:B--2---:R-:W2:Y:S04]  /*40580*/  @P4 LDG.E.U16 R24, desc[UR20][R86.64] ;  /* 0x0000001456184981 */ /* 0x004ea8000c1e1500 */
[----:B----4-:R-:W4:Y:S04]  /*40590*/  @P4 LDG.E.U16 R23, desc[UR20][R84.64] ;  /* 0x0000001454174981 */ /* 0x010f28000c1e1500 */
[----:B------:R-:W2:Y:S04]  /*405a0*/  @P3 LDG.E.U16 R22, desc[UR20][R80.64] ;  /* 0x0000001450163981 */ /* 0x000ea8000c1e1500 */
[----:B------:R-:W2:Y:S04]  /*405b0*/  @P5 LDG.E.U16 R21, desc[UR20][R66.64] ;  /* 0x0000001442155981 */ /* 0x000ea8000c1e1500 */
[----:B------:R-:W2:Y:S04]  /*405c0*/  @P5 LDG.E.U16 R20, desc[UR20][R68.64] ;  /* 0x0000001444145981 */ /* 0x000ea8000c1e1500 */
[----:B------:R-:W2:Y:S01]  /*405d0*/  @P2 LDG.E.U16 R15, desc[UR20][R70.64] ;  /* 0x00000014460f2981 */ /* 0x000ea2000c1e1500 */
[----:B0-----:R-:W-:-:S06]  /*405e0*/  PRMT R2, RZ, 0x7610, R2 ;  /* 0x00007610ff027816 */ /* 0x001fcc0000000002 */
[----:B------:R-:W2:Y:S01]  /*405f0*/  @P3 LDG.E.U16 R2, desc[UR20][R82.64] ;  /* 0x0000001452023981 */ /* 0x000ea2000c1e1500 */
[----:B------:R-:W-:Y:S02]  /*40600*/  ISETP.GT.AND P4, PT, R78, 0x76, PT ;  /* 0x000000764e00780c */ /* 0x000fe40003f84270 */
[----:B------:R-:W-:Y:S01]  /*40610*/  PRMT R36, RZ, 0x7610, R36 ;  /* 0x00007610ff247816 */ /* 0x000fe20000000024 */
[----:B------:R-:W-:Y:S04]  /*40620*/  STL [R1+0xa34], R42 ;  /* 0x000a342a01007387 */ /* 0x000fe80000100800 */
[----:B------:R-:W-:Y:S06]  /*40630*/  STL [R1+0xa30], R41 ;  /* 0x000a302901007387 */ /* 0x000fec0000100800 */
[----:B---3--:R-:W3:Y:S04]  /*40640*/  @P4 LDG.E.U16 R36, desc[UR20][R76.64] ;  /* 0x000000144c244981 */ /* 0x008ee8000c1e1500 */
[----:B--2---:R-:W-:Y:S04]  /*40650*/  STL [R1+0x1cc8], R2 ;  /* 0x001cc80201007387 */ /* 0x004fe80000100800 */
[----:B------:R-:W-:Y:S04]  /*40660*/  STL [R1+0xa2c], R40 ;  /* 0x000a2c2801007387 */ /* 0x000fe80000100800 */
[----:B------:R-:W-:Y:S04]  /*40670*/  STL [R1+0xa28], R39 ;  /* 0x000a282701007387 */ /* 0x000fe80000100800 */
[----:B------:R0:W-:Y:S04]  /*40680*/  STL [R1+0xa24], R35 ;  /* 0x000a242301007387 */ /* 0x0001e80000100800 */
[----:B------:R-:W-:Y:S04]  /*40690*/  STL [R1+0x1a04], R66 ;  /* 0x001a044201007387 */ /* 0x000fe80000100800 */
[----:B------:R-:W-:Y:S04]  /*406a0*/  STL [R1+0x1bec], R66 ;  /* 0x001bec4201007387 */ /* 0x000fe80000100800 */
[----:B------:R-:W-:Y:S04]  /*406b0*/  STL [R1+0x1a00], R67 ;  /* 0x001a004301007387 */ /* 0x000fe80000100800 */
[----:B------:R-:W-:Y:S04]  /*406c0*/  STL [R1+0x1bf0], R67 ;  /* 0x001bf04301007387 */ /* 0x000fe80000100800 */
[----:B------:R1:W-:Y:S04]  /*406d0*/  STL [R1+0xa20], R34 ;  /* 0x000a202201007387 */ /* 0x0003e80000100800 */
[----:B------:R-:W-:Y:S04]  /*406e0*/  STL [R1+0x1a0c], R68 ;  /* 0x001a0c4401007387 */ /* 0x000fe80000100800 */
[----:B------:R-:W-:Y:S04]  /*406f0*/  STL [R1+0x1bf4], R68 ;  /* 0x001bf44401007387 */ /* 0x000fe80000100800 */
[----:B------:R2:W-:Y:S04]  /*40700*/  STL [R1+0xa1c], R33 ;  /* 0x000a1c2101007387 */ /* 0x0005e80000100800 */
[----:B------:R-:W-:Y:S04]  /*40710*/  STL [R1+0x1a08], R69 ;  /* 0x001a084501007387 */ /* 0x000fe80000100800 */
[----:B------:R-:W-:Y:S04]  /*40720*/  STL [R1+0x1bf8], R69 ;  /* 0x001bf84501007387 */ /* 0x000fe80000100800 */
[----:B------:R2:W-:Y:S04]  /*40730*/  STL [R1+0xa18], R32 ;  /* 0x000a182001007387 */ /* 0x0005e80000100800 */
[----:B0-----:R-:W3:Y:S04]  /*40740*/  LDL.LU R35, [R1+0x1504] ;  /* 0x0015040001237983 */ /* 0x001ee80000300800 */
[----:B-1----:R-:W3:Y:S04]  /*40750*/  LDL.LU R34, [R1+0x1514] ;  /* 0x0015140001227983 */ /* 0x002ee80000300800 */
[----:B--2---:R-:W2:Y:S04]  /*40760*/  LDL.LU R33, [R1+0x1508] ;  /* 0x0015080001217983 */ /* 0x004ea80000300800 */
[----:B------:R-:W2:Y:S04]  /*40770*/  LDL.LU R32, [R1+0x1518] ;  /* 0x0015180001207983 */ /* 0x000ea80000300800 */
[----:B------:R0:W-:Y:S04]  /*40780*/  STL [R1+0xa14], R27 ;  /* 0x000a141b01007387 */ /* 0x0001e80000100800 */
[----:B0-----:R-:W2:Y:S04]  /*40790*/  LDL.LU R27, [R1+0x150c] ;  /* 0x00150c00011b7983 */ /* 0x001ea80000300800 */
[----:B------:R0:W-:Y:S04]  /*407a0*/  STL [R1+0xa10], R25 ;  /* 0x000a101901007387 */ /* 0x0001e80000100800 */
[----:B0-----:R-:W2:Y:S04]  /*407b0*/  LDL.LU R25, [R1+0x151c] ;  /* 0x00151c0001197983 */ /* 0x001ea80000300800 */
[----:B------:R0:W-:Y:S04]  /*407c0*/  STL [R1+0xa0c], R24 ;  /* 0x000a0c1801007387 */ /* 0x0001e80000100800 */
[----:B0-----:R-:W2:Y:S04]  /*407d0*/  LDL.LU R24, [R1+0x1510] ;  /* 0x0015100001187983 */ /* 0x001ea80000300800 */
[----:B----4-:R0:W-:Y:S04]  /*407e0*/  STL [R1+0xa08], R23 ;  /* 0x000a081701007387 */ /* 0x0101e80000100800 */
[----:B0-----:R-:W4:Y:S04]  /*407f0*/  LDL.LU R23, [R1+0x1520] ;  /* 0x0015200001177983 */ /* 0x001f280000300800 */
[----:B------:R0:W-:Y:S04]  /*40800*/  STL [R1+0xa00], R22 ;  /* 0x000a001601007387 */ /* 0x0001e80000100800 */
[----:B0-----:R-:W4:Y:S04]  /*40810*/  LDL.LU R22, [R1+0x1524] ;  /* 0x0015240001167983 */ /* 0x001f280000300800 */
[----:B------:R0:W-:Y:S04]  /*40820*/  STL [R1+0x9fc], R21 ;  /* 0x0009fc1501007387 */ /* 0x0001e80000100800 */
[----:B0-----:R-:W4:Y:S04]  /*40830*/  LDL.LU R21, [R1+0x152c] ;  /* 0x00152c0001157983 */ /* 0x001f280000300800 */
[----:B------:R0:W-:Y:S04]  /*40840*/  STL [R1+0x9f8], R20 ;  /* 0x0009f81401007387 */ /* 0x0001e80000100800 */
[----:B0-----:R-:W4:Y:S04]  /*40850*/  LDL.LU R20, [R1+0x1528] ;  /* 0x0015280001147983 */ /* 0x001f280000300800 */
[----:B------:R0:W-:Y:S04]  /*40860*/  STL [R1+0x9f4], R15 ;  /* 0x0009f40f01007387 */ /* 0x0001e80000100800 */
[----:B0-----:R-:W4:Y:S04]  /*40870*/  LDL.LU R15, [R1+0x1530] ;  /* 0x00153000010f7983 */ /* 0x001f280000300800 */
        /* <DEDUP_REMOVED lines=13> */
[----:B---3--:R0:W-:Y:S02]  /*40950*/  STL [R1+0x9e8], R36 ;  /* 0x0009e82401007387 */ /* 0x0081e40000100800 */
[----:B0-----:R-:W0:Y:S01]  /*40960*/  S2R R36, SR_TID.X ;  /* 0x0000000000247919 */ /* 0x001e220000002100 */
[----:B------:R-:W-:-:S02]  /*40970*/  PRMT R38, RZ, 0x7610, R38 ;  /* 0x00007610ff267816 */ /* 0x000fc40000000026 */
[C---:B------:R-:W-:Y:S02]  /*40980*/  ISETP.GT.AND P3, PT, R78.reuse, 0x77, PT ;  /* 0x000000774e00780c */ /* 0x040fe40003f64270 */
[----:B------:R-:W-:Y:S02]  /*40990*/  PRMT R37, RZ, 0x7610, R37 ;  /* 0x00007610ff257816 */ /* 0x000fe40000000025 */
[----:B------:R-:W3:Y:S01]  /*409a0*/  @P2 LDG.E.U16 R38, desc[UR20][R72.64] ;  /* 0x0000001448262981 */ /* 0x000ee2000c1e1500 */
[C---:B------:R-:W-:Y:S02]  /*409b0*/  ISETP.GT.AND P5, PT, R78.reuse, 0x7e, PT ;  /* 0x0000007e4e00780c */ /* 0x040fe40003fa4270 */
[----:B------:R-:W-:Y:S01]  /*409c0*/  ISETP.GT.AND P2, PT, R78, 0x7f, PT ;  /* 0x0000007f4e00780c */ /* 0x000fe20003f44270 */
[----:B------:R-:W3:Y:S01]  /*409d0*/  @P4 LDG.E.U16 R37, desc[UR20][R74.64] ;  /* 0x000000144a254981 */ /* 0x000ee2000c1e1500 */
[----:B------:R-:W-:Y:S02]  /*409e0*/  PRMT R10, RZ, 0x7610, R10 ;  /* 0x00007610ff0a7816 */ /* 0x000fe4000000000a */
[----:B------:R-:W-:-:S02]  /*409f0*/  PRMT R2, RZ, 0x7610, R2 ;  /* 0x00007610ff027816 */ /* 0x000fc40000000002 */
[----:B0-----:R-:W-:-:S04]  /*40a00*/  LOP3.LUT R36, R36, 0x7f, RZ, 0xc0, !PT ;  /* 0x0000007f24247812 */ /* 0x001fc800078ec0ff */
[----:B------:R-:W-:Y:S01]  /*40a10*/  ISETP.GE.AND P4, PT, R36, R78, PT ;  /* 0x0000004e2400720c */ /* 0x000fe20003f86270 */
[----:B--2---:R-:W-:Y:S02]  /*40a20*/  IMAD.MOV.U32 R85, RZ, RZ, R27 ;  /* 0x000000ffff557224 */ /* 0x004fe400078e001b */
[----:B------:R-:W-:-:S05]  /*40a30*/  IMAD.MOV.U32 R84, RZ, RZ, R25 ;  /* 0x000000ffff547224 */ /* 0x000fca00078e0019 */
[----:B------:R-:W2:Y:S01]  /*40a40*/  @P5 LDG.E.U16 R2, desc[UR20][R84.64] ;  /* 0x0000001454025981 */ /* 0x000ea2000c1e1500 */
[----:B----4-:R-:W-:Y:S02]  /*40a50*/  IMAD.MOV.U32 R79, RZ, RZ, R20 ;  /* 0x000000ffff4f7224 */ /* 0x010fe400078e0014 */
[----:B------:R-:W-:-:S05]  /*40a60*/  IMAD.MOV.U32 R78, RZ, RZ, R15 ;  /* 0x000000ffff4e7224 */ /* 0x000fca00078e000f */
[----:B------:R-:W4:Y:S01]  /*40a70*/  @P3 LDG.E.U16 R10, desc[UR20][R78.64] ;  /* 0x000000144e0a3981 */ /* 0x000f22000c1e1500 */
[----:B------:R-:W-:Y:S01]  /*40a80*/  PRMT R0, RZ, 0x7610, R0 ;  /* 0x00007610ff007816 */ /* 0x000fe20000000000 */
[----:B------:R-:W-:Y:S01]  /*40a90*/  IMAD.MOV.U32 R86, RZ, RZ, R32 ;  /* 0x000000ffff567224 */ /* 0x000fe200078e0020 */
[----:B------:R-:W-:Y:S01]  /*40aa0*/  PRMT R5, RZ, 0x7610, R5 ;  /* 0x00007610ff057816 */ /* 0x000fe20000000005 */
[----:B------:R-:W-:Y:S01]  /*40ab0*/  IMAD.MOV.U32 R87, RZ, RZ, R33 ;  /* 0x000000ffff577224 */ /* 0x000fe200078e0021 */
[----:B------:R-:W-:Y:S01]  /*40ac0*/  PRMT R4, RZ, 0x7610, R4 ;  /* 0x00007610ff047816 */ /* 0x000fe20000000004 */
[----:B------:R-:W-:Y:S02]  /*40ad0*/  IMAD.MOV.U32 R80, RZ, RZ, R21 ;  /* 0x000000ffff507224 */ /* 0x000fe400078e0015 */
[----:B------:R-:W-:Y:S01]  /*40ae0*/  IMAD.MOV.U32 R81, RZ, RZ, R22 ;  /* 0x000000ffff517224 */ /* 0x000fe200078e0016 */
[----:B------:R-:W-:Y:S01]  /*40af0*/  STL [R1+0x1c14], R76 ;  /* 0x001c144c01007387 */ /* 0x000fe20000100800 */
[----:B------:R-:W-:-:S02]  /*40b00*/  IMAD.MOV.U32 R82, RZ, RZ, R23 ;  /* 0x000000ffff527224 */ /* 0x000fc400078e0017 */
[----:B------:R-:W-:Y:S01]  /*40b10*/  IMAD.MOV.U32 R83, RZ, RZ, R24 ;  /* 0x000000ffff537224 */ /* 0x000fe200078e0018 */
[----:B------:R-:W-:Y:S04]  /*40b20*/  STL [R1+0x1a28], R77 ;  /* 0x001a284d01007387 */ /* 0x000fe80000100800 */
[----:B------:R-:W2:Y:S04]  /*40b30*/  @P2 LDG.E.U16 R0, desc[UR20][R86.64] ;  /* 0x0000001456002981 */ /* 0x000ea8000c1e1500 */
[----:B------:R-:W-:Y:S04]  /*40b40*/  STL [R1+0x1c18], R77 ;  /* 0x001c184d01007387 */ /* 0x000fe80000100800 */
[----:B------:R-:W2:Y:S04]  /*40b50*/  @P3 LDG.E.U16 R5, desc[UR20][R80.64] ;  /* 0x0000001450053981 */ /* 0x000ea8000c1e1500 */
[----:B------:R-:W-:Y:S04]  /*40b60*/  STL [R1+0x1a34], R78 ;  /* 0x001a344e01007387 */ /* 0x000fe80000100800 */
[----:B------:R-:W-:Y:S04]  /*40b70*/  STL [R1+0x1c1c], R78 ;  /* 0x001c1c4e01007387 */ /* 0x000fe80000100800 */
[----:B------:R-:W2:Y:S04]  /*40b80*/  @P5 LDG.E.U16 R4, desc[UR20][R82.64] ;  /* 0x0000001452045981 */ /* 0x000ea8000c1e1500 */
[----:B------:R-:W-:Y:S01]  /*40b90*/  STL [R1+0x1a30], R79 ;  /* 0x001a304f01007387 */ /* 0x000fe20000100800 */
[----:B------:R-:W-:Y:S01]  /*40ba0*/  PRMT R13, RZ, 0x7610, R13 ;  /* 0x00007610ff0d7816 */ /* 0x000fe2000000000d */
[----:B------:R-:W-:-:S02]  /*40bb0*/  IMAD.MOV.U32 R88, RZ, RZ, R34 ;  /* 0x000000ffff587224 */ /* 0x000fc400078e0022 */
[----:B------:R-:W-:-:S05]  /*40bc0*/  IMAD.MOV.U32 R89, RZ, RZ, R35 ;  /* 0x000000ffff597224 */ /* 0x000fca00078e0023 */
[----:B------:R-:W2:Y:S01]  /*40bd0*/  @P2 LDG.E.U16 R13, desc[UR20][R88.64] ;  /* 0x00000014580d2981 */ /* 0x000ea2000c1e1500 */
[----:B------:R-:W-:Y:S06]  /*40be0*/  BAR.SYNC.DEFER_BLOCKING 0x0 ;  /* 0x0000000000007b1d */ /* 0x000fec0000010000 */
[----:B---3--:R-:W-:Y:S04]  /*40bf0*/  STL [R1+0x9f0], R38 ;  /* 0x0009f02601007387 */ /* 0x008fe80000100800 */
[----:B------:R-:W-:Y:S04]  /*40c00*/  STL [R1+0x1c20], R79 ;  /* 0x001c204f01007387 */ /* 0x000fe80000100800 */
[----:B------:R-:W-:Y:S04]  /*40c10*/  STL [R1+0x1a3c], R80 ;  /* 0x001a3c5001007387 */ /* 0x000fe80000100800 */
[----:B------:R-:W-:Y:S04]  /*40c20*/  STL [R1+0x1c24], R80 ;  /* 0x001c245001007387 */ /* 0x000fe80000100800 */
[----:B------:R-:W-:Y:S04]  /*40c30*/  STL [R1+0x1a38], R81 ;  /* 0x001a385101007387 */ /* 0x000fe80000100800 */
[----:B------:R-:W-:Y:S04]  /*40c40*/  STL [R1+0x1c28], R81 ;  /* 0x001c285101007387 */ /* 0x000fe80000100800 */
[----:B------:R-:W-:Y:S04]  /*40c50*/  STL [R1+0x9ec], R37 ;  /* 0x0009ec2501007387 */ /* 0x000fe80000100800 */
[----:B------:R-:W3:Y:S04]  /*40c60*/  LDL.LU R21, [R1+0x9cc] ;  /* 0x0009cc0001157983 */ /* 0x000ee80000300800 */
[----:B----4-:R0:W-:Y:S04]  /*40c70*/  STL [R1+0x9e4], R10 ;  /* 0x0009e40a01007387 */ /* 0x0101e80000100800 */
[----:B0-----:R-:W4:Y:S04]  /*40c80*/  LDL.LU R10, [R1+0x9c8] ;  /* 0x0009c800010a7983 */ /* 0x001f280000300800 */
        /* <DEDUP_REMOVED lines=17> */
[----:B------:R0:W-:Y:S04]  /*40da0*/  STL [R1+0x9d4], R0 ;  /* 0x0009d40001007387 */ /* 0x0001e80000100800 */
[----:B------:R-:W-:Y:S04]  /*40db0*/  STL [R1+0x9e0], R5 ;  /* 0x0009e00501007387 */ /* 0x000fe80000100800 */
[----:B0-----:R-:W2:Y:S04]  /*40dc0*/  LDL.LU R0, [R1+0x8bc] ;  /* 0x0008bc0001007983 */ /* 0x001ea80000300800 */
[----:B------:R0:W-:Y:S04]  /*40dd0*/  STL [R1+0x9dc], R4 ;  /* 0x0009dc0401007387 */ /* 0x0001e80000100800 */
[----:B0-----:R-:W2:Y:S04]  /*40de0*/  LDL.LU R4, [R1+0x8b8] ;  /* 0x0008b80001047983 */ /* 0x001ea80000300800 */
[----:B------:R-:W2:Y:S04]  /*40df0*/  LDL.LU R5, [R1+0x88c] ;  /* 0x00088c0001057983 */ /* 0x000ea80000300800 */
[----:B------:R-:W2:Y:S04]  /*40e00*/  LDL.LU R90, [R1+0x888] ;  /* 0x00088800015a7983 */ /* 0x000ea80000300800 */
[----:B------:R-:W2:Y:S04]  /*40e10*/  LDL.LU R93, [R1+0x85c] ;  /* 0x00085c00015d7983 */ /* 0x000ea80000300800 */
[----:B------:R-:W2:Y:S04]  /*40e20*/  LDL.LU R27, [R1+0x858] ;  /* 0x00085800011b7983 */ /* 0x000ea80000300800 */
[----:B------:R-:W2:Y:S04]  /*40e30*/  LDL.LU R25, [R1+0x82c] ;  /* 0x00082c0001197983 */ /* 0x000ea80000300800 */
[----:B------:R-:W2:Y:S04]  /*40e40*/  LDL.LU R24, [R1+0x828] ;  /* 0x0008280001187983 */ /* 0x000ea80000300800 */
[----:B------:R-:W-:Y:S04]  /*40e50*/  STL [R1+0x1a54], R86 ;  /* 0x001a545601007387 */ /* 0x000fe80000100800 */
[----:B------:R-:W-:Y:S04]  /*40e60*/  STL [R1+0x1c3c], R86 ;  /* 0x001c3c5601007387 */ /* 0x000fe80000100800 */
[----:B------:R-:W-:Y:S04]  /*40e70*/  STL [R1+0x1a50], R87 ;  /* 0x001a505701007387 */ /* 0x000fe80000100800 */
[----:B------:R-:W-:Y:S04]  /*40e80*/  STL [R1+0x1c40], R87 ;  /* 0x001c405701007387 */ /* 0x000fe80000100800 */
[----:B------:R-:W2:Y:S04]  /*40e90*/  LDL.LU R20, [R1+0x7fc] ;  /* 0x0007fc0001147983 */ /* 0x000ea80000300800 */
[----:B------:R0:W-:Y:S04]  /*40ea0*/  STL [R1+0x9d0], R13 ;  /* 0x0009d00d01007387 */ /* 0x0001e80000100800 */
[----:B---3--:R1:W-:Y:S04]  /*40eb0*/  STS.U16 [R3+UR4+0x20000], R21 ;  /* 0x0200001503007988 */ /* 0x0083e80008000404 */
[----:B0-----:R-:W3:Y:S04]  /*40ec0*/  LDL.LU R13, [R1+0x7f8] ;  /* 0x0007f800010d7983 */ /* 0x001ee80000300800 */
[----:B------:R-:W-:Y:S04]  /*40ed0*/  STL [R1+0x1a5c], R88 ;  /* 0x001a5c5801007387 */ /* 0x000fe80000100800 */
[----:B------:R-:W-:Y:S04]  /*40ee0*/  STL [R1+0x1c44], R88 ;  /* 0x001c445801007387 */ /* 0x000fe80000100800 */
[----:B------:R-:W-:Y:S04]  /*40ef0*/  STL [R1+0x1a58], R89 ;  /* 0x001a585901007387 */ /* 0x000fe80000100800 */
[----:B------:R-:W-:Y:S04]  /*40f00*/  STL [R1+0x1c48], R89 ;  /* 0x001c485901007387 */ /* 0x000fe80000100800 */
[----:B-1----:R-:W3:Y:S04]  /*40f10*/  LDL.LU R21, [R1+0x7c8] ;  /* 0x0007c80001157983 */ /* 0x002ee80000300800 */
[----:B----4-:R0:W-:Y:S04]  /*40f20*/  STS.U16 [R3+UR4+0x28000], R10 ;  /* 0x0280000a03007988 */ /* 0x0101e80008000404 */
[----:B0-----:R-:W4:Y:S04]  /*40f30*/  LDL.LU R10, [R1+0x79c] ;  /* 0x00079c00010a7983 */ /* 0x001f280000300800 */
[----:B--2---:R0:W-:Y:S04]  /*40f40*/  STS.U16 [R3+UR4+0x20800], R15 ;  /* 0x0208000f03007988 */ /* 0x0041e80008000404 */
[----:B0-----:R-:W2:Y:S04]  /*40f50*/  LDL.LU R15, [R1+0x798] ;  /* 0x00079800010f7983 */ /* 0x001ea80000300800 */
[----:B------:R0:W-:Y:S04]  /*40f60*/  STS.U16 [R3+UR4+0x28400], R23 ;  /* 0x0284001703007988 */ /* 0x0001e80008000404 */
[----:B------:R1:W-:Y:S04]  /*40f70*/  STS.U16 [R3+UR4+0x28800], R22 ;  /* 0x0288001603007988 */ /* 0x0003e80008000404 */
[----:B0-----:R-:W2:Y:S04]  /*40f80*/  LDL.LU R23, [R1+0x76c] ;  /* 0x00076c0001177983 */ /* 0x001ea80000300800 */
[----:B-1----:R-:W2:Y:S04]  /*40f90*/  LDL.LU R22, [R1+0x768] ;  /* 0x0007680001167983 */ /* 0x002ea80000300800 */
[----:B------:R-:W2:Y:S04]  /*40fa0*/  LDL.LU R41, [R1+0x73c] ;  /* 0x00073c0001297983 */ /* 0x000ea80000300800 */
[----:B------:R0:W-:Y:S04]  /*40fb0*/  STS.U16 [R3+UR4+0x20400], R36 ;  /* 0x0204002403007988 */ /* 0x0001e80008000404 */
[----:B------:R-:W2:Y:S04]  /*40fc0*/  LDL.LU R40, [R1+0x738] ;  /* 0x0007380001287983 */ /* 0x000ea80000300800 */
[----:B------:R1:W-:Y:S04]  /*40fd0*/  STS.U16 [R3+UR4+0x20c00], R39 ;  /* 0x020c002703007988 */ /* 0x0003e80008000404 */
[----:B0-----:R-:W2:Y:S04]  /*40fe0*/  LDL.LU R36, [R1+0x70c] ;  /* 0x00070c0001247983 */ /* 0x001ea80000300800 */
[----:B------:R0:W-:Y:S04]  /*40ff0*/  STS.U16 [R3+UR4+0x28c00], R38 ;  /* 0x028c002603007988 */ /* 0x0001e80008000404 */
[----:B-1----:R-:W2:Y:S04]  /*41000*/  LDL.LU R39, [R1+0x708] ;  /* 0x0007080001277983 */ /* 0x002ea80000300800 */
[----:B------:R-:W-:Y:S04]  /*41010*/  STS.U16 [R3+UR4+0x22800], R7 ;  /* 0x0228000703007988 */ /* 0x000fe80008000404 */
[----:B0-----:R-:W2:Y:S04]  /*41020*/  LDL.LU R38, [R1+0x6dc] ;  /* 0x0006dc0001267983 */ /* 0x001ea80000300800 */
[----:B------:R-:W-:Y:S04]  /*41030*/  STS.U16 [R3+UR4+0x21000], R37 ;  /* 0x0210002503007988 */ /* 0x000fe80008000404 */
[----:B------:R-:W-:Y:S04]  /*41040*/  STS.U16 [R3+UR4+0x29000], R35 ;  /* 0x0290002303007988 */ /* 0x000fe80008000404 */
[----:B------:R-:W-:Y:S04]  /*41050*/  STS.U16 [R3+UR4+0x21400], R0 ;  /* 0x0214000003007988 */ /* 0x000fe80008000404 */
[----:B------:R-:W-:Y:S04]  /*41060*/  STS.U16 [R3+UR4+0x29400], R4 ;  /* 0x0294000403007988 */ /* 0x000fe80008000404 */
[----:B------:R0:W-:Y:S04]  /*41070*/  STS.U16 [R3+UR4+0x22400], R20 ;  /* 0x0224001403007988 */ /* 0x0001e80008000404 */
[----:B0-----:R-:W2:Y:S04]  /*41080*/  LDL.LU R20, [R1+0x6d8] ;  /* 0x0006d80001147983 */ /* 0x001ea80000300800 */
[----:B------:R-:W2:Y:S04]  /*41090*/  LDL.LU R7, [R1+0x9c4] ;  /* 0x0009c40001077983 */ /* 0x000ea80000300800 */
[----:B------:R-:W2:Y:S04]  /*410a0*/  LDL.LU R37, [R1+0x9c0] ;  /* 0x0009c00001257983 */ /* 0x000ea80000300800 */
[----:B------:R-:W-:Y:S04]  /*410b0*/  STS.U16 [R3+UR4+0x21800], R5 ;  /* 0x0218000503007988 */ /* 0x000fe80008000404 */
[----:B---3--:R0:W-:Y:S04]  /*410c0*/  STS.U16 [R3+UR4+0x2a800], R21 ;  /* 0x02a8001503007988 */ /* 0x0081e80008000404 */
[----:B0-----:R-:W3:Y:S04]  /*410d0*/  LDL.LU R21, [R1+0x98c] ;  /* 0x00098c0001157983 */ /* 0x001ee80000300800 */
[----:B------:R-:W-:Y:S04]  /*410e0*/  STS.U16 [R3+UR4+0x29800], R90 ;  /* 0x0298005a03007988 */ /* 0x000fe80008000404 */
[----:B------:R-:W-:Y:S04]  /*410f0*/  STS.U16 [R3+UR4+0x21c00], R93 ;  /* 0x021c005d03007988 */ /* 0x000fe80008000404 */
[----:B------:R-:W-:Y:S04]  /*41100*/  STS.U16 [R3+UR4+0x29c00], R27 ;  /* 0x029c001b03007988 */ /* 0x000fe80008000404 */
[----:B------:R-:W-:Y:S04]  /*41110*/  STS.U16 [R3+UR4+0x22000], R25 ;  /* 0x0220001903007988 */ /* 0x000fe80008000404 */
[----:B------:R-:W-:Y:S04]  /*41120*/  STS.U16 [R3+UR4+0x2a000], R24 ;  /* 0x02a0001803007988 */ /* 0x000fe80008000404 */
[----:B------:R-:W-:Y:S04]  /*41130*/  STS.U16 [R3+UR4+0x2a400], R13 ;  /* 0x02a4000d03007988 */ /* 0x000fe80008000404 */
[----:B----4-:R0:W-:Y:S04]  /*41140*/  STS.U16 [R3+UR4+0x22c00], R10 ;  /* 0x022c000a03007988 */ /* 0x0101e80008000404 */
[----:B0-----:R-:W4:Y:S04]  /*41150*/  LDL.LU R10, [R1+0x988] ;  /* 0x00098800010a7983 */ /* 0x001f280000300800 */
[----:B--2---:R0:W-:Y:S04]  /*41160*/  STS.U16 [R3+UR4+0x2ac00], R15 ;  /* 0x02ac000f03007988 */ /* 0x0041e80008000404 */
[----:B0-----:R-:W2:Y:S04]  /*41170*/  LDL.LU R15, [R1+0x954] ;  /* 0x00095400010f7983 */ /* 0x001ea80000300800 */
        /* <DEDUP_REMOVED lines=9> */
[----:B------:R-:W2:Y:S01]  /*41210*/  LDL.LU R13, [R1+0x854] ;  /* 0x00085400010d7983 */ /* 0x000ea20000300800 */
[----:B------:R-:W-:-:S03]  /*41220*/  LOP3.LUT R32, R3, 0x10, RZ, 0x3c, !PT ;  /* 0x0000001003207812 */ /* 0x000fc600078e3cff */
[----:B------:R0:W-:Y:S04]  /*41230*/  STS.U16 [R3+UR4+0x23000], R23 ;  /* 0x0230001703007988 */ /* 0x0001e80008000404 */
[----:B------:R1:W-:Y:S04]  /*41240*/  STS.U16 [R3+UR4+0x2b000], R22 ;  /* 0x02b0001603007988 */ /* 0x0003e80008000404 */
[----:B------:R-:W-:Y:S04]  /*41250*/  STS.U16 [R3+UR4+0x23400], R41 ;  /* 0x0234002903007988 */ /* 0x000fe80008000404 */
[----:B0-----:R-:W2:Y:S04]  /*41260*/  LDL.LU R23, [R1+0x850] ;  /* 0x0008500001177983 */ /* 0x001ea80000300800 */
[----:B-1----:R-:W2:Y:S04]  /*41270*/  LDL.LU R22, [R1+0x824] ;  /* 0x0008240001167983 */ /* 0x002ea80000300800 */
[----:B------:R-:W-:Y:S04]  /*41280*/  STS.U16 [R3+UR4+0x2b400], R40 ;  /* 0x02b4002803007988 */ /* 0x000fe80008000404 */
[----:B------:R-:W-:Y:S04]  /*41290*/  STS.U16 [R3+UR4+0x23800], R36 ;  /* 0x0238002403007988 */ /* 0x000fe80008000404 */
[----:B------:R-:W-:Y:S04]  /*412a0*/  STS.U16 [R3+UR4+0x2b800], R39 ;  /* 0x02b8002703007988 */ /* 0x000fe80008000404 */
[----:B------:R-:W-:Y:S04]  /*412b0*/  STS.U16 [R3+UR4+0x23c00], R38 ;  /* 0x023c002603007988 */ /* 0x000fe80008000404 */
[----:B------:R-:W-:Y:S04]  /*412c0*/  STL [R1+0x1a60], R3 ;  /* 0x001a600301007387 */ /* 0x000fe80000100800 */
[----:B------:R0:W-:Y:S04]  /*412d0*/  STS.U16 [R3+UR4+0x2bc00], R20 ;  /* 0x02bc001403007988 */ /* 0x0001e80008000404 */
[----:B------:R1:W-:Y:S04]  /*412e0*/  STS.U16 [R32+UR4+0x20080], R7 ;  /* 0x0200800720007988 */ /* 0x0003e80008000404 */
[----:B------:R-:W-:Y:S04]  /*412f0*/  STL [R1+0x1c4c], R3 ;  /* 0x001c4c0301007387 */ /* 0x000fe80000100800 */
[----:B------:R-:W-:Y:S04]  /*41300*/  STS.U16 [R32+UR4+0x28080], R37 ;  /* 0x0280802520007988 */ /* 0x000fe80008000404 */
[----:B0-----:R-:W2:Y:S04]  /*41310*/  LDL.LU R20, [R1+0x820] ;  /* 0x0008200001147983 */ /* 0x001ea80000300800 */
[----:B-1----:R-:W2:Y:S04]  /*41320*/  LDL.LU R7, [R1+0x7f4] ;  /* 0x0007f40001077983 */ /* 0x002ea80000300800 */
[----:B---3--:R-:W-:Y:S04]  /*41330*/  STS.U16 [R32+UR4+0x20480], R21 ;  /* 0x0204801520007988 */ /* 0x008fe80008000404 */
[----:B----4-:R0:W-:Y:S04]  /*41340*/  STS.U16 [R32+UR4+0x28480], R10 ;  /* 0x0284800a20007988 */ /* 0x0101e80008000404 */
[----:B0-----:R-:W3:Y:S04]  /*41350*/  LDL.LU R10, [R1+0x7f0] ;  /* 0x0007f000010a7983 */ /* 0x001ee80000300800 */
[----:B------:R-:W4:Y:S04]  /*41360*/  LDL.LU R21, [R1+0x7c4] ;  /* 0x0007c40001157983 */ /* 0x000f280000300800 */
[----:B--2---:R0:W-:Y:S04]  /*41370*/  STS.U16 [R32+UR4+0x20880], R15 ;  /* 0x0208800f20007988 */ /* 0x0041e80008000404 */
        /* <DEDUP_REMOVED lines=10> */
[----:B------:R0:W-:Y:S04]  /*41420*/  STS.U16 [R32+UR4+0x21c80], R13 ;  /* 0x021c800d20007988 */ /* 0x0001e80008000404 */
        /* <DEDUP_REMOVED lines=8> */
[----:B------:R-:W-:Y:S04]  /*414b0*/  STS.U16 [R32+UR4+0x29c80], R23 ;  /* 0x029c801720007988 */ /* 0x000fe80008000404 */
[----:B------:R-:W2:Y:S04]  /*414c0*/  LDL.LU R38, [R1+0x6d4] ;  /* 0x0006d40001267983 */ /* 0x000ea80000300800 */
[----:B------:R-:W-:Y:S04]  /*414d0*/  STS.U16 [R32+UR4+0x22080], R22 ;  /* 0x0220801620007988 */ /* 0x000fe80008000404 */
[----:B------:R-:W2:Y:S04]  /*414e0*/  LDL R34, [R1+0x1564] ;  /* 0x0015640001227983 */ /* 0x000ea80000100800 */
[----:B------:R0:W-:Y:S04]  /*414f0*/  STS.U16 [R32+UR4+0x2a080], R20 ;  /* 0x02a0801420007988 */ /* 0x0001e80008000404 */
[----:B------:R-:W2:Y:S04]  /*41500*/  LDL.LU R37, [R1+0x9bc] ;  /* 0x0009bc0001257983 */ /* 0x000ea80000300800 */
[----:B------:R1:W-:Y:S04]  /*41510*/  STS.U16 [R32+UR4+0x22480], R7 ;  /* 0x0224800720007988 */ /* 0x0003e80008000404 */
[----:B0-----:R-:W2:Y:S04]  /*41520*/  LDL.LU R20, [R1+0x9b8] ;  /* 0x0009b80001147983 */ /* 0x001ea80000300800 */
[----:B-1----:R-:W2:Y:S04]  /*41530*/  LDL.LU R7, [R1+0x984] ;  /* 0x0009840001077983 */ /* 0x002ea80000300800 */
[----:B---3--:R0:W-:Y:S04]  /*41540*/  STS.U16 [R32+UR4+0x2a480], R10 ;  /* 0x02a4800a20007988 */ /* 0x0081e80008000404 */
[----:B0-----:R-:W3:Y:S04]  /*41550*/  LDL.LU R10, [R1+0x980] ;  /* 0x00098000010a7983 */ /* 0x001ee80000300800 */
        /* <DEDUP_REMOVED lines=11> */
[----:B------:R-:W4:Y:S04]  /*41610*/  LDL.LU R22, [R1+0x84c] ;  /* 0x00084c0001167983 */ /* 0x000f280000300800 */
[----:B0-----:R-:W3:Y:S04]  /*41620*/  LDL.LU R21, [R1+0x848] ;  /* 0x0008480001157983 */ /* 0x001ee80000300800 */
[----:B--2---:R0:W-:Y:S04]  /*41630*/  STS.U16 [R32+UR4+0x2a880], R15 ;  /* 0x02a8800f20007988 */ /* 0x0041e80008000404 */
[----:B0-----:R-:W2:Y:S04]  /*41640*/  LDL.LU R15, [R1+0x81c] ;  /* 0x00081c00010f7983 */ /* 0x001ea80000300800 */
[----:B------:R0:W-:Y:S04]  /*41650*/  STS.U16 [R32+UR4+0x22c80], R13 ;  /* 0x022c800d20007988 */ /* 0x0001e80008000404 */
[----:B0-----:R-:W2:Y:S04]  /*41660*/  LDL.LU R13, [R1+0x1ebc] ;  /* 0x001ebc00010d7983 */ /* 0x001ea80000300800 */
        /* <DEDUP_REMOVED lines=9> */
[----:B------:R-:W-:Y:S04]  /*41700*/  STS.U16 [R34+UR4+0x20100], R37 ;  /* 0x0201002522007988 */ /* 0x000fe80008000404 */
[----:B------:R-:W-:Y:S04]  /*41710*/  STS.U16 [R34+UR4+0x28100], R20 ;  /* 0x0281001422007988 */ /* 0x000fe80008000404 */
[----:B0-----:R-:W2:Y:S04]  /*41720*/  LDL.LU R13, [R1+0x818] ;  /* 0x00081800010d7983 */ /* 0x001ea80000300800 */
[----:B------:R0:W-:Y:S04]  /*41730*/  STS.U16 [R34+UR4+0x20500], R7 ;  /* 0x0205000722007988 */ /* 0x0001e80008000404 */
[----:B0-----:R-:W2:Y:S04]  /*41740*/  LDL.LU R7, [R1+0x7ec] ;  /* 0x0007ec0001077983 */ /* 0x001ea80000300800 */
[----:B---3--:R0:W-:Y:S04]  /*41750*/  STS.U16 [R34+UR4+0x28500], R10 ;  /* 0x0285000a22007988 */ /* 0x0081e80008000404 */
[----:B------:R-:W3:Y:S04]  /*41760*/  LDL.LU R20, [R1+0x7e8] ;  /* 0x0007e80001147983 */ /* 0x000ee80000300800 */
[----:B0-----:R-:W3:Y:S04]  /*41770*/  LDL.LU R10, [R1+0x7bc] ;  /* 0x0007bc00010a7983 */ /* 0x001ee80000300800 */
[----:B------:R-:W3:Y:S04]  /*41780*/  LDL.LU R43, [R1+0x7b8] ;  /* 0x0007b800012b7983 */ /* 0x000ee80000300800 */
[----:B------:R-:W3:Y:S04]  /*41790*/  LDL.LU R42, [R1+0x78c] ;  /* 0x00078c00012a7983 */ /* 0x000ee80000300800 */
[----:B------:R-:W-:Y:S04]  /*417a0*/  STS.U16 [R34+UR4+0x20900], R35 ;  /* 0x0209002322007988 */ /* 0x000fe80008000404 */
[----:B------:R-:W3:Y:S04]  /*417b0*/  LDL.LU R32, [R1+0x788] ;  /* 0x0007880001207983 */ /* 0x000ee80000300800 */
[----:B------:R0:W-:Y:S04]  /*417c0*/  STS.U16 [R34+UR4+0x28900], R0 ;  /* 0x0289000022007988 */ /* 0x0001e80008000404 */
        /* <DEDUP_REMOVED lines=9> */
[----:B0-----:R-:W3:Y:S04]  /*41860*/  LDL.LU R93, [R1+0x6f8] ;  /* 0x0006f800015d7983 */ /* 0x001ee80000300800 */
[----:B------:R-:W-:Y:S04]  /*41870*/  STS.U16 [R34+UR4+0x21500], R27 ;  /* 0x0215001b22007988 */ /* 0x000fe80008000404 */
[----:B------:R-:W-:Y:S04]  /*41880*/  STS.U16 [R34+UR4+0x29500], R25 ;  /* 0x0295001922007988 */ /* 0x000fe80008000404 */
[----:B------:R-:W-:Y:S04]  /*41890*/  STS.U16 [R34+UR4+0x21900], R24 ;  /* 0x0219001822007988 */ /* 0x000fe80008000404 */
[----:B------:R-:W-:Y:S04]  /*418a0*/  STS.U16 [R34+UR4+0x29900], R23 ;  /* 0x0299001722007988 */ /* 0x000fe80008000404 */
[----:B----4-:R-:W-:Y:S04]  /*418b0*/  STS.U16 [R34+UR4+0x21d00], R22 ;  /* 0x021d001622007988 */ /* 0x010fe80008000404 */
[----:B------:R-:W-:Y:S04]  /*418c0*/  STS.U16 [R34+UR4+0x29d00], R21 ;  /* 0x029d001522007988 */ /* 0x000fe80008000404 */
[----:B------:R-:W4:Y:S04]  /*418d0*/  LDL R37, [R1+0x1560] ;  /* 0x0015600001257983 */ /* 0x000f280000100800 */
[----:B------:R0:W-:Y:S04]  /*418e0*/  STS.U16 [R34+UR4+0x22100], R15 ;  /* 0x0221000f22007988 */ /* 0x0001e80008000404 */
[----:B------:R-:W4:Y:S04]  /*418f0*/  LDL.LU R41, [R1+0x9b4] ;  /* 0x0009b40001297983 */ /* 0x000f280000300800 */
[----:B0-----:R-:W4:Y:S04]  /*41900*/  LDL.LU R15, [R1+0x9b0] ;  /* 0x0009b000010f7983 */ /* 0x001f280000300800 */
[----:B--2---:R0:W-:Y:S04]  /*41910*/  STS.U16 [R34+UR4+0x2a100], R13 ;  /* 0x02a1000d22007988 */ /* 0x0041e80008000404 */
        /* <DEDUP_REMOVED lines=13> */
[----:B---3--:R0:W-:Y:S04]  /*419f0*/  STS.U16 [R34+UR4+0x2a500], R20 ;  /* 0x02a5001422007988 */ /* 0x0081e80008000404 */
[----:B------:R-:W3:Y:S04]  /*41a00*/  LDL.LU R21, [R1+0x844] ;  /* 0x0008440001157983 */ /* 0x000ee80000300800 */
        /* <DEDUP_REMOVED lines=20> */
[----:B0-----:R-:W2:Y:S04]  /*41b50*/  LDL.LU R93, [R1+0x1e98] ;  /* 0x001e9800015d7983 */ /* 0x001ea80000300800 */
[----:B--2---:R0:W-:Y:S04]  /*41b60*/  STS.U16 [R34+UR4+0x23d00], R93 ;  /* 0x023d005d22007988 */ /* 0x0041e80008000404 */
[----:B------:R1:W-:Y:S04]  /*41b70*/  STS.U16 [R34+UR4+0x2bd00], R90 ;  /* 0x02bd005a22007988 */ /* 0x0003e80008000404 */
[----:B----4-:R-:W-:Y:S04]  /*41b80*/  STS.U16 [R37+UR4+0x20180], R41 ;  /* 0x0201802925007988 */ /* 0x010fe80008000404 */
[----:B0-----:R-:W2:Y:S04]  /*41b90*/  LDL.LU R93, [R1+0x1e94] ;  /* 0x001e9400015d7983 */ /* 0x001ea80000300800 */
[----:B-1----:R-:W4:Y:S04]  /*41ba0*/  LDL.LU R90, [R1+0x1e90] ;  /* 0x001e9000015a7983 */ /* 0x002f280000300800 */
[----:B------:R0:W-:Y:S04]  /*41bb0*/  STS.U16 [R37+UR4+0x28180], R15 ;  /* 0x0281800f25007988 */ /* 0x0001e80008000404 */
[----:B------:R1:W-:Y:S04]  /*41bc0*/  STS.U16 [R37+UR4+0x20580], R13 ;  /* 0x0205800d25007988 */ /* 0x0003e80008000404 */
[----:B------:R3:W-:Y:S04]  /*41bd0*/  STS.U16 [R37+UR4+0x28580], R7 ;  /* 0x0285800725007988 */ /* 0x0007e80008000404 */
[----:B0-----:R-:W2:Y:S04]  /*41be0*/  LDL.LU R15, [R1+0x810] ;  /* 0x00081000010f7983 */ /* 0x001ea80000300800 */
[----:B-1----:R-:W4:Y:S04]  /*41bf0*/  LDL.LU R13, [R1+0x7e4] ;  /* 0x0007e400010d7983 */ /* 0x002f280000300800 */
[----:B---3--:R-:W3:Y:S04]  /*41c00*/  LDL.LU R7, [R1+0x7e0] ;  /* 0x0007e00001077983 */ /* 0x008ee80000300800 */
[----:B------:R-:W-:Y:S04]  /*41c10*/  STS.U16 [R37+UR4+0x20980], R40 ;  /* 0x0209802825007988 */ /* 0x000fe80008000404 */
[----:B------:R0:W-:Y:S04]  /*41c20*/  STS.U16 [R37+UR4+0x28980], R36 ;  /* 0x0289802425007988 */ /* 0x0001e80008000404 */
[----:B------:R-:W3:Y:S04]  /*41c30*/  LDL.LU R34, [R1+0x750] ;  /* 0x0007500001227983 */ /* 0x000ee80000300800 */
[----:B0-----:R-:W3:Y:S04]  /*41c40*/  LDL.LU R36, [R1+0x724] ;  /* 0x0007240001247983 */ /* 0x001ee80000300800 */
[----:B------:R0:W-:Y:S04]  /*41c50*/  STS.U16 [R37+UR4+0x20d80], R39 ;  /* 0x020d802725007988 */ /* 0x0001e80008000404 */
[----:B------:R1:W-:Y:S04]  /*41c60*/  STS.U16 [R37+UR4+0x28d80], R38 ;  /* 0x028d802625007988 */ /* 0x0003e80008000404 */
[----:B------:R0:W-:Y:S04]  /*41c70*/  STS.U16 [R37+UR4+0x21180], R35 ;  /* 0x0211802325007988 */ /* 0x0001e80008000404 */
[----:B------:R-:W-:Y:S04]  /*41c80*/  STS.U16 [R37+UR4+0x29180], R27 ;  /* 0x0291801b25007988 */ /* 0x000fe80008000404 */
[----:B------:R0:W-:Y:S04]  /*41c90*/  STS.U16 [R37+UR4+0x21580], R25 ;  /* 0x0215801925007988 */ /* 0x0001e80008000404 */
        /* <DEDUP_REMOVED lines=8> */
[----:B------:R-:W3:Y:S04]  /*41d20*/  LDL.LU R35, [R1+0x9ac] ;  /* 0x0009ac0001237983 */ /* 0x000ee80000300800 */
[----:B------:R-:W-:Y:S04]  /*41d30*/  STS.U16 [R37+UR4+0x29d80], R20 ;  /* 0x029d801425007988 */ /* 0x000fe80008000404 */
[----:B------:R-:W3:Y:S04]  /*41d40*/  LDL.LU R25, [R1+0x9a8] ;  /* 0x0009a80001197983 */ /* 0x000ee80000300800 */
[----:B------:R0:W-:Y:S04]  /*41d50*/  STS.U16 [R37+UR4+0x22180], R10 ;  /* 0x0221800a25007988 */ /* 0x0001e80008000404 */
[----:B------:R-:W3:Y:S04]  /*41d60*/  LDL.LU R24, [R1+0x974] ;  /* 0x0009740001187983 */ /* 0x000ee80000300800 */
[----:B------:R-:W3:Y:S04]  /*41d70*/  LDL.LU R23, [R1+0x970] ;  /* 0x0009700001177983 */ /* 0x000ee80000300800 */
[----:B0-----:R-:W3:Y:S04]  /*41d80*/  LDL.LU R22, [R1+0x93c] ;  /* 0x00093c0001167983 */ /* 0x001ee80000300800 */
[----:B-1----:R-:W3:Y:S04]  /*41d90*/  LDL.LU R21, [R1+0x938] ;  /* 0x0009380001157983 */ /* 0x002ee80000300800 */
[----:B------:R-:W3:Y:S04]  /*41da0*/  LDL.LU R10, [R1+0x904] ;  /* 0x00090400010a7983 */ /* 0x000ee80000300800 */
[----:B------:R-:W3:Y:S04]  /*41db0*/  LDL R27, [R1+0x155c] ;  /* 0x00155c00011b7983 */ /* 0x000ee80000100800 */
[----:B------:R-:W3:Y:S04]  /*41dc0*/  LDL.LU R20, [R1+0x900] ;  /* 0x0009000001147983 */ /* 0x000ee80000300800 */
[----:B--2---:R0:W-:Y:S04]  /*41dd0*/  STS.U16 [R37+UR4+0x2a180], R15 ;  /* 0x02a1800f25007988 */ /* 0x0041e80008000404 */
[----:B----4-:R1:W-:Y:S04]  /*41de0*/  STS.U16 [R37+UR4+0x22580], R13 ;  /* 0x0225800d25007988 */ /* 0x0103e80008000404 */
[----:B---3--:R-:W-:Y:S04]  /*41df0*/  STS.U16 [R37+UR4+0x2a580], R7 ;  /* 0x02a5800725007988 */ /* 0x008fe80008000404 */
[----:B------:R-:W-:Y:S04]  /*41e00*/  STS.U16 [R37+UR4+0x22980], R90 ;  /* 0x0229805a25007988 */ /* 0x000fe80008000404 */
[----:B------:R-:W-:Y:S04]  /*41e10*/  STS.U16 [R37+UR4+0x2a980], R93 ;  /* 0x02a9805d25007988 */ /* 0x000fe80008000404 */
[----:B------:R-:W-:Y:S04]  /*41e20*/  STS.U16 [R37+UR4+0x22d80], R5 ;  /* 0x022d800525007988 */ /* 0x000fe80008000404 */
[----:B------:R-:W-:Y:S04]  /*41e30*/  STS.U16 [R37+UR4+0x2ad80], R4 ;  /* 0x02ad800425007988 */ /* 0x000fe80008000404 */
[----:B0-----:R-:W2:Y:S04]  /*41e40*/  LDL.LU R15, [R1+0x8cc] ;  /* 0x0008cc00010f7983 */ /* 0x001ea80000300800 */
[----:B------:R0:W-:Y:S04]  /*41e50*/  STS.U16 [R37+UR4+0x23180], R0 ;  /* 0x0231800025007988 */ /* 0x0001e80008000404 */
[----:B-1----:R-:W3:Y:S04]  /*41e60*/  LDL.LU R13, [R1+0x8c8] ;  /* 0x0008c800010d7983 */ /* 0x002ee80000300800 */
[----:B0-----:R-:W4:Y:S04]  /*41e70*/  LDL.LU R0, [R1+0x89c] ;  /* 0x00089c0001007983 */ /* 0x001f280000300800 */
[----:B------:R-:W2:Y:S04]  /*41e80*/  LDL.LU R7, [R1+0x898] ;  /* 0x0008980001077983 */ /* 0x000ea80000300800 */
[----:B------:R-:W2:Y:S04]  /*41e90*/  LDL.LU R4, [R1+0x86c] ;  /* 0x00086c0001047983 */ /* 0x000ea80000300800 */
[----:B------:R-:W2:Y:S04]  /*41ea0*/  LDL.LU R5, [R1+0x868] ;  /* 0x0008680001057983 */ /* 0x000ea80000300800 */
[----:B------:R-:W2:Y:S04]  /*41eb0*/  LDL.LU R90, [R1+0x83c] ;  /* 0x00083c00015a7983 */ /* 0x000ea80000300800 */
[----:B------:R-:W2:Y:S04]  /*41ec0*/  LDL.LU R93, [R1+0x838] ;  /* 0x00083800015d7983 */ /* 0x000ea80000300800 */
[----:B------:R0:W-:Y:S04]  /*41ed0*/  STS.U16 [R37+UR4+0x2b180], R34 ;  /* 0x02b1802225007988 */ /* 0x0001e80008000404 */
[----:B------:R1:W-:Y:S04]  /*41ee0*/  STS.U16 [R37+UR4+0x23580], R36 ;  /* 0x0235802425007988 */ /* 0x0003e80008000404 */
[----:B0-----:R-:W2:Y:S04]  /*41ef0*/  LDL.LU R34, [R1+0x1e8c] ;  /* 0x001e8c0001227983 */ /* 0x001ea80000300800 */
[----:B-1----:R-:W2:Y:S04]  /*41f00*/  LDL.LU R36, [R1+0x1e88] ;  /* 0x001e880001247983 */ /* 0x002ea80000300800 */
[----:B------:R-:W-:Y:S04]  /*41f10*/  STS.U16 [R37+UR4+0x2b580], R41 ;  /* 0x02b5802925007988 */ /* 0x000fe80008000404 */
[----:B------:R-:W-:Y:S04]  /*41f20*/  STS.U16 [R37+UR4+0x23980], R40 ;  /* 0x0239802825007988 */ /* 0x000fe80008000404 */
[----:B------:R-:W-:Y:S04]  /*41f30*/  STS.U16 [R37+UR4+0x2b980], R39 ;  /* 0x02b9802725007988 */ /* 0x000fe80008000404 */
[----:B------:R-:W-:Y:S04]  /*41f40*/  STS.U16 [R37+UR4+0x23d80], R38 ;  /* 0x023d802625007988 */ /* 0x000fe80008000404 */
[----:B--2---:R-:W-:Y:S04]  /*41f50*/  STS.U16 [R37+UR4+0x2bd80], R36 ;  /* 0x02bd802425007988 */ /* 0x004fe80008000404 */
[----:B------:R-:W-:Y:S04]  /*41f60*/  STS.U16 [R27+UR4+0x20200], R35 ;  /* 0x020200231b007988 */ /* 0x000fe80008000404 */
[----:B------:R-:W-:Y:S04]  /*41f70*/  STS.U16 [R27+UR4+0x28200], R25 ;  /* 0x028200191b007988 */ /* 0x000fe80008000404 */
        /* <DEDUP_REMOVED lines=17> */
[----:B------:R0:W-:Y:S04]  /*42090*/  STS.U16 [R27+UR4+0x28e00], R20 ;  /* 0x028e00141b007988 */ /* 0x0001e80008000404 */
[----:B------:R-:W2:Y:S04]  /*420a0*/  LDL.LU R21, [R1+0x934] ;  /* 0x0009340001157983 */ /* 0x000ea80000300800 */
[----:B------:R1:W-:Y:S04]  /*420b0*/  STS.U16 [R27+UR4+0x21200], R15 ;  /* 0x0212000f1b007988 */ /* 0x0003e80008000404 */
[----:B0-----:R-:W2:Y:S04]  /*420c0*/  LDL.LU R20, [R1+0x930] ;  /* 0x0009300001147983 */ /* 0x001ea80000300800 */
[----:B---3--:R0:W-:Y:S04]  /*420d0*/  STS.U16 [R27+UR4+0x29200], R13 ;  /* 0x0292000d1b007988 */ /* 0x0081e80008000404 */
[----:B-1----:R-:W3:Y:S04]  /*420e0*/  LDL.LU R15, [R1+0x8fc] ;  /* 0x0008fc00010f7983 */ /* 0x002ee80000300800 */
[----:B----4-:R1:W-:Y:S04]  /*420f0*/  STS.U16 [R27+UR4+0x21600], R0 ;  /* 0x021600001b007988 */ /* 0x0103e80008000404 */
[----:B0-----:R-:W4:Y:S04]  /*42100*/  LDL.LU R13, [R1+0x8f8] ;  /* 0x0008f800010d7983 */ /* 0x001f280000300800 */
        /* <DEDUP_REMOVED lines=11> */
[----:B--2---:R0:W-:Y:S04]  /*421c0*/  STS.U16 [R27+UR4+0x22200], R10 ;  /* 0x0222000a1b007988 */ /* 0x0041e80008000404 */
[----:B0-----:R-:W2:Y:S04]  /*421d0*/  LDL R10, [R1+0x1558] ;  /* 0x00155800010a7983 */ /* 0x001ea80000100800 */
        /* <DEDUP_REMOVED lines=17> */
[----:B----4-:R-:W4:Y:S04]  /*422f0*/  LDL.LU R33, [R1+0x1e64] ;  /* 0x001e640001217983 */ /* 0x010f280000300800 */
        /* <DEDUP_REMOVED lines=12> */
[----:B------:R-:W4:Y:S04]  /*423c0*/  LDL.LU R26, [R1+0x1e48] ;  /* 0x001e4800011a7983 */ /* 0x000f280000300800 */
[----:B--2---:R0:W-:Y:S04]  /*423d0*/  STS.U16 [R10+UR4+0x20280], R25 ;  /* 0x020280190a007988 */ /* 0x0041e80008000404 */
[----:B------:R1:W-:Y:S04]  /*423e0*/  STS.U16 [R10+UR4+0x28280], R24 ;  /* 0x028280180a007988 */ /* 0x0003e80008000404 */
[----:B------:R2:W-:Y:S04]  /*423f0*/  STS.U16 [R10+UR4+0x20680], R23 ;  /* 0x020680170a007988 */ /* 0x0005e80008000404 */
[----:B0-----:R-:W4:Y:S04]  /*42400*/  LDL.LU R25, [R1+0x1e44] ;  /* 0x001e440001197983 */ /* 0x001f280000300800 */
[----:B-1----:R-:W4:Y:S04]  /*42410*/  LDL.LU R24, [R1+0x1e40] ;  /* 0x001e400001187983 */ /* 0x002f280000300800 */
[----:B--2---:R-:W2:Y:S04]  /*42420*/  LDL.LU R23, [R1+0x1e3c] ;  /* 0x001e3c0001177983 */ /* 0x004ea80000300800 */
[----:B------:R0:W-:Y:S04]  /*42430*/  STS.U16 [R10+UR4+0x28680], R22 ;  /* 0x028680160a007988 */ /* 0x0001e80008000404 */
[----:B------:R1:W-:Y:S04]  /*42440*/  STS.U16 [R10+UR4+0x20a80], R21 ;  /* 0x020a80150a007988 */ /* 0x0003e80008000404 */
[----:B------:R1:W-:Y:S04]  /*42450*/  STS.U16 [R10+UR4+0x28a80], R20 ;  /* 0x028a80140a007988 */ /* 0x0003e80008000404 */
[----:B0-----:R-:W2:Y:S04]  /*42460*/  LDL.LU R22, [R1+0x1e38] ;  /* 0x001e380001167983 */ /* 0x001ea80000300800 */
[----:B-1----:R-:W2:Y:S04]  /*42470*/  LDL.LU R21, [R1+0x1e34] ;  /* 0x001e340001157983 */ /* 0x002ea80000300800 */
[----:B------:R-:W2:Y:S04]  /*42480*/  LDL.LU R20, [R1+0x1e30] ;  /* 0x001e300001147983 */ /* 0x000ea80000300800 */
[----:B---3--:R0:W-:Y:S04]  /*42490*/  STS.U16 [R10+UR4+0x20e80], R15 ;  /* 0x020e800f0a007988 */ /* 0x0081e80008000404 */
        /* <DEDUP_REMOVED lines=18> */
[----:B------:R1:W-:Y:S04]  /*425c0*/  STS.U16 [R10+UR4+0x2a280], R4 ;  /* 0x02a280040a007988 */ /* 0x0003e80008000404 */
[----:B0-----:R-:W4:Y:S04]  /*425d0*/  LDL.LU R93, [R1+0x1e0c] ;  /* 0x001e0c00015d7983 */ /* 0x001f280000300800 */
[----:B------:R0:W-:Y:S04]  /*425e0*/  STS.U16 [R10+UR4+0x22680], R7 ;  /* 0x022680070a007988 */ /* 0x0001e80008000404 */
[----:B-1----:R-:W4:Y:S04]  /*425f0*/  LDL.LU R90, [R1+0x1e08] ;  /* 0x001e0800015a7983 */ /* 0x002f280000300800 */
[----:B---3--:R1:W-:Y:S04]  /*42600*/  STS.U16 [R10+UR4+0x2a680], R0 ;  /* 0x02a680000a007988 */ /* 0x0083e80008000404 */
[----:B--2---:R-:W2:Y:S04]  /*42610*/  LDL.LU R5, [R1+0x1e04] ;  /* 0x001e040001057983 */ /* 0x004ea80000300800 */
[----:B------:R3:W-:Y:S04]  /*42620*/  STS.U16 [R10+UR4+0x22a80], R8 ;  /* 0x022a80080a007988 */ /* 0x0007e80008000404 */
[----:B------:R-:W2:Y:S04]  /*42630*/  LDL.LU R4, [R1+0x1e00] ;  /* 0x001e000001047983 */ /* 0x000ea80000300800 */
[----:B------:R1:W-:Y:S04]  /*42640*/  STS.U16 [R10+UR4+0x2aa80], R6 ;  /* 0x02aa80060a007988 */ /* 0x0003e80008000404 */
[----:B0-----:R-:W2:Y:S04]  /*42650*/  LDL R7, [R1+0x1554] ;  /* 0x0015540001077983 */ /* 0x001ea80000100800 */
[----:B------:R0:W-:Y:S04]  /*42660*/  STS.U16 [R10+UR4+0x22e80], R9 ;  /* 0x022e80090a007988 */ /* 0x0001e80008000404 */
[----:B-1----:R-:W2:Y:S04]  /*42670*/  LDL.LU R0, [R1+0x1dfc] ;  /* 0x001dfc0001007983 */ /* 0x002ea80000300800 */
[----:B------:R-:W-:Y:S04]  /*42680*/  STS.U16 [R10+UR4+0x2ae80], R19 ;  /* 0x02ae80130a007988 */ /* 0x000fe80008000404 */
[----:B---3--:R-:W3:Y:S04]  /*42690*/  LDL.LU R8, [R1+0x1df8] ;  /* 0x001df80001087983 */ /* 0x008ee80000300800 */
[----:B------:R-:W-:Y:S04]  /*426a0*/  STS.U16 [R10+UR4+0x23280], R18 ;  /* 0x023280120a007988 */ /* 0x000fe80008000404 */
[----:B------:R-:W2:Y:S04]  /*426b0*/  LDL.LU R6, [R1+0x1df4] ;  /* 0x001df40001067983 */ /* 0x000ea80000300800 */
[----:B------:R-:W-:Y:S04]  /*426c0*/  STS.U16 [R10+UR4+0x2b280], R17 ;  /* 0x02b280110a007988 */ /* 0x000fe80008000404 */
[----:B0-----:R-:W2:Y:S04]  /*426d0*/  LDL.LU R9, [R1+0x1df0] ;  /* 0x001df00001097983 */ /* 0x001ea80000300800 */
[----:B------:R0:W-:Y:S04]  /*426e0*/  STS.U16 [R10+UR4+0x23680], R16 ;  /* 0x023680100a007988 */ /* 0x0001e80008000404 */
[----:B------:R1:W-:Y:S04]  /*426f0*/  STS.U16 [R10+UR4+0x2b680], R14 ;  /* 0x02b6800e0a007988 */ /* 0x0003e80008000404 */
[----:B0-----:R-:W3:Y:S04]  /*42700*/  LDL R16, [R1+0xad4] ;  /* 0x000ad40001107983 */ /* 0x001ee80000100800 */
[----:B-1----:R-:W4:Y:S01]  /*42710*/  LDL R14, [R1+0xad8] ;  /* 0x000ad800010e7983 */ /* 0x002f220000100800 */
[----:B------:R-:W-:-:S03]  /*42720*/  PRMT R13, RZ, 0x7610, R13 ;  /* 0x00007610ff0d7816 */ /* 0x000fc6000000000d */
[----:B------:R-:W-:Y:S04]  /*42730*/  STS.U16 [R10+UR4+0x23a80], R12 ;  /* 0x023a800c0a007988 */ /* 0x000fe80008000404 */
[----:B------:R-:W-:Y:S04]  /*42740*/  STS.U16 [R10+UR4+0x2ba80], R11 ;  /* 0x02ba800b0a007988 */ /* 0x000fe80008000404 */
[----:B------:R-:W-:Y:S04]  /*42750*/  STS.U16 [R10+UR4+0x23e80], R92 ;  /* 0x023e805c0a007988 */ /* 0x000fe80008000404 */
[----:B------:R-:W-:Y:S04]  /*42760*/  STS.U16 [R10+UR4+0x2be80], R91 ;  /* 0x02be805b0a007988 */ /* 0x000fe80008000404 */
[----:B--2---:R0:W-:Y:S04]  /*42770*/  STS.U16 [R7+UR4+0x20300], R9 ;  /* 0x0203000907007988 */ /* 0x0041e80008000404 */
[----:B------:R1:W-:Y:S04]  /*42780*/  STS.U16 [R7+UR4+0x28300], R6 ;  /* 0x0283000607007988 */ /* 0x0003e80008000404 */
[----:B0-----:R-:W2:Y:S01]  /*42790*/  LDL.LU R9, [R1+0x1dec] ;  /* 0x001dec0001097983 */ /* 0x001ea20000300800 */
[----:B---3--:R-:W-:-:S03]  /*427a0*/  @!P4 IMAD.MOV.U32 R17, RZ, RZ, R16 ;  /* 0x000000ffff11c224 */ /* 0x008fc600078e0010 */
[----:B-1----:R-:W3:Y:S01]  /*427b0*/  LDL.LU R6, [R1+0x1de8] ;  /* 0x001de80001067983 */ /* 0x002ee20000300800 */
[----:B----4-:R-:W-:-:S03]  /*427c0*/  @!P4 IMAD.MOV.U32 R16, RZ, RZ, R14 ;  /* 0x000000ffff10c224 */ /* 0x010fc600078e000e */
[----:B------:R-:W4:Y:S04]  /*427d0*/  LDL R12, [R1+0xb14] ;  /* 0x000b1400010c7983 */ /* 0x000f280000100800 */
[----:B------:R-:W3:Y:S04]  /*427e0*/  @!P4 LDG.E.U16 R13, desc[UR20][R16.64] ;  /* 0x00000014100dc981 */ /* 0x000ee8000c1e1500 */
[----:B------:R-:W4:Y:S04]  /*427f0*/  LDL R11, [R1+0xb18] ;  /* 0x000b1800010b7983 */ /* 0x000f280000100800 */
[----:B------:R-:W-:Y:S04]  /*42800*/  STS.U16 [R7+UR4+0x20700], R8 ;  /* 0x0207000807007988 */ /* 0x000fe80008000404 */
[----:B------:R0:W-:Y:S04]  /*42810*/  STS.U16 [R7+UR4+0x28700], R0 ;  /* 0x0287000007007988 */ /* 0x0001e80008000404 */
[----:B------:R1:W-:Y:S04]  /*42820*/  STS.U16 [R7+UR4+0x20b00], R4 ;  /* 0x020b000407007988 */ /* 0x0003e80008000404 */
[----:B------:R1:W-:Y:S04]  /*42830*/  STS.U16 [R7+UR4+0x28b00], R5 ;  /* 0x028b000507007988 */ /* 0x0003e80008000404 */
[----:B0-----:R-:W4:Y:S04]  /*42840*/  LDL.LU R0, [R1+0x1de4] ;  /* 0x001de40001007983 */ /* 0x001f280000300800 */
[----:B-1----:R-:W4:Y:S04]  /*42850*/  LDL.LU R4, [R1+0x1de0] ;  /* 0x001de00001047983 */ /* 0x002f280000300800 */
[----:B------:R-:W4:Y:S04]  /*42860*/  LDL R8, [R1+0xb54] ;  /* 0x000b540001087983 */ /* 0x000f280000100800 */
[----:B------:R-:W4:Y:S04]  /*42870*/  LDL R5, [R1+0xb58] ;  /* 0x000b580001057983 */ /* 0x000f280000100800 */
[----:B------:R0:W-:Y:S04]  /*42880*/  STS.U16 [R7+UR4+0x20f00], R90 ;  /* 0x020f005a07007988 */ /* 0x0001e80008000404 */
[----:B------:R1:W-:Y:S04]  /*42890*/  STS.U16 [R7+UR4+0x28f00], R93 ;  /* 0x028f005d07007988 */ /* 0x0003e80008000404 */
[----:B0-----:R-:W4:Y:S04]  /*428a0*/  LDL.LU R90, [R1+0x1ddc] ;  /* 0x001ddc00015a7983 */ /* 0x001f280000300800 */
[----:B-1----:R-:W4:Y:S04]  /*428b0*/  LDL.LU R93, [R1+0x1dd8] ;  /* 0x001dd800015d7983 */ /* 0x002f280000300800 */
[----:B------:R-:W4:Y:S04]  /*428c0*/  LDL R10, [R1+0xb94] ;  /* 0x000b9400010a7983 */ /* 0x000f280000100800 */
[----:B------:R-:W4:Y:S04]  /*428d0*/  LDL R7, [R1+0xb98] ;  /* 0x000b980001077983 */ /* 0x000f280000100800 */
[----:B------:R-:W4:Y:S04]  /*428e0*/  LDL R18, [R1+0xbd4] ;  /* 0x000bd40001127983 */ /* 0x000f280000100800 */
[----:B------:R-:W4:Y:S01]  /*428f0*/  LDL R17, [R1+0xbd8] ;  /* 0x000bd80001117983 */ /* 0x000f220000100800 */
[----:B--2---:R-:W-:-:S03]  /*42900*/  PRMT R9, RZ, 0x7610, R9 ;  /* 0x00007610ff097816 */ /* 0x004fc60000000009 */
[----:B---3--:R4:W-:Y:S02]  /*42910*/  STL [R1+0x8f8], R13 ;  /* 0x0008f80d01007387 */ /* 0x0089e40000100800 */
[----:B----4-:R-:W-:Y:S02]  /*42920*/  @!P4 IMAD.MOV.U32 R13, RZ, RZ, R12 ;  /* 0x000000ffff0dc224 */ /* 0x010fe400078e000c */
[----:B------:R-:W-:-:S05]  /*42930*/  @!P4 IMAD.MOV.U32 R12, RZ, RZ, R11 ;  /* 0x000000ffff0cc224 */ /* 0x000fca00078e000b */
[----:B------:R-:W2:Y:S04]  /*42940*/  @!P4 LDG.E.U16 R9, desc[UR20][R12.64] ;  /* 0x000000140c09c981 */ /* 0x000ea8000c1e1500 */
[----:B------:R-:W3:Y:S01]  /*42950*/  LDL.LU.64 R12, [R1+0x1dd0] ;  /* 0x001dd000010c7983 */ /* 0x000ee20000300a00 */
[----:B------:R-:W-:-:S03]  /*42960*/  PRMT R4, RZ, 0x7610, R4 ;  /* 0x00007610ff047816 */ /* 0x000fc60000000004 */
[----:B------:R-:W4:Y:S04]  /*42970*/  LDL R16, [R1+0xc14] ;  /* 0x000c140001107983 */ /* 0x000f280000100800 */
[----:B------:R-:W3:Y:S01]  /*42980*/  LDL R14, [R1+0xc18] ;  /* 0x000c1800010e7983 */ /* 0x000ee20000100800 */
[----:B------:R-:W-:Y:S01]  /*42990*/  PRMT R6, RZ, 0x7610, R6 ;  /* 0x00007610ff067816 */ /* 0x000fe20000000006 */
[----:B------:R-:W-:Y:S02]  /*429a0*/  @!P4 IMAD.MOV.U32 R11, RZ, RZ, R10 ;  /* 0x000000ffff0bc224 */ /* 0x000fe400078e000a */
[----:B------:R-:W-:-:S05]  /*429b0*/  @!P4 IMAD.MOV.U32 R10, RZ, RZ, R7 ;  /* 0x000000ffff0ac224 */ /* 0x000fca00078e0007 */
[----:B------:R-:W3:Y:S04]  /*429c0*/  @!P4 LDG.E.U16 R6, desc[UR20][R10.64] ;  /* 0x000000140a06c981 */ /* 0x000ee8000c1e1500 */
[----:B--2---:R0:W-:Y:S02]  /*429d0*/  STL [R1+0x8f0], R9 ;  /* 0x0008f00901007387 */ /* 0x0041e40000100800 */
[----:B0-----:R-:W-:Y:S02]  /*429e0*/  @!P4 IMAD.MOV.U32 R9, RZ, RZ, R8 ;  /* 0x000000ffff09c224 */ /* 0x001fe400078e0008 */
[----:B------:R-:W-:-:S05]  /*429f0*/  @!P4 IMAD.MOV.U32 R8, RZ, RZ, R5 ;  /* 0x000000ffff08c224 */ /* 0x000fca00078e0005 */
[----:B------:R-:W2:Y:S04]  /*42a00*/  @!P4 LDG.E.U16 R4, desc[UR20][R8.64] ;  /* 0x000000140804c981 */ /* 0x000ea8000c1e1500 */
[----:B------:R-:W2:Y:S01]  /*42a10*/  LDL.LU.64 R8, [R1+0x1dc8] ;  /* 0x001dc80001087983 */ /* 0x000ea20000300a00 */
[----:B------:R-:W-:Y:S02]  /*42a20*/  @!P4 IMAD.MOV.U32 R19, RZ, RZ, R18 ;  /* 0x000000ffff13c224 */ /* 0x000fe400078e0012 */
[----:B------:R-:W-:Y:S01]  /*42a30*/  @!P4 IMAD.MOV.U32 R18, RZ, RZ, R17 ;  /* 0x000000ffff12c224 */ /* 0x000fe200078e0011 */
[----:B------:R-:W2:Y:S01]  /*42a40*/  LDL R5, [R1+0xc54] ;  /* 0x000c540001057983 */ /* 0x000ea20000100800 */
[----:B----4-:R-:W-:Y:S02]  /*42a50*/  @!P4 IMAD.MOV.U32 R17, RZ, RZ, R16 ;  /* 0x000000ffff11c224 */ /* 0x010fe400078e0010 */
[----:B---3--:R-:W-:Y:S01]  /*42a60*/  @!P4 IMAD.MOV.U32 R16, RZ, RZ, R14 ;  /* 0x000000ffff10c224 */ /* 0x008fe200078e000e */
[----:B--2---:R0:W-:Y:S01]  /*42a70*/  STL [R1+0x8ec], R4 ;  /* 0x0008ec0401007387 */ /* 0x0041e20000100800 */
[----:B------:R-:W-:-:S03]  /*42a80*/  PRMT R9, RZ, 0x7610, R9 ;  /* 0x00007610ff097816 */ /* 0x000fc60000000009 */
[----:B0-----:R-:W2:Y:S01]  /*42a90*/  LDL R4, [R1+0xc58] ;  /* 0x000c580001047983 */ /* 0x001ea20000100800 */
[----:B------:R-:W-:-:S03]  /*42aa0*/  PRMT R8, RZ, 0x7610, R8 ;  /* 0x00007610ff087816 */ /* 0x000fc60000000008 */
[----:B------:R-:W3:Y:S04]  /*42ab0*/  LDL.LU.64 R10, [R1+0x1dc0] ;  /* 0x001dc000010a7983 */ /* 0x000ee80000300a00 */
[----:B------:R-:W4:Y:S04]  /*42ac0*/  @!P4 LDG.E.U16 R9, desc[UR20][R18.64] ;  /* 0x000000141209c981 */ /* 0x000f28000c1e1500 */
[----:B------:R-:W4:Y:S04]  /*42ad0*/  @!P4 LDG.E.U16 R8, desc[UR20][R16.64] ;  /* 0x000000141008c981 */ /* 0x000f28000c1e1500 */
[----:B------:R-:W4:Y:S04]  /*42ae0*/  LDL R7, [R1+0xc94] ;  /* 0x000c940001077983 */ /* 0x000f280000100800 */
[----:B------:R0:W-:Y:S01]  /*42af0*/  STL [R1+0x8e8], R6 ;  /* 0x0008e80601007387 */ /* 0x0001e20000100800 */
[----:B------:R-:W-:-:S03]  /*42b00*/  PRMT R12, RZ, 0x7610, R12 ;  /* 0x00007610ff0c7816 */ /* 0x000fc6000000000c */
[----:B------:R-:W4:Y:S04]  /*42b10*/  LDL R18, [R1+0xcd4] ;  /* 0x000cd40001127983 */ /* 0x000f280000100800 */
[----:B0-----:R-:W4:Y:S04]  /*42b20*/  LDL R6, [R1+0xc98] ;  /* 0x000c980001067983 */ /* 0x001f280000100800 */
[----:B--2---:R-:W2:Y:S01]  /*42b30*/  @!P4 LDG.E.U16 R12, desc[UR20][R4.64] ;  /* 0x00000014040cc981 */ /* 0x004ea2000c1e1500 */
[----:B---3--:R-:W-:-:S03]  /*42b40*/  PRMT R11, RZ, 0x7610, R11 ;  /* 0x00007610ff0b7816 */ /* 0x008fc6000000000b */
[----:B----4-:R0:W-:Y:S04]  /*42b50*/  STL [R1+0x8e4], R9 ;  /* 0x0008e40901007387 */ /* 0x0101e80000100800 */
[----:B------:R-:W3:Y:S04]  /*42b60*/  LDL R17, [R1+0xd14] ;  /* 0x000d140001117983 */ /* 0x000ee80000100800 */
[----:B0-----:R-:W4:Y:S04]  /*42b70*/  LDL R9, [R1+0xcd8] ;  /* 0x000cd80001097983 */ /* 0x001f280000100800 */
[----:B------:R0:W-:Y:S04]  /*42b80*/  STL [R1+0x8e0], R8 ;  /* 0x0008e00801007387 */ /* 0x0001e80000100800 */
[----:B------:R1:W3:Y:S04]  /*42b90*/  @!P4 LDG.E.U16 R11, desc[UR20][R6.64] ;  /* 0x00000014060bc981 */ /* 0x0002e8000c1e1500 */
[----:B0-----:R-:W3:Y:S04]  /*42ba0*/  LDL R8, [R1+0xd18] ;  /* 0x000d180001087983 */ /* 0x001ee80000100800 */
[----:B------:R-:W3:Y:S04]  /*42bb0*/  LDL.LU.64 R4, [R1+0x1db8] ;  /* 0x001db80001047983 */ /* 0x000ee80000300a00 */
[----:B------:R-:W3:Y:S04]  /*42bc0*/  LDL R16, [R1+0xd54] ;  /* 0x000d540001107983 */ /* 0x000ee80000100800 */
[----:B------:R-:W3:Y:S04]  /*42bd0*/  LDL R14, [R1+0xd58] ;  /* 0x000d5800010e7983 */ /* 0x000ee80000100800 */
[----:B------:R-:W1:Y:S01]  /*42be0*/  LDL.LU.64 R6, [R1+0x1db0] ;  /* 0x001db00001067983 */ /* 0x000e620000300a00 */
[----:B------:R-:W-:Y:S01]  /*42bf0*/  @!P4 IMAD.MOV.U32 R19, RZ, RZ, R18 ;  /* 0x000000ffff13c224 */ /* 0x000fe200078e0012 */
[----:B------:R-:W-:-:S02]  /*42c00*/  PRMT R13, RZ, 0x7610, R13 ;  /* 0x00007610ff0d7816 */ /* 0x000fc4000000000d */
[----:B--2---:R0:W-:Y:S04]  /*42c10*/  STL [R1+0x8dc], R12 ;  /* 0x0008dc0c01007387 */ /* 0x0041e80000100800 */
[----:B0-----:R-:W2:Y:S01]  /*42c20*/  LDL R12, [R1+0xd94] ;  /* 0x000d9400010c7983 */ /* 0x001ea20000100800 */
[----:B----4-:R-:W-:Y:S01]  /*42c30*/  @!P4 IMAD.MOV.U32 R18, RZ, RZ, R9 ;  /* 0x000000ffff12c224 */ /* 0x010fe200078e0009 */
[----:B---3--:R-:W-:-:S06]  /*42c40*/  PRMT R5, RZ, 0x7610, R5 ;  /* 0x00007610ff057816 */ /* 0x008fcc0000000005 */
[----:B------:R0:W3:Y:S01]  /*42c50*/  @!P4 LDG.E.U16 R5, desc[UR20][R18.64] ;  /* 0x000000141205c981 */ /* 0x0000e2000c1e1500 */
[----:B-1----:R-:W-:Y:S01]  /*42c60*/  PRMT R7, RZ, 0x7610, R7 ;  /* 0x00007610ff077816 */ /* 0x002fe20000000007 */
[----:B0-----:R-:W-:Y:S02]  /*42c70*/  @!P4 IMAD.MOV.U32 R18, RZ, RZ, R8 ;  /* 0x000000ffff12c224 */ /* 0x001fe400078e0008 */
[----:B------:R-:W-:Y:S02]  /*42c80*/  @!P4 IMAD.MOV.U32 R19, RZ, RZ, R17 ;  /* 0x000000ffff13c224 */ /* 0x000fe400078e0011 */
[----:B------:R-:W-:Y:S02]  /*42c90*/  @!P4 IMAD.MOV.U32 R17, RZ, RZ, R16 ;  /* 0x000000ffff11c224 */ /* 0x000fe400078e0010 */
[----:B------:R-:W-:Y:S01]  /*42ca0*/  @!P4 IMAD.MOV.U32 R16, RZ, RZ, R14 ;  /* 0x000000ffff10c224 */ /* 0x000fe200078e000e */
[----:B------:R-:W4:Y:S04]  /*42cb0*/  @!P4 LDG.E.U16 R7, desc[UR20][R18.64] ;  /* 0x000000141207c981 */ /* 0x000f28000c1e1500 */
[----:B------:R-:W2:Y:S04]  /*42cc0*/  @!P4 LDG.E.U16 R13, desc[UR20][R16.64] ;  /* 0x00000014100dc981 */ /* 0x000ea8000c1e1500 */
[----:B------:R0:W-:Y:S04]  /*42cd0*/  STL [R1+0x8d8], R11 ;  /* 0x0008d80b01007387 */ /* 0x0001e80000100800 */
[----:B------:R-:W2:Y:S04]  /*42ce0*/  LDL R9, [R1+0xdd4] ;  /* 0x000dd40001097983 */ /* 0x000ea80000100800 */
[----:B0-----:R-:W2:Y:S01]  /*42cf0*/  LDL R11, [R1+0xd98] ;  /* 0x000d9800010b7983 */ /* 0x001ea20000100800 */
[----:B------:R-:W-:-:S03]  /*42d00*/  PRMT R10, RZ, 0x7610, R10 ;  /* 0x00007610ff0a7816 */ /* 0x000fc6000000000a */
[----:B---3--:R0:W-:Y:S04]  /*42d10*/  STL [R1+0x8d4], R5 ;  /* 0x0008d40501007387 */ /* 0x0081e80000100800 */
[----:B0-----:R-:W3:Y:S04]  /*42d20*/  LDL R5, [R1+0xdd8] ;  /* 0x000dd80001057983 */ /* 0x001ee80000100800 */
[----:B------:R-:W3:Y:S04]  /*42d30*/  LDL.LU R19, [R1+0x1dac] ;  /* 0x001dac0001137983 */ /* 0x000ee80000300800 */
[----:B------:R-:W3:Y:S04]  /*42d40*/  LDL R8, [R1+0xe14] ;  /* 0x000e140001087983 */ /* 0x000ee80000100800 */
[----:B----4-:R0:W-:Y:S04]  /*42d50*/  STL [R1+0x8d0], R7 ;  /* 0x0008d00701007387 */ /* 0x0101e80000100800 */
[----:B------:R-:W4:Y:S04]  /*42d60*/  LDL R17, [R1+0xe54] ;  /* 0x000e540001117983 */ /* 0x000f280000100800 */
[----:B------:R-:W4:Y:S04]  /*42d70*/  LDL R16, [R1+0xe58] ;  /* 0x000e580001107983 */ /* 0x000f280000100800 */
[----:B0-----:R-:W3:Y:S04]  /*42d80*/  LDL R7, [R1+0xe18] ;  /* 0x000e180001077983 */ /* 0x001ee80000100800 */
[----:B--2---:R0:W-:Y:S02]  /*42d90*/  STL [R1+0x8cc], R13 ;  /* 0x0008cc0d01007387 */ /* 0x0041e40000100800 */
[----:B0-----:R-:W-:-:S02]  /*42da0*/  @!P4 IMAD.MOV.U32 R13, RZ, RZ, R12 ;  /* 0x000000ffff0dc224 */ /* 0x001fc400078e000c */
[----:B------:R-:W-:-:S05]  /*42db0*/  @!P4 IMAD.MOV.U32 R12, RZ, RZ, R11 ;  /* 0x000000ffff0cc224 */ /* 0x000fca00078e000b */
[----:B------:R-:W2:Y:S01]  /*42dc0*/  @!P4 LDG.E.U16 R10, desc[UR20][R12.64] ;  /* 0x000000140c0ac981 */ /* 0x000ea2000c1e1500 */
[----:B------:R-:W-:Y:S01]  /*42dd0*/  PRMT R4, RZ, 0x7610, R4 ;  /* 0x00007610ff047816 */ /* 0x000fe20000000004 */
[----:B------:R-:W-:Y:S02]  /*42de0*/  @!P4 IMAD.MOV.U32 R11, RZ, RZ, R9 ;  /* 0x000000ffff0bc224 */ /* 0x000fe400078e0009 */
[----:B------:R-:W3:Y:S04]  /*42df0*/  LDL.LU R13, [R1+0x1da8] ;  /* 0x001da800010d7983 */ /* 0x000ee80000300800 */
[----:B------:R-:W4:Y:S04]  /*42e00*/  LDL R14, [R1+0xe94] ;  /* 0x000e9400010e7983 */ /* 0x000f280000100800 */
[----:B------:R-:W4:Y:S04]  /*42e10*/  LDL R12, [R1+0xe98] ;  /* 0x000e9800010c7983 */ /* 0x000f280000100800 */
[----:B--2---:R3:W-:Y:S02]  /*42e20*/  STL [R1+0x8c8], R10 ;  /* 0x0008c80a01007387 */ /* 0x0047e40000100800 */
[----:B---3--:R-:W-:-:S05]  /*42e30*/  @!P4 IMAD.MOV.U32 R10, RZ, RZ, R5 ;  /* 0x000000ffff0ac224 */ /* 0x008fca00078e0005 */
[----:B------:R-:W2:Y:S01]  /*42e40*/  @!P4 LDG.E.U16 R4, desc[UR20][R10.64] ;  /* 0x000000140a04c981 */ /* 0x000ea2000c1e1500 */
[----:B------:R-:W-:Y:S02]  /*42e50*/  PRMT R6, RZ, 0x7610, R6 ;  /* 0x00007610ff067816 */ /* 0x000fe40000000006 */
[----:B------:R-:W-:Y:S01]  /*42e60*/  @!P4 MOV R9, R8 ;  /* 0x000000080009c202 */ /* 0x000fe20000000f00 */
[----:B------:R-:W-:Y:S01]  /*42e70*/  @!P4 IMAD.MOV.U32 R8, RZ, RZ, R7 ;  /* 0x000000ffff08c224 */ /* 0x000fe200078e0007 */
[----:B------:R-:W-:-:S04]  /*42e80*/  PRMT R15, RZ, 0x7610, R15 ;  /* 0x00007610ff0f7816 */ /* 0x000fc8000000000f */
[----:B------:R-:W3:Y:S04]  /*42e90*/  @!P4 LDG.E.U16 R6, desc[UR20][R8.64] ;  /* 0x000000140806c981 */ /* 0x000ee8000c1e1500 */
[----:B------:R-:W3:Y:S04]  /*42ea0*/  LDL.LU.64 R10, [R1+0x1da0] ;  /* 0x001da000010a7983 */ /* 0x000ee80000300a00 */
[----:B------:R-:W3:Y:S04]  /*42eb0*/  LDL R5, [R1+0xed4] ;  /* 0x000ed40001057983 */ /* 0x000ee80000100800 */
[----:B----4-:R-:W4:Y:S04]  /*42ec0*/  @!P4 LDG.E.U16 R15, desc[UR20][R16.64] ;  /* 0x00000014100fc981 */ /* 0x010f28000c1e1500 */
[----:B--2---:R0:W-:Y:S04]  /*42ed0*/  STL [R1+0x8c4], R4 ;  /* 0x0008c40401007387 */ /* 0x0041e80000100800 */
[----:B0-----:R-:W2:Y:S04]  /*42ee0*/  LDL R4, [R1+0xed8] ;  /* 0x000ed80001047983 */ /* 0x001ea80000100800 */
[----:B------:R-:W2:Y:S04]  /*42ef0*/  LDL.LU.64 R8, [R1+0x1d98] ;  /* 0x001d980001087983 */ /* 0x000ea80000300a00 */
[----:B------:R-:W2:Y:S01]  /*42f00*/  LDL R7, [R1+0xf14] ;  /* 0x000f140001077983 */ /* 0x000ea20000100800 */
[----:B---3--:R-:W-:-:S03]  /*42f10*/  PRMT R11, RZ, 0x7610, R11 ;  /* 0x00007610ff0b7816 */ /* 0x008fc6000000000b */
[----:B------:R0:W-:Y:S04]  /*42f20*/  STL [R1+0x8c0], R6 ;  /* 0x0008c00601007387 */ /* 0x0001e80000100800 */
[----:B------:R-:W3:Y:S04]  /*42f30*/  LDL R17, [R1+0xf54] ;  /* 0x000f540001117983 */ /* 0x000ee80000100800 */
[----:B------:R-:W3:Y:S04]  /*42f40*/  LDL R16, [R1+0xf58] ;  /* 0x000f580001107983 */ /* 0x000ee80000100800 */
[----:B0-----:R-:W3:Y:S04]  /*42f50*/  LDL R6, [R1+0xf18] ;  /* 0x000f180001067983 */ /* 0x001ee80000100800 */
[----:B----4-:R0:W-:Y:S02]  /*42f60*/  STL [R1+0x8bc], R15 ;  /* 0x0008bc0f01007387 */ /* 0x0101e40000100800 */
[----:B0-----:R-:W-:-:S02]  /*42f70*/  @!P4 IMAD.MOV.U32 R15, RZ, RZ, R14 ;  /* 0x000000ffff0fc224 */ /* 0x001fc400078e000e */
[----:B------:R-:W-:-:S05]  /*42f80*/  @!P4 IMAD.MOV.U32 R14, RZ, RZ, R12 ;  /* 0x000000ffff0ec224 */ /* 0x000fca00078e000c */
[----:B------:R-:W4:Y:S04]  /*42f90*/  @!P4 LDG.E.U16 R11, desc[UR20][R14.64] ;  /* 0x000000140e0bc981 */ /* 0x000f28000c1e1500 */
[----:B------:R-:W4:Y:S04]  /*42fa0*/  LDL R15, [R1+0xf94] ;  /* 0x000f9400010f7983 */ /* 0x000f280000100800 */
[----:B------:R-:W4:Y:S01]  /*42fb0*/  LDL R14, [R1+0xf98] ;  /* 0x000f9800010e7983 */ /* 0x000f220000100800 */
[----:B--2---:R-:W-:-:S06]  /*42fc0*/  PRMT R9, RZ, 0x7610, R9 ;  /* 0x00007610ff097816 */ /* 0x004fcc0000000009 */
[----:B------:R0:W2:Y:S04]  /*42fd0*/  @!P4 LDG.E.U16 R9, desc[UR20][R4.64] ;  /* 0x000000140409c981 */ /* 0x0000a8000c1e1500 */
[----:B------:R-:W0:Y:S01]  /*42fe0*/  LDL.LU.64 R4, [R1+0x1d90] ;  /* 0x001d900001047983 */ /* 0x000e220000300a00 */
[----:B------:R-:W-:Y:S02]  /*42ff0*/  PRMT R8, RZ, 0x7610, R8 ;  /* 0x00007610ff087816 */ /* 0x000fe40000000008 */
[----:B------:R-:W-:Y:S01]  /*43000*/  PRMT R13, RZ, 0x7610, R13 ;  /* 0x00007610ff0d7816 */ /* 0x000fe2000000000d */
[----:B------:R-:W2:Y:S04]  /*43010*/  LDL R12, [R1+0xfd4] ;  /* 0x000fd400010c7983 */ /* 0x000ea80000100800 */
[----:B---3--:R-:W3:Y:S04]  /*43020*/  @!P4 LDG.E.U16 R8, desc[UR20][R6.64] ;  /* 0x000000140608c981 */ /* 0x008ee8000c1e1500 */
[----:B----4-:R1:W-:Y:S04]  /*43030*/  STL [R1+0x8b8], R11 ;  /* 0x0008b80b01007387 */ /* 0x0103e80000100800 */
[----:B-1----:R-:W4:Y:S04]  /*43040*/  LDL R11, [R1+0xfd8] ;  /* 0x000fd800010b7983 */ /* 0x002f280000100800 */
[----:B------:R-:W4:Y:S04]  /*43050*/  @!P4 LDG.E.U16 R13, desc[UR20][R14.64] ;  /* 0x000000140e0dc981 */ /* 0x000f28000c1e1500 */
[----:B------:R-:W4:Y:S01]  /*43060*/  LDL.LU.64 R6, [R1+0x1d88] ;  /* 0x001d880001067983 */ /* 0x000f220000300a00 */
[----:B0-----:R-:W-:-:S06]  /*43070*/  PRMT R5, RZ, 0x7610, R5 ;  /* 0x00007610ff057816 */ /* 0x001fcc0000000005 */
[----:B------:R-:W4:Y:S04]  /*43080*/  @!P4 LDG.E.U16 R5, desc[UR20][R16.64] ;  /* 0x000000141005c981 */ /* 0x000f28000c1e1500 */
[----:B--2---:R0:W-:Y:S04]  /*43090*/  STL [R1+0x8b4], R9 ;  /* 0x0008b40901007387 */ /* 0x0041e80000100800 */
[----:B0-----:R-:W2:Y:S04]  /*430a0*/  LDL R9, [R1+0x1014] ;  /* 0x0010140001097983 */ /* 0x001ea80000100800 */
[----:B---3--:R0:W-:Y:S04]  /*430b0*/  STL [R1+0x8b0], R8 ;  /* 0x0008b00801007387 */ /* 0x0081e80000100800 */
[----:B------:R-:W3:Y:S04]  /*430c0*/  LDL R16, [R1+0x1054] ;  /* 0x0010540001107983 */ /* 0x000ee80000100800 */
[----:B0-----:R-:W2:Y:S01]  /*430d0*/  LDL R8, [R1+0x1018] ;  /* 0x0010180001087983 */ /* 0x001ea20000100800 */
[----:B----4-:R-:W-:-:S03]  /*430e0*/  PRMT R7, RZ, 0x7610, R7 ;  /* 0x00007610ff077816 */ /* 0x010fc60000000007 */
[----:B------:R0:W-:Y:S04]  /*430f0*/  STL [R1+0x8ac], R5 ;  /* 0x0008ac0501007387 */ /* 0x0001e80000100800 */
[----:B------:R-:W4:Y:S04]  /*43100*/  LDL R15, [R1+0x1094] ;  /* 0x00109400010f7983 */ /* 0x000f280000100800 */
[----:B------:R-:W4:Y:S04]  /*43110*/  LDL R14, [R1+0x1098] ;  /* 0x00109800010e7983 */ /* 0x000f280000100800 */
[----:B0-----:R-:W4:Y:S04]  /*43120*/  LDL R5, [R1+0x1058] ;  /* 0x0010580001057983 */ /* 0x001f280000100800 */
[----:B------:R0:W-:Y:S02]  /*43130*/  STL [R1+0x8a8], R13 ;  /* 0x0008a80d01007387 */ /* 0x0001e40000100800 */
[----:B0-----:R-:W-:-:S02]  /*43140*/  @!P4 IMAD.MOV.U32 R13, RZ, RZ, R12 ;  /* 0x000000ffff0dc224 */ /* 0x001fc400078e000c */
[----:B------:R-:W-:-:S05]  /*43150*/  @!P4 IMAD.MOV.U32 R12, RZ, RZ, R11 ;  /* 0x000000ffff0cc224 */ /* 0x000fca00078e000b */
[----:B------:R-:W4:Y:S04]  /*43160*/  @!P4 LDG.E.U16 R7, desc[UR20][R12.64] ;  /* 0x000000140c07c981 */ /* 0x000f28000c1e1500 */
[----:B------:R-:W4:Y:S01]  /*43170*/  LDL.LU R13, [R1+0x1d80] ;  /* 0x001d8000010d7983 */ /* 0x000f220000300800 */
[----:B------:R-:W-:Y:S01]  /*43180*/  PRMT R10, RZ, 0x7610, R10 ;  /* 0x00007610ff0a7816 */ /* 0x000fe2000000000a */
[----:B---3--:R-:W-:Y:S01]  /*43190*/  @!P4 IMAD.MOV.U32 R17, RZ, RZ, R16 ;  /* 0x000000ffff11c224 */ /* 0x008fe200078e0010 */
[----:B------:R-:W-:Y:S01]  /*431a0*/  PRMT R4, RZ, 0x7610, R4 ;  /* 0x00007610ff047816 */ /* 0x000fe20000000004 */
[----:B------:R-:W3:Y:S04]  /*431b0*/  LDL R12, [R1+0x10d4] ;  /* 0x0010d400010c7983 */ /* 0x000ee80000100800 */
[----:B--2---:R-:W2:Y:S01]  /*431c0*/  @!P4 LDG.E.U16 R10, desc[UR20][R8.64] ;  /* 0x00000014080ac981 */ /* 0x004ea2000c1e1500 */
[----:B----4-:R-:W-:-:S05]  /*431d0*/  @!P4 IMAD.MOV.U32 R16, RZ, RZ, R5 ;  /* 0x000000ffff10c224 */ /* 0x010fca00078e0005 */
[----:B------:R-:W4:Y:S04]  /*431e0*/  @!P4 LDG.E.U16 R4, desc[UR20][R16.64] ;  /* 0x000000141004c981 */ /* 0x000f28000c1e1500 */
[----:B------:R0:W-:Y:S01]  /*431f0*/  STL [R1+0x8a4], R7 ;  /* 0x0008a40701007387 */ /* 0x0001e20000100800 */
[----:B------:R-:W-:-:S03]  /*43200*/  PRMT R13, RZ, 0x7610, R13 ;  /* 0x00007610ff0d7816 */ /* 0x000fc6000000000d */
[----:B0-----:R-:W3:Y:S04]  /*43210*/  LDL R7, [R1+0x10d8] ;  /* 0x0010d80001077983 */ /* 0x001ee80000100800 */
[----:B------:R-:W3:Y:S04]  /*43220*/  LDL.LU.64 R8, [R1+0x1d78] ;  /* 0x001d780001087983 */ /* 0x000ee80000300a00 */
[----:B------:R-:W3:Y:S04]  /*43230*/  @!P4 LDG.E.U16 R13, desc[UR20][R14.64] ;  /* 0x000000140e0dc981 */ /* 0x000ee8000c1e1500 */
[----:B------:R-:W3:Y:S04]  /*43240*/  LDL R11, [R1+0x1114] ;  /* 0x00111400010b7983 */ /* 0x000ee80000100800 */
[----:B--2---:R0:W-:Y:S04]  /*43250*/  STL [R1+0x8a0], R10 ;  /* 0x0008a00a01007387 */ /* 0x0041e80000100800 */
[----:B------:R-:W2:Y:S01]  /*43260*/  LDL R5, [R1+0x1154] ;  /* 0x0011540001057983 */ /* 0x000ea20000100800 */
[----:B------:R-:W-:-:S03]  /*43270*/  PRMT R6, RZ, 0x7610, R6 ;  /* 0x00007610ff067816 */ /* 0x000fc60000000006 */
[----:B0-----:R-:W2:Y:S04]  /*43280*/  LDL R10, [R1+0x1118] ;  /* 0x00111800010a7983 */ /* 0x001ea80000100800 */
[----:B----4-:R0:W-:Y:S04]  /*43290*/  STL [R1+0x89c], R4 ;  /* 0x00089c0401007387 */ /* 0x0101e80000100800 */
[----:B------:R-:W4:Y:S04]  /*432a0*/  LDL R16, [R1+0x1194] ;  /* 0x0011940001107983 */ /* 0x000f280000100800 */
[----:B------:R-:W4:Y:S04]  /*432b0*/  LDL R14, [R1+0x1198] ;  /* 0x00119800010e7983 */ /* 0x000f280000100800 */
[----:B0-----:R-:W4:Y:S04]  /*432c0*/  LDL R4, [R1+0x1158] ;  /* 0x0011580001047983 */ /* 0x001f280000100800 */
[----:B---3--:R0:W-:Y:S02]  /*432d0*/  STL [R1+0x898], R13 ;  /* 0x0008980d01007387 */ /* 0x0081e40000100800 */
[----:B0-----:R-:W-:-:S02]  /*432e0*/  @!P4 IMAD.MOV.U32 R13, RZ, RZ, R12 ;  /* 0x000000ffff0dc224 */ /* 0x001fc400078e000c */
[----:B------:R-:W-:-:S05]  /*432f0*/  @!P4 IMAD.MOV.U32 R12, RZ, RZ, R7 ;  /* 0x000000ffff0cc224 */ /* 0x000fca00078e0007 */
[----:B------:R-:W3:Y:S04]  /*43300*/  @!P4 LDG.E.U16 R6, desc[UR20][R12.64] ;  /* 0x000000140c06c981 */ /* 0x000ee8000c1e1500 */
[----:B------:R-:W3:Y:S01]  /*43310*/  LDL.LU.64 R12, [R1+0x1d70] ;  /* 0x001d7000010c7983 */ /* 0x000ee20000300a00 */
[----:B------:R-:W-:Y:S02]  /*43320*/  PRMT R9, RZ, 0x7610, R9 ;  /* 0x00007610ff097816 */ /* 0x000fe40000000009 */
[----:B------:R-:W-:Y:S01]  /*43330*/  PRMT R8, RZ, 0x7610, R8 ;  /* 0x00007610ff087816 */ /* 0x000fe20000000008 */
[----:B------:R-:W3:Y:S04]  /*43340*/  LDL R7, [R1+0x11d4] ;  /* 0x0011d40001077983 */ /* 0x000ee80000100800 */
[----:B--2---:R-:W2:Y:S01]  /*43350*/  @!P4 LDG.E.U16 R9, desc[UR20][R10.64] ;  /* 0x000000140a09c981 */ /* 0x004ea2000c1e1500 */
[----:B----4-:R-:W-:-:S02]  /*43360*/  @!P4 IMAD.MOV.U32 R17, RZ, RZ, R16 ;  /* 0x000000ffff11c224 */ /* 0x010fc400078e0010 */
[----:B------:R-:W-:Y:S01]  /*43370*/  @!P4 IMAD.MOV.U32 R16, RZ, RZ, R14 ;  /* 0x000000ffff10c224 */ /* 0x000fe200078e000e */
[----:B------:R-:W4:Y:S04]  /*43380*/  @!P4 LDG.E.U16 R8, desc[UR20][R4.64] ;  /* 0x000000140408c981 */ /* 0x000f28000c1e1500 */
[----:B---3--:R0:W-:Y:S01]  /*43390*/  STL [R1+0x894], R6 ;  /* 0x0008940601007387 */ /* 0x0081e20000100800 */
[----:B------:R-:W-:-:S03]  /*433a0*/  PRMT R13, RZ, 0x7610, R13 ;  /* 0x00007610ff0d7816 */ /* 0x000fc6000000000d */
[----:B0-----:R-:W3:Y:S04]  /*433b0*/  LDL R6, [R1+0x11d8] ;  /* 0x0011d80001067983 */ /* 0x001ee80000100800 */
[----:B------:R-:W3:Y:S04]  /*433c0*/  LDL.LU R10, [R1+0x1d68] ;  /* 0x001d6800010a7983 */ /* 0x000ee80000300800 */
[----:B------:R0:W3:Y:S04]  /*433d0*/  @!P4 LDG.E.U16 R13, desc[UR20][R16.64] ;  /* 0x00000014100dc981 */ /* 0x0000e8000c1e1500 */
[----:B------:R-:W3:Y:S04]  /*433e0*/  LDL R15, [R1+0x1214] ;  /* 0x00121400010f7983 */ /* 0x000ee80000100800 */
[----:B------:R-:W3:Y:S01]  /*433f0*/  LDL R11, [R1+0x1218] ;  /* 0x00121800010b7983 */ /* 0x000ee20000100800 */
[----:B------:R-:W-:Y:S01]  /*43400*/  PRMT R81, RZ, 0x7610, R81 ;  /* 0x00007610ff517816 */ /* 0x000fe20000000051 */
[----:B0-----:R-:W-:-:S02]  /*43410*/  @!P4 IMAD.MOV.U32 R17, RZ, RZ, R7 ;  /* 0x000000ffff11c224 */ /* 0x001fc400078e0007 */
[----:B------:R-:W3:Y:S04]  /*43420*/  LDL.LU.64 R4, [R1+0x1d60] ;  /* 0x001d600001047983 */ /* 0x000ee80000300a00 */
[----:B--2---:R0:W-:Y:S04]  /*43430*/  STL [R1+0x890], R9 ;  /* 0x0008900901007387 */ /* 0x0041e80000100800 */
[----:B0-----:R-:W2:Y:S04]  /*43440*/  LDL R9, [R1+0x124c] ;  /* 0x00124c0001097983 */ /* 0x001ea80000100800 */
[----:B----4-:R0:W-:Y:S04]  /*43450*/  STL [R1+0x88c], R8 ;  /* 0x00088c0801007387 */ /* 0x0101e80000100800 */
[----:B------:R-:W4:Y:S04]  /*43460*/  LDL R14, [R1+0x1284] ;  /* 0x00128400010e7983 */ /* 0x000f280000100800 */
[----:B0-----:R-:W2:Y:S01]  /*43470*/  LDL R8, [R1+0x1250] ;  /* 0x0012500001087983 */ /* 0x001ea20000100800 */
[----:B---3--:R-:W-:Y:S01]  /*43480*/  @!P4 IMAD.MOV.U32 R16, RZ, RZ, R6 ;  /* 0x000000ffff10c224 */ /* 0x008fe200078e0006 */
[----:B------:R-:W-:-:S04]  /*43490*/  PRMT R10, RZ, 0x7610, R10 ;  /* 0x00007610ff0a7816 */ /* 0x000fc8000000000a */
[----:B------:R0:W3:Y:S04]  /*434a0*/  @!P4 LDG.E.U16 R81, desc[UR20][R16.64] ;  /* 0x000000141051c981 */ /* 0x0000e8000c1e1500 */
[----:B------:R1:W-:Y:S01]  /*434b0*/  STL [R1+0x888], R13 ;  /* 0x0008880d01007387 */ /* 0x0003e20000100800 */
[----:B------:R-:W-:-:S03]  /*434c0*/  PRMT R12, RZ, 0x7610, R12 ;  /* 0x00007610ff0c7816 */ /* 0x000fc6000000000c */
[----:B------:R-:W3:Y:S01]  /*434d0*/  LDL R7, [R1+0xadc] ;  /* 0x000adc0001077983 */ /* 0x000ee20000100800 */
[----:B0-----:R-:W-:Y:S02]  /*434e0*/  @!P4 IMAD.MOV.U32 R17, RZ, RZ, R15 ;  /* 0x000000ffff11c224 */ /* 0x001fe400078e000f */
[----:B------:R-:W-:Y:S01]  /*434f0*/  @!P4 IMAD.MOV.U32 R16, RZ, RZ, R11 ;  /* 0x000000ffff10c224 */ /* 0x000fe200078e000b */
[----:B------:R-:W3:Y:S04]  /*43500*/  LDL R6, [R1+0xae0] ;  /* 0x000ae00001067983 */ /* 0x000ee80000100800 */
[----:B-1----:R-:W3:Y:S04]  /*43510*/  LDL R13, [R1+0x1288] ;  /* 0x00128800010d7983 */ /* 0x002ee80000100800 */
[----:B------:R-:W3:Y:S01]  /*43520*/  @!P4 LDG.E.U16 R10, desc[UR20][R16.64] ;  /* 0x00000014100ac981 */ /* 0x000ee2000c1e1500 */
[----:B------:R-:W-:Y:S01]  /*43530*/  PRMT R5, RZ, 0x7610, R5 ;  /* 0x00007610ff057816 */ /* 0x000fe20000000005 */
[----:B----4-:R-:W-:-:S05]  /*43540*/  @!P4 IMAD.MOV.U32 R15, RZ, RZ, R14 ;  /* 0x000000ffff0fc224 */ /* 0x010fca00078e000e */
[----:B--2---:R-:W2:Y:S04]  /*43550*/  @!P4 LDG.E.U16 R5, desc[UR20][R8.64] ;  /* 0x000000140805c981 */ /* 0x004ea8000c1e1500 */
[----:B---3--:R-:W-:Y:S04]  /*43560*/  STL [R1+0x1cb0], R81 ;  /* 0x001cb05101007387 */ /* 0x008fe80000100800 */
[----:B------:R-:W3:Y:S04]  /*43570*/  LDL.LU.64 R16, [R1+0x1d58] ;  /* 0x001d580001107983 */ /* 0x000ee80000300a00 */
[----:B------:R-:W4:Y:S01]  /*43580*/  LDL R11, [R1+0xb1c] ;  /* 0x000b1c00010b7983 */ /* 0x000f220000100800 */
[----:B------:R-:W-:-:S03]  /*43590*/  @!P4 IMAD.MOV.U32 R14, RZ, RZ, R13 ;  /* 0x000000ffff0ec224 */ /* 0x000fc600078e000d */
[----:B------:R0:W-:Y:S04]  /*435a0*/  STL [R1+0x880], R10 ;  /* 0x0008800a01007387 */ /* 0x0001e80000100800 */
[----:B------:R-:W4:Y:S04]  /*435b0*/  @!P4 LDG.E.U16 R12, desc[UR20][R14.64] ;  /* 0x000000140e0cc981 */ /* 0x000f28000c1e1500 */
[----:B0-----:R-:W4:Y:S04]  /*435c0*/  LDL R10, [R1+0xb20] ;  /* 0x000b2000010a7983 */ /* 0x001f280000100800 */
[----:B------:R-:W4:Y:S04]  /*435d0*/  LDL.LU R9, [R1+0x1d50] ;  /* 0x001d500001097983 */ /* 0x000f280000300800 */
[----:B------:R-:W4:Y:S01]  /*435e0*/  LDL R8, [R1+0xb5c] ;  /* 0x000b5c0001087983 */ /* 0x000f220000100800 */
[----:B------:R-:W-:-:S03]  /*435f0*/  @!P4 IMAD.MOV.U32 R13, RZ, RZ, R7 ;  /* 0x000000ffff0dc224 */ /* 0x000fc600078e0007 */
[----:B--2---:R0:W-:Y:S04]  /*43600*/  STL [R1+0x87c], R5 ;  /* 0x00087c0501007387 */ /* 0x0041e80000100800 */
[----:B0-----:R-:W2:Y:S04]  /*43610*/  LDL R5, [R1+0xb60] ;  /* 0x000b600001057983 */ /* 0x001ea80000100800 */
[----:B------:R-:W2:Y:S01]  /*43620*/  LDL.LU.64 R14, [R1+0x1d48] ;  /* 0x001d4800010e7983 */ /* 0x000ea20000300a00 */
[----:B---3--:R-:W-:-:S03]  /*43630*/  PRMT R17, RZ, 0x7610, R17 ;  /* 0x00007610ff117816 */ /* 0x008fc60000000011 */
[----:B----4-:R0:W-:Y:S04]  /*43640*/  STL [R1+0x878], R12 ;  /* 0x0008780c01007387 */ /* 0x0101e80000100800 */
[----:B------:R-:W3:Y:S01]  /*43650*/  LDL R7, [R1+0xb9c] ;  /* 0x000b9c0001077983 */ /* 0x000ee20000100800 */
[----:B0-----:R-:W-:Y:S01]  /*43660*/  @!P4 IMAD.MOV.U32 R12, RZ, RZ, R6 ;  /* 0x000000ffff0cc224 */ /* 0x001fe200078e0006 */
[----:B------:R-:W-:Y:S02]  /*43670*/  PRMT R9, RZ, 0x7610, R9 ;  /* 0x00007610ff097816 */ /* 0x000fe40000000009 */
[----:B------:R-:W3:Y:S04]  /*43680*/  LDL R6, [R1+0xba0] ;  /* 0x000ba00001067983 */ /* 0x000ee80000100800 */
[----:B------:R-:W4:Y:S04]  /*43690*/  @!P4 LDG.E.U16 R17, desc[UR20][R12.64] ;  /* 0x000000140c11c981 */ /* 0x000f28000c1e1500 */
[----:B------:R-:W2:Y:S01]  /*436a0*/  @!P4 LDG.E.U16 R9, desc[UR20][R10.64] ;  /* 0x000000140a09c981 */ /* 0x000ea2000c1e1500 */
[----:B------:R-:W-:-:S03]  /*436b0*/  PRMT R4, RZ, 0x7610, R4 ;  /* 0x00007610ff047816 */ /* 0x000fc60000000004 */
[----:B------:R-:W2:Y:S04]  /*436c0*/  LDL.LU.64 R12, [R1+0x1d40] ;  /* 0x001d4000010c7983 */ /* 0x000ea80000300a00 */
[----:B------:R-:W2:Y:S01]  /*436d0*/  LDL R18, [R1+0xbdc] ;  /* 0x000bdc0001127983 */ /* 0x000ea20000100800 */
[----:B------:R-:W-:-:S06]  /*436e0*/  PRMT R19, RZ, 0x7610, R19 ;  /* 0x00007610ff137816 */ /* 0x000fcc0000000013 */
[----:B---3--:R-:W3:Y:S04]  /*436f0*/  @!P4 LDG.E.U16 R19, desc[UR20][R6.64] ;  /* 0x000000140613c981 */ /* 0x008ee8000c1e1500 */
[----:B----4-:R0:W-:Y:S04]  /*43700*/  STL [R1+0x874], R17 ;  /* 0x0008741101007387 */ /* 0x0101e80000100800 */
[----:B------:R-:W4:Y:S04]  /*43710*/  LDL R11, [R1+0xc1c] ;  /* 0x000c1c00010b7983 */ /* 0x000f280000100800 */
[----:B------:R-:W4:Y:S04]  /*43720*/  LDL R10, [R1+0xc20] ;  /* 0x000c2000010a7983 */ /* 0x000f280000100800 */
[----:B0-----:R-:W3:Y:S04]  /*43730*/  LDL R17, [R1+0xbe0] ;  /* 0x000be00001117983 */ /* 0x001ee80000100800 */
[----:B--2---:R0:W-:Y:S02]  /*43740*/  STL [R1+0x870], R9 ;  /* 0x0008700901007387 */ /* 0x0041e40000100800 */
[----:B0-----:R-:W-:-:S02]  /*43750*/  @!P4 IMAD.MOV.U32 R9, RZ, RZ, R8 ;  /* 0x000000ffff09c224 */ /* 0x001fc400078e0008 */
[----:B------:R-:W-:Y:S02]  /*43760*/  @!P4 IMAD.MOV.U32 R8, RZ, RZ, R5 ;  /* 0x000000ffff08c224 */ /* 0x000fe400078e0005 */
[----:B------:R-:W2:Y:S04]  /*43770*/  LDL R5, [R1+0xc9c] ;  /* 0x000c9c0001057983 */ /* 0x000ea80000100800 */
[----:B------:R-:W2:Y:S01]  /*43780*/  @!P4 LDG.E.U16 R4, desc[UR20][R8.64] ;  /* 0x000000140804c981 */ /* 0x000ea2000c1e1500 */
[----:B------:R-:W-:Y:S02]  /*43790*/  PRMT R16, RZ, 0x7610, R16 ;  /* 0x00007610ff107816 */ /* 0x000fe40000000010 */
[----:B------:R-:W-:Y:S01]  /*437a0*/  PRMT R13, RZ, 0x7610, R13 ;  /* 0x00007610ff0d7816 */ /* 0x000fe2000000000d */
[----:B------:R-:W3:Y:S04]  /*437b0*/  LDL R9, [R1+0xc5c] ;  /* 0x000c5c0001097983 */ /* 0x000ee80000100800 */
[----:B------:R-:W3:Y:S04]  /*437c0*/  LDL R8, [R1+0xc60] ;  /* 0x000c600001087983 */ /* 0x000ee80000100800 */
[----:B----4-:R-:W4:Y:S04]  /*437d0*/  @!P4 LDG.E.U16 R13, desc[UR20][R10.64] ;  /* 0x000000140a0dc981 */ /* 0x010f28000c1e1500 */
[----:B--2---:R0:W-:Y:S04]  /*437e0*/  STL [R1+0x86c], R4 ;  /* 0x00086c0401007387 */ /* 0x0041e80000100800 */
[----:B0-----:R-:W2:Y:S04]  /*437f0*/  LDL R4, [R1+0xca0] ;  /* 0x000ca00001047983 */ /* 0x001ea80000100800 */
[----:B------:R-:W2:Y:S04]  /*43800*/  LDL.LU.64 R6, [R1+0x1d38] ;  /* 0x001d380001067983 */ /* 0x000ea80000300a00 */
[----:B---3--:R0:W-:Y:S02]  /*43810*/  STL [R1+0x868], R19 ;  /* 0x0008681301007387 */ /* 0x0081e40000100800 */
[----:B0-----:R-:W-:-:S02]  /*43820*/  @!P4 IMAD.MOV.U32 R19, RZ, RZ, R18 ;  /* 0x000000ffff13c224 */ /* 0x001fc400078e0012 */
[----:B------:R-:W-:Y:S02]  /*43830*/  @!P4 IMAD.MOV.U32 R18, RZ, RZ, R17 ;  /* 0x000000ffff12c224 */ /* 0x000fe400078e0011 */
[----:B------:R-:W3:Y:S04]  /*43840*/  LDL R17, [R1+0xce0] ;  /* 0x000ce00001117983 */ /* 0x000ee80000100800 */
[----:B------:R-:W3:Y:S04]  /*43850*/  @!P4 LDG.E.U16 R16, desc[UR20][R18.64] ;  /* 0x000000141210c981 */ /* 0x000ee8000c1e1500 */
[----:B------:R-:W4:Y:S04]  /*43860*/  LDL R18, [R1+0xcdc] ;  /* 0x000cdc0001127983 */ /* 0x000f280000100800 */
[----:B------:R-:W4:Y:S01]  /*43870*/  LDL.LU.64 R10, [R1+0x1d30] ;  /* 0x001d3000010a7983 */ /* 0x000f220000300a00 */
[----:B--2---:R-:W-:-:S02]  /*43880*/  PRMT R7, RZ, 0x7610, R7 ;  /* 0x00007610ff077816 */ /* 0x004fc40000000007 */
[----:B------:R-:W-:-:S04]  /*43890*/  PRMT R6, RZ, 0x7610, R6 ;  /* 0x00007610ff067816 */ /* 0x000fc80000000006 */
[----:B------:R-:W2:Y:S04]  /*438a0*/  @!P4 LDG.E.U16 R7, desc[UR20][R8.64] ;  /* 0x000000140807c981 */ /* 0x000ea8000c1e1500 */
[----:B------:R0:W2:Y:S04]  /*438b0*/  @!P4 LDG.E.U16 R6, desc[UR20][R4.64] ;  /* 0x000000140406c981 */ /* 0x0000a8000c1e1500 */
[----:B---3--:R1:W-:Y:S04]  /*438c0*/  STL [R1+0x864], R16 ;  /* 0x0008641001007387 */ /* 0x0083e80000100800 */
[----:B-1----:R-:W3:Y:S04]  /*438d0*/  LDL R16, [R1+0xd1c] ;  /* 0x000d1c0001107983 */ /* 0x002ee80000100800 */
[----:B----4-:R1:W-:Y:S04]  /*438e0*/  STL [R1+0x860], R13 ;  /* 0x0008600d01007387 */ /* 0x0103e80000100800 */
[----:B------:R-:W4:Y:S04]  /*438f0*/  LDL R9, [R1+0xd5c] ;  /* 0x000d5c0001097983 */ /* 0x000f280000100800 */
[----:B------:R-:W4:Y:S04]  /*43900*/  LDL R8, [R1+0xd60] ;  /* 0x000d600001087983 */ /* 0x000f280000100800 */
[----:B-1----:R-:W2:Y:S04]  /*43910*/  LDL R13, [R1+0xd20] ;  /* 0x000d2000010d7983 */ /* 0x002ea80000100800 */
[----:B------:R-:W0:Y:S01]  /*43920*/  LDL.LU.64 R4, [R1+0x1d28] ;  /* 0x001d280001047983 */ /* 0x000e220000300a00 */
[----:B------:R-:W-:Y:S01]  /*43930*/  PRMT R10, RZ, 0x7610, R10 ;  /* 0x00007610ff0a7816 */ /* 0x000fe2000000000a */
[----:B------:R-:W-:-:S02]  /*43940*/  @!P4 IMAD.MOV.U32 R19, RZ, RZ, R18 ;  /* 0x000000ffff13c224 */ /* 0x000fc400078e0012 */
[----:B------:R-:W-:-:S05]  /*43950*/  @!P4 IMAD.MOV.U32 R18, RZ, RZ, R17 ;  /* 0x000000ffff12c224 */ /* 0x000fca00078e0011 */
[----:B------:R-:W4:Y:S01]  /*43960*/  @!P4 LDG.E.U16 R10, desc[UR20][R18.64] ;  /* 0x00000014120ac981 */ /* 0x000f22000c1e1500 */
[----:B---3--:R-:W-:Y:S02]  /*43970*/  @!P4 IMAD.MOV.U32 R17, RZ, RZ, R16 ;  /* 0x000000ffff11c224 */ /* 0x008fe400078e0010 */
[----:B--2---:R-:W-:Y:S01]  /*43980*/  @!P4 IMAD.MOV.U32 R16, RZ, RZ, R13 ;  /* 0x000000ffff10c224 */ /* 0x004fe200078e000d */
[----:B0-----:R-:W-:-:S06]  /*43990*/  PRMT R5, RZ, 0x7610, R5 ;  /* 0x00007610ff057816 */ /* 0x001fcc0000000005 */
[----:B------:R-:W2:Y:S01]  /*439a0*/  @!P4 LDG.E.U16 R5, desc[UR20][R16.64] ;  /* 0x000000141005c981 */ /* 0x000ea2000c1e1500 */
[----:B------:R-:W-:-:S03]  /*439b0*/  PRMT R12, RZ, 0x7610, R12 ;  /* 0x00007610ff0c7816 */ /* 0x000fc6000000000c */
[----:B------:R0:W-:Y:S04]  /*439c0*/  STL [R1+0x85c], R7 ;  /* 0x00085c0701007387 */ /* 0x0001e80000100800 */
[----:B----4-:R1:W3:Y:S04]  /*439d0*/  @!P4 LDG.E.U16 R12, desc[UR20][R8.64] ;  /* 0x00000014080cc981 */ /* 0x0102e8000c1e1500 */
[----:B0-----:R-:W4:Y:S04]  /*439e0*/  LDL R7, [R1+0xd9c] ;  /* 0x000d9c0001077983 */ /* 0x001f280000100800 */
[----:B------:R0:W-:Y:S04]  /*439f0*/  STL [R1+0x858], R6 ;  /* 0x0008580601007387 */ /* 0x0001e80000100800 */
[----:B------:R-:W3:Y:S04]  /*43a00*/  LDL R18, [R1+0xddc] ;  /* 0x000ddc0001127983 */ /* 0x000ee80000100800 */
[----:B0-----:R-:W4:Y:S04]  /*43a10*/  LDL R6, [R1+0xda0] ;  /* 0x000da00001067983 */ /* 0x001f280000100800 */
[----:B------:R0:W-:Y:S04]  /*43a20*/  STL [R1+0x854], R10 ;  /* 0x0008540a01007387 */ /* 0x0001e80000100800 */
[----:B------:R-:W4:Y:S04]  /*43a30*/  LDL R17, [R1+0xe1c] ;  /* 0x000e1c0001117983 */ /* 0x000f280000100800 */
[----:B------:R-:W4:Y:S04]  /*43a40*/  LDL R16, [R1+0xe20] ;  /* 0x000e200001107983 */ /* 0x000f280000100800 */
[----:B0-----:R-:W4:Y:S04]  /*43a50*/  LDL R10, [R1+0xde0] ;  /* 0x000de000010a7983 */ /* 0x001f280000100800 */
[----:B------:R-:W4:Y:S04]  /*43a60*/  LDL R13, [R1+0xe5c] ;  /* 0x000e5c00010d7983 */ /* 0x000f280000100800 */
[----:B--2---:R0:W-:Y:S04]  /*43a70*/  STL [R1+0x850], R5 ;  /* 0x0008500501007387 */ /* 0x0041e80000100800 */
[----:B0-----:R-:W2:Y:S04]  /*43a80*/  LDL R5, [R1+0xe60] ;  /* 0x000e600001057983 */ /* 0x001ea80000100800 */
[----:B------:R-:W1:Y:S01]  /*43a90*/  LDL.LU.64 R8, [R1+0x1d20] ;  /* 0x001d200001087983 */ /* 0x000e620000300a00 */
[----:B------:R-:W-:-:S02]  /*43aa0*/  PRMT R11, RZ, 0x7610, R11 ;  /* 0x00007610ff0b7816 */ /* 0x000fc4000000000b */
[----:B------:R-:W-:Y:S01]  /*43ab0*/  PRMT R15, RZ, 0x7610, R15 ;  /* 0x00007610ff0f7816 */ /* 0x000fe2000000000f */
[----:B---3--:R-:W-:-:S03]  /*43ac0*/  @!P4 IMAD.MOV.U32 R19, RZ, RZ, R18 ;  /* 0x000000ffff13c224 */ /* 0x008fc600078e0012 */
[----:B----4-:R-:W3:Y:S01]  /*43ad0*/  @!P4 LDG.E.U16 R11, desc[UR20][R6.64] ;  /* 0x00000014060bc981 */ /* 0x010ee2000c1e1500 */
[----:B------:R-:W-:-:S03]  /*43ae0*/  PRMT R4, RZ, 0x7610, R4 ;  /* 0x00007610ff047816 */ /* 0x000fc60000000004 */
[----:B------:R-:W4:Y:S04]  /*43af0*/  LDL.LU.64 R6, [R1+0x1d18] ;  /* 0x001d180001067983 */ /* 0x000f280000300a00 */
[----:B------:R-:W4:Y:S01]  /*43b00*/  @!P4 LDG.E.U16 R15, desc[UR20][R16.64] ;  /* 0x00000014100fc981 */ /* 0x000f22000c1e1500 */
[----:B------:R-:W-:Y:S01]  /*43b10*/  @!P4 IMAD.MOV.U32 R18, RZ, RZ, R10 ;  /* 0x000000ffff12c224 */ /* 0x000fe200078e000a */
[----:B-1----:R-:W-:-:S06]  /*43b20*/  PRMT R8, RZ, 0x7610, R8 ;  /* 0x00007610ff087816 */ /* 0x002fcc0000000008 */
[----:B------:R2:W4:Y:S04]  /*43b30*/  @!P4 LDG.E.U16 R8, desc[UR20][R18.64] ;  /* 0x000000141208c981 */ /* 0x000528000c1e1500 */
[----:B------:R0:W-:Y:S04]  /*43b40*/  STL [R1+0x84c], R12 ;  /* 0x00084c0c01007387 */ /* 0x0001e80000100800 */
[----:B0-----:R-:W4:Y:S04]  /*43b50*/  LDL R12, [R1+0xe9c] ;  /* 0x000e9c00010c7983 */ /* 0x001f280000100800 */
[----:B---3--:R0:W-:Y:S01]  /*43b60*/  STL [R1+0x848], R11 ;  /* 0x0008480b01007387 */ /* 0x0081e20000100800 */
[----:B--2---:R-:W-:-:S03]  /*43b70*/  @!P4 IMAD.MOV.U32 R18, RZ, RZ, R5 ;  /* 0x000000ffff12c224 */ /* 0x004fc600078e0005 */
[----:B------:R-:W2:Y:S01]  /*43b80*/  LDL R10, [R1+0xedc] ;  /* 0x000edc00010a7983 */ /* 0x000ea20000100800 */
[----:B------:R-:W-:-:S03]  /*43b90*/  @!P4 IMAD.MOV.U32 R19, RZ, RZ, R13 ;  /* 0x000000ffff13c224 */ /* 0x000fc600078e000d */
[----:B0-----:R-:W3:Y:S04]  /*43ba0*/  LDL R11, [R1+0xea0] ;  /* 0x000ea000010b7983 */ /* 0x001ee80000100800 */
[----:B------:R-:W2:Y:S04]  /*43bb0*/  @!P4 LDG.E.U16 R4, desc[UR20][R18.64] ;  /* 0x000000141204c981 */ /* 0x000ea8000c1e1500 */
[----:B----4-:R0:W-:Y:S04]  /*43bc0*/  STL [R1+0x844], R8 ;  /* 0x0008440801007387 */ /* 0x0101e80000100800 */
[----:B------:R-:W4:Y:S04]  /*43bd0*/  LDL R16, [R1+0xf1c] ;  /* 0x000f1c0001107983 */ /* 0x000f280000100800 */
[----:B0-----:R-:W4:Y:S04]  /*43be0*/  LDL R8, [R1+0xee0] ;  /* 0x000ee00001087983 */ /* 0x001f280000100800 */
[----:B------:R0:W-:Y:S04]  /*43bf0*/  STL [R1+0x840], R15 ;  /* 0x0008400f01007387 */ /* 0x0001e80000100800 */
[----:B0-----:R-:W4:Y:S01]  /*43c00*/  LDL R15, [R1+0xf20] ;  /* 0x000f2000010f7983 */ /* 0x001f220000100800 */
[----:B------:R-:W-:Y:S01]  /*43c10*/  PRMT R7, RZ, 0x7610, R7 ;  /* 0x00007610ff077816 */ /* 0x000fe20000000007 */
[----:B------:R-:W-:Y:S01]  /*43c20*/  @!P4 IMAD.MOV.U32 R13, RZ, RZ, R12 ;  /* 0x000000ffff0dc224 */ /* 0x000fe200078e000c */
[----:B------:R-:W-:Y:S01]  /*43c30*/  PRMT R2, RZ, 0x7610, R2 ;  /* 0x00007610ff027816 */ /* 0x000fe20000000002 */
[----:B---3--:R-:W-:Y:S01]  /*43c40*/  @!P4 IMAD.MOV.U32 R12, RZ, RZ, R11 ;  /* 0x000000ffff0cc224 */ /* 0x008fe200078e000b */
[----:B------:R-:W-:Y:S01]  /*43c50*/  PRMT R14, RZ, 0x7610, R14 ;  /* 0x00007610ff0e7816 */ /* 0x000fe2000000000e */
[----:B--2---:R-:W-:Y:S01]  /*43c60*/  @!P4 IMAD.MOV.U32 R11, RZ, RZ, R10 ;  /* 0x000000ffff0bc224 */ /* 0x004fe200078e000a */
[----:B------:R-:W2:Y:S04]  /*43c70*/  LDL.LU.64 R18, [R1+0x1d10] ;  /* 0x001d100001127983 */ /* 0x000ea80000300a00 */
[----:B------:R-:W3:Y:S04]  /*43c80*/  @!P4 LDG.E.U16 R7, desc[UR20][R12.64] ;  /* 0x000000140c07c981 */ /* 0x000ee8000c1e1500 */
[----:B------:R-:W2:Y:S04]  /*43c90*/  LDL R5, [R1+0xf5c] ;  /* 0x000f5c0001057983 */ /* 0x000ea80000100800 */
[----:B------:R0:W-:Y:S04]  /*43ca0*/  STL [R1+0x83c], R4 ;  /* 0x00083c0401007387 */ /* 0x0001e80000100800 */
[----:B0-----:R-:W2:Y:S04]  /*43cb0*/  LDL R4, [R1+0xf60] ;  /* 0x000f600001047983 */ /* 0x001ea80000100800 */
[----:B------:R-:W2:Y:S04]  /*43cc0*/  LDL.LU R13, [R1+0x1d08] ;  /* 0x001d0800010d7983 */ /* 0x000ea80000300800 */
[----:B------:R-:W2:Y:S01]  /*43cd0*/  LDL R12, [R1+0xf9c] ;  /* 0x000f9c00010c7983 */ /* 0x000ea20000100800 */
[----:B----4-:R-:W-:-:S02]  /*43ce0*/  @!P4 IMAD.MOV.U32 R17, RZ, RZ, R16 ;  /* 0x000000ffff11c224 */ /* 0x010fc400078e0010 */
[----:B------:R-:W-:-:S05]  /*43cf0*/  @!P4 IMAD.MOV.U32 R10, RZ, RZ, R8 ;  /* 0x000000ffff0ac224 */ /* 0x000fca00078e0008 */
[----:B------:R-:W4:Y:S01]  /*43d00*/  @!P4 LDG.E.U16 R2, desc[UR20][R10.64] ;  /* 0x000000140a02c981 */ /* 0x000f22000c1e1500 */
[----:B------:R-:W-:-:S05]  /*43d10*/  @!P4 IMAD.MOV.U32 R16, RZ, RZ, R15 ;  /* 0x000000ffff10c224 */ /* 0x000fca00078e000f */
[----:B------:R-:W4:Y:S04]  /*43d20*/  @!P4 LDG.E.U16 R14, desc[UR20][R16.64] ;  /* 0x00000014100ec981 */ /* 0x000f28000c1e1500 */
[----:B---3--:R0:W-:Y:S04]  /*43d30*/  STL [R1+0x838], R7 ;  /* 0x0008380701007387 */ /* 0x0081e80000100800 */
[----:B------:R-:W3:Y:S04]  /*43d40*/  LDL R11, [R1+0xfdc] ;  /* 0x000fdc00010b7983 */ /* 0x000ee80000100800 */
[----:B------:R-:W3:Y:S04]  /*43d50*/  LDL R10, [R1+0xfe0] ;  /* 0x000fe000010a7983 */ /* 0x000ee80000100800 */
[----:B0-----:R-:W3:Y:S04]  /*43d60*/  LDL R7, [R1+0xfa0] ;  /* 0x000fa00001077983 */ /* 0x001ee80000100800 */
[----:B------:R-:W3:Y:S01]  /*43d70*/  LDL R8, [R1+0x101c] ;  /* 0x00101c0001087983 */ /* 0x000ee20000100800 */
[----:B--2---:R-:W-:Y:S01]  /*43d80*/  @!P4 IMAD.MOV.U32 R15, RZ, RZ, R5 ;  /* 0x000000ffff0fc224 */ /* 0x004fe200078e0005 */
[----:B------:R-:W-:-:S02]  /*43d90*/  PRMT R13, RZ, 0x7610, R13 ;  /* 0x00007610ff0d7816 */ /* 0x000fc4000000000d */
[----:B----4-:R0:W-:Y:S04]  /*43da0*/  STL [R1+0x834], R2 ;  /* 0x0008340201007387 */ /* 0x0101e80000100800 */
[----:B0-----:R-:W2:Y:S04]  /*43db0*/  LDL R2, [R1+0x1020] ;  /* 0x0010200001027983 */ /* 0x001ea80000100800 */
[----:B------:R-:W4:Y:S04]  /*43dc0*/  LDL.LU.64 R16, [R1+0x1d00] ;  /* 0x001d000001107983 */ /* 0x000f280000300a00 */
[----:B------:R0:W-:Y:S01]  /*43dd0*/  STL [R1+0x830], R14 ;  /* 0x0008300e01007387 */ /* 0x0001e20000100800 */
[----:B------:R-:W-:-:S03]  /*43de0*/  PRMT R6, RZ, 0x7610, R6 ;  /* 0x00007610ff067816 */ /* 0x000fc60000000006 */
[----:B------:R-:W2:Y:S01]  /*43df0*/  LDL R5, [R1+0x105c] ;  /* 0x00105c0001057983 */ /* 0x000ea20000100800 */
[----:B0-----:R-:W-:-:S03]  /*43e00*/  @!P4 IMAD.MOV.U32 R14, RZ, RZ, R4 ;  /* 0x000000ffff0ec224 */ /* 0x001fc600078e0004 */
[----:B------:R-:W2:Y:S04]  /*43e10*/  LDL R4, [R1+0x1060] ;  /* 0x0010600001047983 */ /* 0x000ea80000100800 */
[----:B------:R-:W2:Y:S01]  /*43e20*/  @!P4 LDG.E.U16 R13, desc[UR20][R14.64] ;  /* 0x000000140e0dc981 */ /* 0x000ea2000c1e1500 */
[----:B------:R-:W-:-:S06]  /*43e30*/  PRMT R9, RZ, 0x7610, R9 ;  /* 0x00007610ff097816 */ /* 0x000fcc0000000009 */
[----:B---3--:R-:W3:Y:S04]  /*43e40*/  @!P4 LDG.E.U16 R9, desc[UR20][R10.64] ;  /* 0x000000140a09c981 */ /* 0x008ee8000c1e1500 */
[----:B------:R-:W3:Y:S04]  /*43e50*/  LDL.LU.64 R14, [R1+0x1cf8] ;  /* 0x001cf800010e7983 */ /* 0x000ee80000300a00 */
[----:B--2---:R0:W-:Y:S02]  /*43e60*/  STL [R1+0x82c], R13 ;  /* 0x00082c0d01007387 */ /* 0x0041e40000100800 */
[----:B0-----:R-:W-:-:S02]  /*43e70*/  @!P4 IMAD.MOV.U32 R13, RZ, RZ, R12 ;  /* 0x000000ffff0dc224 */ /* 0x001fc400078e000c */
[----:B------:R-:W-:-:S05]  /*43e80*/  @!P4 IMAD.MOV.U32 R12, RZ, RZ, R7 ;  /* 0x000000ffff0cc224 */ /* 0x000fca00078e0007 */
[----:B------:R-:W2:Y:S01]  /*43e90*/  @!P4 LDG.E.U16 R6, desc[UR20][R12.64] ;  /* 0x000000140c06c981 */ /* 0x000ea2000c1e1500 */
[----:B------:R-:W-:-:S03]  /*43ea0*/  PRMT R3, RZ, 0x7610, R3 ;  /* 0x00007610ff037816 */ /* 0x000fc60000000003 */
[----:B------:R-:W3:Y:S04]  /*43eb0*/  LDL.LU.64 R12, [R1+0x1cf0] ;  /* 0x001cf000010c7983 */ /* 0x000ee80000300a00 */
[----:B------:R-:W3:Y:S04]  /*43ec0*/  LDL R7, [R1+0x109c] ;  /* 0x00109c0001077983 */ /* 0x000ee80000100800 */
[----:B--2---:R0:W-:Y:S04]  /*43ed0*/  STL [R1+0x828], R6 ;  /* 0x0008280601007387 */ /* 0x0041e80000100800 */
[----:B0-----:R-:W2:Y:S04]  /*43ee0*/  LDL R6, [R1+0x10a0] ;  /* 0x0010a00001067983 */ /* 0x001ea80000100800 */
[----:B------:R-:W4:Y:S04]  /*43ef0*/  LDL.LU.64 R10, [R1+0x1ce8] ;  /* 0x001ce800010a7983 */ /* 0x000f280000300a00 */
[----:B---3--:R0:W-:Y:S02]  /*43f00*/  STL [R1+0x824], R9 ;  /* 0x0008240901007387 */ /* 0x0081e40000100800 */
[----:B0-----:R-:W-:-:S02]  /*43f10*/  @!P4 IMAD.MOV.U32 R9, RZ, RZ, R8 ;  /* 0x000000ffff09c224 */ /* 0x001fc400078e0008 */
[----:B------:R-:W-:Y:S02]  /*43f20*/  @!P4 IMAD.MOV.U32 R8, RZ, RZ, R2 ;  /* 0x000000ffff08c224 */ /* 0x000fe400078e0002 */
[----:B------:R-:W3:Y:S04]  /*43f30*/  LDL R2, [R1+0x10e0] ;  /* 0x0010e00001027983 */ /* 0x000ee80000100800 */
[----:B------:R-:W3:Y:S04]  /*43f40*/  @!P4 LDG.E.U16 R3, desc[UR20][R8.64] ;  /* 0x000000140803c981 */ /* 0x000ee8000c1e1500 */
[----:B------:R-:W4:Y:S01]  /*43f50*/  LDL.LU.64 R8, [R1+0x1ce0] ;  /* 0x001ce00001087983 */ /* 0x000f220000300a00 */
[----:B------:R-:W-:-:S02]  /*43f60*/  PRMT R89, RZ, 0x7610, R89 ;  /* 0x00007610ff597816 */ /* 0x000fc40000000059 */
[----:B------:R-:W-:-:S04]  /*43f70*/  PRMT R88, RZ, 0x7610, R88 ;  /* 0x00007610ff587816 */ /* 0x000fc80000000058 */
[----:B------:R-:W4:Y:S01]  /*43f80*/  @!P4 LDG.E.U16 R89, desc[UR20][R4.64] ;  /* 0x000000140459c981 */ /* 0x000f22000c1e1500 */
[----:B------:R-:W-:-:S03]  /*43f90*/  PRMT R87, RZ, 0x7610, R87 ;  /* 0x00007610ff577816 */ /* 0x000fc60000000057 */
[----:B--2---:R-:W2:Y:S04]  /*43fa0*/  @!P4 LDG.E.U16 R88, desc[UR20][R6.64] ;  /* 0x000000140658c981 */ /* 0x004ea8000c1e1500 */
[----:B---3--:R0:W-:Y:S04]  /*43fb0*/  STL [R1+0x1c50], R3 ;  /* 0x001c500301007387 */ /* 0x0081e80000100800 */
[----:B------:R-:W3:Y:S04]  /*43fc0*/  LDL R5, [R1+0x111c] ;  /* 0x00111c0001057983 */ /* 0x000ee80000100800 */
[----:B------:R-:W3:Y:S04]  /*43fd0*/  LDL R4, [R1+0x1120] ;  /* 0x0011200001047983 */ /* 0x000ee80000100800 */
[----:B0-----:R-:W2:Y:S04]  /*43fe0*/  LDL R3, [R1+0x10dc] ;  /* 0x0010dc0001037983 */ /* 0x001ea80000100800 */
[----:B----4-:R0:W-:Y:S01]  /*43ff0*/  STL [R1+0x1c54], R89 ;  /* 0x001c545901007387 */ /* 0x0101e20000100800 */
[----:B------:R-:W-:-:S03]  /*44000*/  PRMT R86, RZ, 0x7610, R86 ;  /* 0x00007610ff567816 */ /* 0x000fc60000000056 */
[----:B0-----:R-:W4:Y:S04]  /*44010*/  LDL R89, [R1+0x1160] ;  /* 0x0011600001597983 */ /* 0x001f280000100800 */
[----:B------:R-:W4:Y:S04]  /*44020*/  LDL.LU.64 R6, [R1+0x1cd8] ;  /* 0x001cd80001067983 */ /* 0x000f280000300a00 */
[----:B------:R-:W4:Y:S04]  /*44030*/  LDL R81, [R1+0x11a0] ;  /* 0x0011a00001517983 */ /* 0x000f280000100800 */
[----:B--2---:R-:W2:Y:S04]  /*44040*/  @!P4 LDG.E.U16 R87, desc[UR20][R2.64] ;  /* 0x000000140257c981 */ /* 0x004ea8000c1e1500 */
[----:B------:R0:W-:Y:S04]  /*44050*/  STL [R1+0x1c58], R88 ;  /* 0x001c585801007387 */ /* 0x0001e80000100800 */
[----:B---3--:R-:W3:Y:S04]  /*44060*/  @!P4 LDG.E.U16 R86, desc[UR20][R4.64] ;  /* 0x000000140456c981 */ /* 0x008ee8000c1e1500 */
[----:B------:R-:W3:Y:S04]  /*44070*/  LDL R3, [R1+0x11dc] ;  /* 0x0011dc0001037983 */ /* 0x000ee80000100800 */
[----:B0-----:R-:W4:Y:S04]  /*44080*/  LDL R88, [R1+0x115c] ;  /* 0x00115c0001587983 */ /* 0x001f280000100800 */
[----:B------:R-:W3:Y:S04]  /*44090*/  LDL R2, [R1+0x11e0] ;  /* 0x0011e00001027983 */ /* 0x000ee80000100800 */
[----:B--2---:R0:W-:Y:S04]  /*440a0*/  STL [R1+0x1c5c], R87 ;  /* 0x001c5c5701007387 */ /* 0x0041e80000100800 */
[----:B0-----:R-:W2:Y:S01]  /*440b0*/  LDL R87, [R1+0x119c] ;  /* 0x00119c0001577983 */ /* 0x001ea20000100800 */
[----:B------:R-:W-:-:S02]  /*440c0*/  PRMT R85, RZ, 0x7610, R85 ;  /* 0x00007610ff557816 */ /* 0x000fc40000000055 */
[----:B------:R-:W-:Y:S01]  /*440d0*/  PRMT R84, RZ, 0x7610, R84 ;  /* 0x00007610ff547816 */ /* 0x000fe20000000054 */
[----:B------:R-:W2:Y:S01]  /*440e0*/  LDL.LU.64 R4, [R1+0x1cd0] ;  /* 0x001cd00001047983 */ /* 0x000ea20000300a00 */
[----:B----4-:R-:W-:-:S04]  /*440f0*/  @!P4 LOP3.LUT R89, R89, R88, RZ, 0x3c, !PT ;  /* 0x000000585959c212 */ /* 0x010fc800078e3cff */
[C---:B------:R-:W-:Y:S01]  /*44100*/  @!P4 LOP3.LUT R88, R89.reuse, R88, RZ, 0x3c, !PT ;  /* 0x000000585958c212 */ /* 0x040fe200078e3cff */
[----:B---3--:R0:W-:Y:S03]  /*44110*/  STL [R1+0x1c60], R86 ;  /* 0x001c605601007387 */ /* 0x0081e60000100800 */
[----:B------:R-:W-:-:S05]  /*44120*/  @!P4 LOP3.LUT R89, R89, R88, RZ, 0x3c, !PT ;  /* 0x000000585959c212 */ /* 0x000fca00078e3cff */
[----:B------:R-:W3:Y:S01]  /*44130*/  @!P4 LDG.E.U16 R85, desc[UR20][R88.64] ;  /* 0x000000145855c981 */ /* 0x000ee2000c1e1500 */
[----:B0-----:R-:W-:Y:S01]  /*44140*/  @!P4 IMAD.MOV.U32 R86, RZ, RZ, R81 ;  /* 0x000000ffff56c224 */ /* 0x001fe200078e0051 */
[----:B------:R-:W-:-:S06]  /*44150*/  PRMT R49, RZ, 0x7610, R49 ;  /* 0x00007610ff317816 */ /* 0x000fcc0000000031 */
[----:B------:R-:W4:Y:S04]  /*44160*/  @!P4 LDG.E.U16 R49, desc[UR20][R2.64] ;  /* 0x000000140231c981 */ /* 0x000f28000c1e1500 */
[----:B------:R-:W4:Y:S04]  /*44170*/  LDL R89, [R1+0x121c] ;  /* 0x00121c0001597983 */ /* 0x000f280000100800 */
[----:B------:R-:W4:Y:S04]  /*44180*/  LDL R88, [R1+0x1220] ;  /* 0x0012200001587983 */ /* 0x000f280000100800 */
[----:B--2---:R-:W2:Y:S01]  /*44190*/  @!P4 LDG.E.U16 R84, desc[UR20][R86.64] ;  /* 0x000000145654c981 */ /* 0x004ea2000c1e1500 */
[----:B------:R-:W-:-:S03]  /*441a0*/  PRMT R83, RZ, 0x7610, R83 ;  /* 0x00007610ff537816 */ /* 0x000fc60000000053 */
[----:B---3--:R0:W-:Y:S04]  /*441b0*/  STL [R1+0x1c64], R85 ;  /* 0x001c645501007387 */ /* 0x0081e80000100800 */
[----:B------:R-:W3:Y:S04]  /*441c0*/  LDL R87, [R1+0x1254] ;  /* 0x0012540001577983 */ /* 0x000ee80000100800 */
[----:B------:R-:W3:Y:S04]  /*441d0*/  LDL R81, [R1+0x1258] ;  /* 0x0012580001517983 */ /* 0x000ee80000100800 */
[----:B----4-:R3:W4:Y:S04]  /*441e0*/  @!P4 LDG.E.U16 R83, desc[UR20][R88.64] ;  /* 0x000000145853c981 */ /* 0x010728000c1e1500 */
[----:B--2---:R1:W-:Y:S04]  /*441f0*/  STL [R1+0x1c68], R84 ;  /* 0x001c685401007387 */ /* 0x0043e80000100800 */
[----:B------:R-:W2:Y:S04]  /*44200*/  LDL R86, [R1+0x128c] ;  /* 0x00128c0001567983 */ /* 0x000ea80000100800 */
[----:B0-----:R-:W2:Y:S04]  /*44210*/  LDL R85, [R1+0x1290] ;  /* 0x0012900001557983 */ /* 0x001ea80000100800 */
[----:B------:R-:W2:Y:S04]  /*44220*/  LDL R3, [R1+0xae4] ;  /* 0x000ae40001037983 */ /* 0x000ea80000100800 */
[----:B------:R-:W2:Y:S04]  /*44230*/  LDL R2, [R1+0xae8] ;  /* 0x000ae80001027983 */ /* 0x000ea80000100800 */
[----:B------:R0:W-:Y:S04]  /*44240*/  STL [R1+0x1c6c], R49 ;  /* 0x001c6c3101007387 */ /* 0x0001e80000100800 */
[----:B-1----:R-:W2:Y:S04]  /*44250*/  LDL R84, [R1+0xb24] ;  /* 0x000b240001547983 */ /* 0x002ea80000100800 */
[----:B0-----:R-:W2:Y:S01]  /*44260*/  LDL R49, [R1+0xb28] ;  /* 0x000b280001317983 */ /* 0x001ea20000100800 */
[----:B------:R-:W-:Y:S01]  /*44270*/  PRMT R82, RZ, 0x7610, R82 ;  /* 0x00007610ff527816 */ /* 0x000fe20000000052 */
[----:B---3--:R-:W-:Y:S01]  /*44280*/  @!P4 IMAD.MOV.U32 R89, RZ, RZ, R87 ;  /* 0x000000ffff59c224 */ /* 0x008fe200078e0057 */
[----:B------:R-:W-:Y:S01]  /*44290*/  PRMT R80, RZ, 0x7610, R80 ;  /* 0x00007610ff507816 */ /* 0x000fe20000000050 */
[----:B------:R-:W-:Y:S01]  /*442a0*/  @!P4 IMAD.MOV.U32 R88, RZ, RZ, R81 ;  /* 0x000000ffff58c224 */ /* 0x000fe200078e0051 */
[----:B------:R-:W-:Y:S01]  /*442b0*/  PRMT R79, RZ, 0x7610, R79 ;  /* 0x00007610ff4f7816 */ /* 0x000fe2000000004f */
[----:B----4-:R0:W-:Y:S04]  /*442c0*/  STL [R1+0x1c70], R83 ;  /* 0x001c705301007387 */ /* 0x0101e80000100800 */
[----:B------:R-:W3:Y:S01]  /*442d0*/  @!P4 LDG.E.U16 R82, desc[UR20][R88.64] ;  /* 0x000000145852c981 */ /* 0x000ee2000c1e1500 */
[----:B------:R-:W-:-:S03]  /*442e0*/  PRMT R78, RZ, 0x7610, R78 ;  /* 0x00007610ff4e7816 */ /* 0x000fc6000000004e */
[----:B------:R-:W4:Y:S04]  /*442f0*/  LDL R81, [R1+0xb68] ;  /* 0x000b680001517983 */ /* 0x000f280000100800 */
[----:B0-----:R-:W4:Y:S01]  /*44300*/  LDL R83, [R1+0xb64] ;  /* 0x000b640001537983 */ /* 0x001f220000100800 */
[----:B--2---:R-:W-:Y:S01]  /*44310*/  @!P4 IMAD.MOV.U32 R87, RZ, RZ, R86 ;  /* 0x000000ffff57c224 */ /* 0x004fe200078e0056 */
[----:B------:R-:W-:-:S05]  /*44320*/  @!P4 MOV R86, R85 ;  /* 0x000000550056c202 */ /* 0x000fca0000000f00 */
[----:B------:R-:W2:Y:S04]  /*44330*/  @!P4 LDG.E.U16 R80, desc[UR20][R86.64] ;  /* 0x000000145650c981 */ /* 0x000ea8000c1e1500 */
[----:B------:R-:W4:Y:S01]  /*44340*/  @!P4 LDG.E.U16 R79, desc[UR20][R2.64] ;  /* 0x00000014024fc981 */ /* 0x000f22000c1e1500 */
[----:B------:R-:W-:Y:S02]  /*44350*/  @!P4 IMAD.MOV.U32 R85, RZ, RZ, R84 ;  /* 0x000000ffff55c224 */ /* 0x000fe400078e0054 */
[----:B------:R-:W-:-:S05]  /*44360*/  @!P4 IMAD.MOV.U32 R84, RZ, RZ, R49 ;  /* 0x000000ffff54c224 */ /* 0x000fca00078e0031 */
[----:B------:R-:W4:Y:S01]  /*44370*/  @!P4 LDG.E.U16 R78, desc[UR20][R84.64] ;  /* 0x00000014544ec981 */ /* 0x000f22000c1e1500 */
[----:B------:R-:W-:-:S03]  /*44380*/  PRMT R77, RZ, 0x7610, R77 ;  /* 0x00007610ff4d7816 */ /* 0x000fc6000000004d */
[----:B---3--:R-:W-:Y:S04]  /*44390*/  STL [R1+0x1c74], R82 ;  /* 0x001c745201007387 */ /* 0x008fe80000100800 */
[----:B--2---:R4:W-:Y:S04]  /*443a0*/  STL [R1+0x1c78], R80 ;  /* 0x001c785001007387 */ /* 0x0049e80000100800 */
[----:B------:R-:W2:Y:S04]  /*443b0*/  LDL R3, [R1+0xba4] ;  /* 0x000ba40001037983 */ /* 0x000ea80000100800 */
[----:B------:R-:W2:Y:S01]  /*443c0*/  LDL R2, [R1+0xba8] ;  /* 0x000ba80001027983 */ /* 0x000ea20000100800 */
[----:B----4-:R-:W-:-:S03]  /*443d0*/  @!P4 IMAD.MOV.U32 R80, RZ, RZ, R81 ;  /* 0x000000ffff50c224 */ /* 0x010fc600078e0051 */
[----:B------:R0:W-:Y:S01]  /*443e0*/  STL [R1+0x1c7c], R79 ;  /* 0x001c7c4f01007387 */ /* 0x0001e20000100800 */
[----:B------:R-:W-:-:S03]  /*443f0*/  @!P4 IMAD.MOV.U32 R81, RZ, RZ, R83 ;  /* 0x000000ffff51c224 */ /* 0x000fc600078e0053 */
[----:B------:R-:W3:Y:S04]  /*44400*/  LDL R82, [R1+0xbe4] ;  /* 0x000be40001527983 */ /* 0x000ee80000100800 */
[----:B------:R-:W4:Y:S04]  /*44410*/  LDL R49, [R1+0xbe8] ;  /* 0x000be80001317983 */ /* 0x000f280000100800 */
[----:B------:R1:W-:Y:S04]  /*44420*/  STL [R1+0x1c80], R78 ;  /* 0x001c804e01007387 */ /* 0x0003e80000100800 */
[----:B------:R-:W4:Y:S01]  /*44430*/  @!P4 LDG.E.U16 R77, desc[UR20][R80.64] ;  /* 0x00000014504dc981 */ /* 0x000f22000c1e1500 */
[----:B------:R-:W-:-:S02]  /*44440*/  PRMT R76, RZ, 0x7610, R76 ;  /* 0x00007610ff4c7816 */ /* 0x000fc4000000004c */
[----:B------:R-:W-:Y:S01]  /*44450*/  PRMT R75, RZ, 0x7610, R75 ;  /* 0x00007610ff4b7816 */ /* 0x000fe2000000004b */
[----:B0-----:R-:W4:Y:S01]  /*44460*/  LDL R79, [R1+0xc64] ;  /* 0x000c6400014f7983 */ /* 0x001f220000100800 */
[----:B------:R-:W-:-:S03]  /*44470*/  PRMT R74, RZ, 0x7610, R74 ;  /* 0x00007610ff4a7816 */ /* 0x000fc6000000004a */
[----:B-1----:R-:W4:Y:S04]  /*44480*/  LDL R78, [R1+0xc68] ;  /* 0x000c6800014e7983 */ /* 0x002f280000100800 */
[----:B------:R-:W4:Y:S04]  /*44490*/  LDL R81, [R1+0xc24] ;  /* 0x000c240001517983 */ /* 0x000f280000100800 */
[----:B------:R-:W4:Y:S04]  /*444a0*/  LDL R80, [R1+0xc28] ;  /* 0x000c280001507983 */ /* 0x000f280000100800 */
[----:B--2---:R-:W2:Y:S01]  /*444b0*/  @!P4 LDG.E.U16 R76, desc[UR20][R2.64] ;  /* 0x00000014024cc981 */ /* 0x004ea2000c1e1500 */
[----:B---3--:R-:W-:-:S02]  /*444c0*/  @!P4 IMAD.MOV.U32 R83, RZ, RZ, R82 ;  /* 0x000000ffff53c224 */ /* 0x008fc400078e0052 */
[----:B----4-:R-:W-:-:S05]  /*444d0*/  @!P4 IMAD.MOV.U32 R82, RZ, RZ, R49 ;  /* 0x000000ffff52c224 */ /* 0x010fca00078e0031 */
[----:B------:R-:W3:Y:S04]  /*444e0*/  @!P4 LDG.E.U16 R75, desc[UR20][R82.64] ;  /* 0x00000014524bc981 */ /* 0x000ee8000c1e1500 */
[----:B------:R-:W-:Y:S04]  /*444f0*/  STL [R1+0x1c84], R77 ;  /* 0x001c844d01007387 */ /* 0x000fe80000100800 */
[----:B------:R-:W4:Y:S04]  /*44500*/  LDL R3, [R1+0xca4] ;  /* 0x000ca40001037983 */ /* 0x000f280000100800 */
[----:B------:R-:W4:Y:S04]  /*44510*/  LDL R2, [R1+0xca8] ;  /* 0x000ca80001027983 */ /* 0x000f280000100800 */
[----:B------:R0:W4:Y:S01]  /*44520*/  @!P4 LDG.E.U16 R74, desc[UR20][R80.64] ;  /* 0x00000014504ac981 */ /* 0x000122000c1e1500 */
[----:B------:R-:W-:-:S02]  /*44530*/  PRMT R73, RZ, 0x7610, R73 ;  /* 0x00007610ff497816 */ /* 0x000fc40000000049 */
[----:B------:R-:W-:Y:S01]  /*44540*/  PRMT R72, RZ, 0x7610, R72 ;  /* 0x00007610ff487816 */ /* 0x000fe20000000048 */
[----:B0-----:R-:W-:Y:S02]  /*44550*/  @!P4 IMAD.MOV.U32 R80, RZ, RZ, R78 ;  /* 0x000000ffff50c224 */ /* 0x001fe400078e004e */
[----:B------:R-:W-:-:S05]  /*44560*/  @!P4 IMAD.MOV.U32 R81, RZ, RZ, R79 ;  /* 0x000000ffff51c224 */ /* 0x000fca00078e004f */
[----:B------:R-:W4:Y:S04]  /*44570*/  @!P4 LDG.E.U16 R73, desc[UR20][R80.64] ;  /* 0x000000145049c981 */ /* 0x000f28000c1e1500 */
[----:B--2---:R0:W-:Y:S04]  /*44580*/  STL [R1+0x1c88], R76 ;  /* 0x001c884c01007387 */ /* 0x0041e80000100800 */
[----:B------:R-:W2:Y:S04]  /*44590*/  LDL R49, [R1+0xce8] ;  /* 0x000ce80001317983 */ /* 0x000ea80000100800 */
[----:B0-----:R-:W2:Y:S04]  /*445a0*/  LDL R76, [R1+0xce4] ;  /* 0x000ce400014c7983 */ /* 0x001ea80000100800 */
[----:B---3--:R4:W-:Y:S02]  /*445b0*/  STL [R1+0x1c8c], R75 ;  /* 0x001c8c4b01007387 */ /* 0x0089e40000100800 */
[----:B----4-:R-:W-:-:S02]  /*445c0*/  @!P4 IMAD.MOV.U32 R75, RZ, RZ, R3 ;  /* 0x000000ffff4bc224 */ /* 0x010fc400078e0003 */
[----:B------:R0:W-:Y:S04]  /*445d0*/  STL [R1+0x1c90], R74 ;  /* 0x001c904a01007387 */ /* 0x0001e80000100800 */
[----:B------:R-:W3:Y:S04]  /*445e0*/  LDL R78, [R1+0xd24] ;  /* 0x000d2400014e7983 */ /* 0x000ee80000100800 */
[----:B------:R-:W4:Y:S01]  /*445f0*/  LDL R77, [R1+0xd28] ;  /* 0x000d2800014d7983 */ /* 0x000f220000100800 */
[----:B0-----:R-:W-:-:S05]  /*44600*/  @!P4 IMAD.MOV.U32 R74, RZ, RZ, R2 ;  /* 0x000000ffff4ac224 */ /* 0x001fca00078e0002 */
[----:B------:R-:W4:Y:S01]  /*44610*/  @!P4 LDG.E.U16 R72, desc[UR20][R74.64] ;  /* 0x000000144a48c981 */ /* 0x000f22000c1e1500 */
[----:B------:R-:W-:Y:S02]  /*44620*/  PRMT R71, RZ, 0x7610, R71 ;  /* 0x00007610ff477816 */ /* 0x000fe40000000047 */
[----:B------:R-:W-:Y:S01]  /*44630*/  PRMT R70, RZ, 0x7610, R70 ;  /* 0x00007610ff467816 */ /* 0x000fe20000000046 */
[----:B------:R0:W-:Y:S04]  /*44640*/  STL [R1+0x1c94], R73 ;  /* 0x001c944901007387 */ /* 0x0001e80000100800 */
[----:B------:R-:W4:Y:S04]  /*44650*/  LDL R3, [R1+0xd64] ;  /* 0x000d640001037983 */ /* 0x000f280000100800 */
[----:B------:R-:W4:Y:S01]  /*44660*/  LDL R2, [R1+0xd68] ;  /* 0x000d680001027983 */ /* 0x000f220000100800 */
[----:B--2---:R-:W-:-:S02]  /*44670*/  @!P4 IMAD.MOV.U32 R80, RZ, RZ, R49 ;  /* 0x000000ffff50c224 */ /* 0x004fc400078e0031 */
[----:B------:R-:W-:-:S05]  /*44680*/  @!P4 IMAD.MOV.U32 R81, RZ, RZ, R76 ;  /* 0x000000ffff51c224 */ /* 0x000fca00078e004c */
[----:B------:R-:W2:Y:S01]  /*44690*/  @!P4 LDG.E.U16 R71, desc[UR20][R80.64] ;  /* 0x000000145047c981 */ /* 0x000ea2000c1e1500 */
[----:B---3--:R-:W-:Y:S02]  /*446a0*/  @!P4 IMAD.MOV.U32 R79, RZ, RZ, R78 ;  /* 0x000000ffff4fc224 */ /* 0x008fe400078e004e */
[----:B----4-:R-:W-:-:S05]  /*446b0*/  @!P4 IMAD.MOV.U32 R78, RZ, RZ, R77 ;  /* 0x000000ffff4ec224 */ /* 0x010fca00078e004d */
[----:B------:R1:W3:Y:S04]  /*446c0*/  @!P4 LDG.E.U16 R70, desc[UR20][R78.64] ;  /* 0x000000144e46c981 */ /* 0x0002e8000c1e1500 */
[----:B------:R4:W-:Y:S04]  /*446d0*/  STL [R1+0x1c98], R72 ;  /* 0x001c984801007387 */ /* 0x0009e80000100800 */
[----:B------:R-:W3:Y:S04]  /*446e0*/  LDL R76, [R1+0xda4] ;  /* 0x000da400014c7983 */ /* 0x000ee80000100800 */
[----:B------:R-:W3:Y:S04]  /*446f0*/  LDL R75, [R1+0xda8] ;  /* 0x000da800014b7983 */ /* 0x000ee80000100800 */
[----:B------:R-:W3:Y:S04]  /*44700*/  LDL R74, [R1+0xde4] ;  /* 0x000de400014a7983 */ /* 0x000ee80000100800 */
[----:B------:R-:W3:Y:S01]  /*44710*/  LDL R49, [R1+0xde8] ;  /* 0x000de80001317983 */ /* 0x000ee20000100800 */
[----:B------:R-:W-:Y:S01]  /*44720*/  PRMT R69, RZ, 0x7610, R69 ;  /* 0x00007610ff457816 */ /* 0x000fe20000000045 */
[----:B-1----:R-:W-:Y:S01]  /*44730*/  @!P4 IMAD.MOV.U32 R78, RZ, RZ, R2 ;  /* 0x000000ffff4ec224 */ /* 0x002fe200078e0002 */
[----:B------:R-:W-:Y:S01]  /*44740*/  PRMT R68, RZ, 0x7610, R68 ;  /* 0x00007610ff447816 */ /* 0x000fe20000000044 */
[----:B------:R-:W-:Y:S01]  /*44750*/  @!P4 IMAD.MOV.U32 R79, RZ, RZ, R3 ;  /* 0x000000ffff4fc224 */ /* 0x000fe200078e0003 */
[----:B------:R-:W-:-:S04]  /*44760*/  PRMT R67, RZ, 0x7610, R67 ;  /* 0x00007610ff437816 */ /* 0x000fc80000000043 */
[----:B------:R-:W3:Y:S04]  /*44770*/  @!P4 LDG.E.U16 R69, desc[UR20][R78.64] ;  /* 0x000000144e45c981 */ /* 0x000ee8000c1e1500 */
[----:B--2---:R1:W-:Y:S04]  /*44780*/  STL [R1+0x1c9c], R71 ;  /* 0x001c9c4701007387 */ /* 0x0043e80000100800 */
[----:B0-----:R-:W2:Y:S04]  /*44790*/  LDL R73, [R1+0xe24] ;  /* 0x000e240001497983 */ /* 0x001ea80000100800 */
[----:B----4-:R-:W2:Y:S04]  /*447a0*/  LDL R72, [R1+0xe28] ;  /* 0x000e280001487983 */ /* 0x010ea80000100800 */
[----:B---3--:R0:W-:Y:S04]  /*447b0*/  STL [R1+0x1ca0], R70 ;  /* 0x001ca04601007387 */ /* 0x0081e80000100800 */
[----:B------:R-:W3:Y:S01]  /*447c0*/  LDL R3, [R1+0xe64] ;  /* 0x000e640001037983 */ /* 0x000ee20000100800 */
[----:B-1----:R-:W-:-:S03]  /*447d0*/  @!P4 IMAD.MOV.U32 R71, RZ, RZ, R76 ;  /* 0x000000ffff47c224 */ /* 0x002fc600078e004c */
[----:B------:R-:W4:Y:S01]  /*447e0*/  LDL R2, [R1+0xe68] ;  /* 0x000e680001027983 */ /* 0x000f220000100800 */
[----:B0-----:R-:W-:Y:S02]  /*447f0*/  @!P4 IMAD.MOV.U32 R70, RZ, RZ, R75 ;  /* 0x000000ffff46c224 */ /* 0x001fe400078e004b */
[----:B------:R-:W-:-:S03]  /*44800*/  @!P4 IMAD.MOV.U32 R75, RZ, RZ, R74 ;  /* 0x000000ffff4bc224 */ /* 0x000fc600078e004a */
[----:B------:R-:W3:Y:S01]  /*44810*/  @!P4 LDG.E.U16 R68, desc[UR20][R70.64] ;  /* 0x000000144644c981 */ /* 0x000ee2000c1e1500 */
[----:B------:R-:W-:-:S05]  /*44820*/  @!P4 IMAD.MOV.U32 R74, RZ, RZ, R49 ;  /* 0x000000ffff4ac224 */ /* 0x000fca00078e0031 */
[----:B------:R-:W4:Y:S01]  /*44830*/  @!P4 LDG.E.U16 R67, desc[UR20][R74.64] ;  /* 0x000000144a43c981 */ /* 0x000f22000c1e1500 */
[----:B------:R-:W-:-:S03]  /*44840*/  PRMT R66, RZ, 0x7610, R66 ;  /* 0x00007610ff427816 */ /* 0x000fc60000000042 */
[----:B------:R0:W-:Y:S04]  /*44850*/  STL [R1+0x1ca4], R69 ;  /* 0x001ca44501007387 */ /* 0x0001e80000100800 */
[----:B--2---:R1:W2:Y:S04]  /*44860*/  @!P4 LDG.E.U16 R66, desc[UR20][R72.64] ;  /* 0x000000144842c981 */ /* 0x0042a8000c1e1500 */
[----:B---3--:R3:W-:Y:S04]  /*44870*/  STL [R1+0x1ca8], R68 ;  /* 0x001ca84401007387 */ /* 0x0087e80000100800 */
[----:B------:R-:W3:Y:S04]  /*44880*/  LDL R71, [R1+0xea4] ;  /* 0x000ea40001477983 */ /* 0x000ee80000100800 */
[----:B------:R-:W3:Y:S04]  /*44890*/  LDL R49, [R1+0xea8] ;  /* 0x000ea80001317983 */ /* 0x000ee80000100800 */
[----:B----4-:R4:W-:Y:S04]  /*448a0*/  STL [R1+0x1cac], R67 ;  /* 0x001cac4301007387 */ /* 0x0109e80000100800 */
[----:B------:R-:W3:Y:S04]  /*448b0*/  LDL R70, [R1+0xee4] ;  /* 0x000ee40001467983 */ /* 0x000ee80000100800 */
[----:B0-----:R-:W3:Y:S01]  /*448c0*/  LDL R69, [R1+0xee8] ;  /* 0x000ee80001457983 */ /* 0x001ee20000100800 */
[----:B------:R-:W-:Y:S01]  /*448d0*/  PRMT R65, RZ, 0x7610, R65 ;  /* 0x00007610ff417816 */ /* 0x000fe20000000041 */
[----:B-1----:R-:W-:-:S02]  /*448e0*/  @!P4 IMAD.MOV.U32 R72, RZ, RZ, R2 ;  /* 0x000000ffff48c224 */ /* 0x002fc400078e0002 */
[----:B------:R-:W-:Y:S01]  /*448f0*/  @!P4 IMAD.MOV.U32 R73, RZ, RZ, R3 ;  /* 0x000000ffff49c224 */ /* 0x000fe200078e0003 */
[----:B------:R-:W-:-:S04]  /*44900*/  PRMT R64, RZ, 0x7610, R64 ;  /* 0x00007610ff407816 */ /* 0x000fc80000000040 */
[----:B------:R0:W3:Y:S01]  /*44910*/  @!P4 LDG.E.U16 R65, desc[UR20][R72.64] ;  /* 0x000000144841c981 */ /* 0x0000e2000c1e1500 */
[----:B------:R-:W-:-:S03]  /*44920*/  PRMT R63, RZ, 0x7610, R63 ;  /* 0x00007610ff3f7816 */ /* 0x000fc6000000003f */
[----:B--2---:R1:W-:Y:S04]  /*44930*/  STL [R1+0x1cb4], R66 ;  /* 0x001cb44201007387 */ /* 0x0043e80000100800 */
[----:B---3--:R-:W2:Y:S04]  /*44940*/  LDL R68, [R1+0xf24] ;  /* 0x000f240001447983 */ /* 0x008ea80000100800 */
[----:B----4-:R-:W3:Y:S04]  /*44950*/  LDL R67, [R1+0xf28] ;  /* 0x000f280001437983 */ /* 0x010ee80000100800 */
[----:B------:R-:W4:Y:S04]  /*44960*/  LDL R3, [R1+0xf64] ;  /* 0x000f640001037983 */ /* 0x000f280000100800 */
[----:B------:R-:W4:Y:S01]  /*44970*/  LDL R2, [R1+0xf68] ;  /* 0x000f680001027983 */ /* 0x000f220000100800 */
[----:B0-----:R-:W-:-:S02]  /*44980*/  @!P4 IMAD.MOV.U32 R73, RZ, RZ, R71 ;  /* 0x000000ffff49c224 */ /* 0x001fc400078e0047 */
[----:B------:R-:W-:-:S05]  /*44990*/  @!P4 IMAD.MOV.U32 R72, RZ, RZ, R49 ;  /* 0x000000ffff48c224 */ /* 0x000fca00078e0031 */
[----:B------:R-:W4:Y:S01]  /*449a0*/  @!P4 LDG.E.U16 R64, desc[UR20][R72.64] ;  /* 0x000000144840c981 */ /* 0x000f22000c1e1500 */
[----:B------:R-:W-:Y:S02]  /*449b0*/  @!P4 IMAD.MOV.U32 R71, RZ, RZ, R70 ;  /* 0x000000ffff47c224 */ /* 0x000fe400078e0046 */
[----:B------:R-:W-:-:S05]  /*449c0*/  @!P4 IMAD.MOV.U32 R70, RZ, RZ, R69 ;  /* 0x000000ffff46c224 */ /* 0x000fca00078e0045 */
[----:B------:R4:W4:Y:S04]  /*449d0*/  @!P4 LDG.E.U16 R63, desc[UR20][R70.64] ;  /* 0x00000014463fc981 */ /* 0x000928000c1e1500 */
[----:B------:R0:W-:Y:S04]  /*449e0*/  STL [R1+0x1cb8], R65 ;  /* 0x001cb84101007387 */ /* 0x0001e80000100800 */
[----:B-1----:R-:W4:Y:S04]  /*449f0*/  LDL R66, [R1+0xfa4] ;  /* 0x000fa40001427983 */ /* 0x002f280000100800 */
[----:B------:R-:W4:Y:S01]  /*44a00*/  LDL R49, [R1+0xfa8] ;  /* 0x000fa80001317983 */ /* 0x000f220000100800 */
[----:B------:R-:W-:Y:S01]  /*44a10*/  PRMT R62, RZ, 0x7610, R62 ;  /* 0x00007610ff3e7816 */ /* 0x000fe2000000003e */
[----:B--2---:R-:W-:-:S02]  /*44a20*/  @!P4 IMAD.MOV.U32 R69, RZ, RZ, R68 ;  /* 0x000000ffff45c224 */ /* 0x004fc400078e0044 */
[----:B---3--:R-:W-:Y:S02]  /*44a30*/  @!P4 IMAD.MOV.U32 R68, RZ, RZ, R67 ;  /* 0x000000ffff44c224 */ /* 0x008fe400078e0043 */
[----:B----4-:R-:W-:-:S03]  /*44a40*/  @!P4 IMAD.MOV.U32 R71, RZ, RZ, R3 ;  /* 0x000000ffff47c224 */ /* 0x010fc600078e0003 */
[----:B------:R-:W2:Y:S01]  /*44a50*/  @!P4 LDG.E.U16 R62, desc[UR20][R68.64] ;  /* 0x00000014443ec981 */ /* 0x000ea2000c1e1500 */
[----:B------:R-:W-:-:S03]  /*44a60*/  @!P4 IMAD.MOV.U32 R70, RZ, RZ, R2 ;  /* 0x000000ffff46c224 */ /* 0x000fc600078e0002 */
[----:B------:R1:W-:Y:S04]  /*44a70*/  STL [R1+0x1cbc], R64 ;  /* 0x001cbc4001007387 */ /* 0x0003e80000100800 */
[----:B0-----:R-:W3:Y:S04]  /*44a80*/  LDL R65, [R1+0xfe4] ;  /* 0x000fe40001417983 */ /* 0x001ee80000100800 */
[----:B-1----:R-:W4:Y:S04]  /*44a90*/  LDL R64, [R1+0xfe8] ;  /* 0x000fe80001407983 */ /* 0x002f280000100800 */
[----:B------:R0:W-:Y:S04]  /*44aa0*/  STL [R1+0x1cc0], R63 ;  /* 0x001cc03f01007387 */ /* 0x0001e80000100800 */
[----:B------:R-:W2:Y:S04]  /*44ab0*/  LDL R69, [R1+0x1024] ;  /* 0x0010240001457983 */ /* 0x000ea80000100800 */
[----:B------:R-:W2:Y:S04]  /*44ac0*/  LDL R68, [R1+0x1028] ;  /* 0x0010280001447983 */ /* 0x000ea80000100800 */
[----:B------:R-:W2:Y:S04]  /*44ad0*/  LDL R3, [R1+0x1064] ;  /* 0x0010640001037983 */ /* 0x000ea80000100800 */
[----:B------:R-:W2:Y:S01]  /*44ae0*/  LDL R2, [R1+0x1068] ;  /* 0x0010680001027983 */ /* 0x000ea20000100800 */
[----:B------:R-:W-:Y:S01]  /*44af0*/  @!P4 IMAD.MOV.U32 R67, RZ, RZ, R66 ;  /* 0x000000ffff43c224 */ /* 0x000fe200078e0042 */
[----:B------:R-:W-:Y:S01]  /*44b00*/  PRMT R61, RZ, 0x7610, R61 ;  /* 0x00007610ff3d7816 */ /* 0x000fe2000000003d */
[----:B------:R-:W-:Y:S01]  /*44b10*/  @!P4 IMAD.MOV.U32 R66, RZ, RZ, R49 ;  /* 0x000000ffff42c224 */ /* 0x000fe200078e0031 */
[----:B------:R-:W-:Y:S01]  /*44b20*/  PRMT R60, RZ, 0x7610, R60 ;  /* 0x00007610ff3c7816 */ /* 0x000fe2000000003c */
[----:B0-----:R-:W2:Y:S04]  /*44b30*/  LDL R63, [R1+0x10a4] ;  /* 0x0010a400013f7983 */ /* 0x001ea80000100800 */
[----:B------:R-:W2:Y:S01]  /*44b40*/  LDL R49, [R1+0x10a8] ;  /* 0x0010a80001317983 */ /* 0x000ea20000100800 */
[----:B------:R-:W-:-:S03]  /*44b50*/  PRMT R58, RZ, 0x7610, R58 ;  /* 0x00007610ff3a7816 */ /* 0x000fc6000000003a */
[----:B------:R3:W2:Y:S04]  /*44b60*/  @!P4 LDG.E.U16 R61, desc[UR20][R70.64] ;  /* 0x00000014463dc981 */ /* 0x0006a8000c1e1500 */
[----:B------:R-:W2:Y:S04]  /*44b70*/  @!P4 LDG.E.U16 R60, desc[UR20][R66.64] ;  /* 0x00000014423cc981 */ /* 0x000ea8000c1e1500 */
[----:B------:R-:W2:Y:S04]  /*44b80*/  LDL R67, [R1+0x10e4] ;  /* 0x0010e40001437983 */ /* 0x000ea80000100800 */
[----:B------:R-:W2:Y:S01]  /*44b90*/  LDL R66, [R1+0x10e8] ;  /* 0x0010e80001427983 */ /* 0x000ea20000100800 */
[----:B---3--:R-:W-:-:S03]  /*44ba0*/  @!P4 IMAD.MOV.U32 R71, RZ, RZ, R65 ;  /* 0x000000ffff47c224 */ /* 0x008fc600078e0041 */
[----:B------:R-:W3:Y:S01]  /*44bb0*/  LDL R65, [R1+0x1124] ;  /* 0x0011240001417983 */ /* 0x000ee20000100800 */
[----:B----4-:R-:W-:-:S03]  /*44bc0*/  @!P4 IMAD.MOV.U32 R70, RZ, RZ, R64 ;  /* 0x000000ffff46c224 */ /* 0x010fc600078e0040 */
[----:B------:R-:W4:Y:S04]  /*44bd0*/  LDL R64, [R1+0x1128] ;  /* 0x0011280001407983 */ /* 0x000f280000100800 */
[----:B--2---:R0:W2:Y:S02]  /*44be0*/  @!P4 LDG.E.U16 R58, desc[UR20][R68.64] ;  /* 0x00000014443ac981 */ /* 0x0040a4000c1e1500 */
[----:B0-----:R-:W-:Y:S02]  /*44bf0*/  @!P4 IMAD.MOV.U32 R69, RZ, RZ, R3 ;  /* 0x000000ffff45c224 */ /* 0x001fe400078e0003 */
[----:B------:R-:W2:Y:S01]  /*44c00*/  LDL R3, [R1+0x1164] ;  /* 0x0011640001037983 */ /* 0x000ea20000100800 */
[----:B------:R-:W-:-:S03]  /*44c10*/  @!P4 IMAD.MOV.U32 R68, RZ, RZ, R2 ;  /* 0x000000ffff44c224 */ /* 0x000fc600078e0002 */
[----:B------:R-:W2:Y:S01]  /*44c20*/  LDL R2, [R1+0x1168] ;  /* 0x0011680001027983 */ /* 0x000ea20000100800 */
[----:B------:R-:W-:Y:S02]  /*44c30*/  PRMT R57, RZ, 0x7610, R57 ;  /* 0x00007610ff397816 */ /* 0x000fe40000000039 */
[----:B------:R-:W-:Y:S02]  /*44c40*/  PRMT R56, RZ, 0x7610, R56 ;  /* 0x00007610ff387816 */ /* 0x000fe40000000038 */
[----:B------:R-:W-:Y:S02]  /*44c50*/  PRMT R55, RZ, 0x7610, R55 ;  /* 0x00007610ff377816 */ /* 0x000fe40000000037 */
[----:B------:R0:W2:Y:S01]  /*44c60*/  @!P4 LDG.E.U16 R57, desc[UR20][R68.64] ;  /* 0x000000144439c981 */ /* 0x0000a2000c1e1500 */
[----:B------:R-:W-:Y:S01]  /*44c70*/  PRMT R54, RZ, 0x7610, R54 ;  /* 0x00007610ff367816 */ /* 0x000fe20000000036 */
[----:B0-----:R-:W-:Y:S02]  /*44c80*/  @!P4 IMAD.MOV.U32 R68, RZ, RZ, R49 ;  /* 0x000000ffff44c224 */ /* 0x001fe400078e0031 */
[----:B------:R-:W-:Y:S01]  /*44c90*/  @!P4 IMAD.MOV.U32 R69, RZ, RZ, R63 ;  /* 0x000000ffff45c224 */ /* 0x000fe200078e003f */
[----:B------:R-:W2:Y:S04]  /*44ca0*/  LDL R49, [R1+0x11a8] ;  /* 0x0011a80001317983 */ /* 0x000ea80000100800 */
[----:B------:R-:W2:Y:S04]  /*44cb0*/  LDL R63, [R1+0x11a4] ;  /* 0x0011a400013f7983 */ /* 0x000ea80000100800 */
[----:B------:R-:W2:Y:S04]  /*44cc0*/  @!P4 LDG.E.U16 R56, desc[UR20][R68.64] ;  /* 0x000000144438c981 */ /* 0x000ea8000c1e1500 */
[----:B------:R3:W2:Y:S04]  /*44cd0*/  @!P4 LDG.E.U16 R55, desc[UR20][R66.64] ;  /* 0x000000144237c981 */ /* 0x0006a8000c1e1500 */
[----:B------:R-:W2:Y:S04]  /*44ce0*/  LDL R69, [R1+0x11e4] ;  /* 0x0011e40001457983 */ /* 0x000ea80000100800 */
[----:B------:R-:W2:Y:S01]  /*44cf0*/  LDL R68, [R1+0x11e8] ;  /* 0x0011e80001447983 */ /* 0x000ea20000100800 */
[----:B---3--:R-:W-:-:S03]  /*44d00*/  @!P4 IMAD.MOV.U32 R67, RZ, RZ, R65 ;  /* 0x000000ffff43c224 */ /* 0x008fc600078e0041 */
[----:B------:R-:W3:Y:S01]  /*44d10*/  LDL R65, [R1+0x1224] ;  /* 0x0012240001417983 */ /* 0x000ee20000100800 */
[----:B----4-:R-:W-:-:S03]  /*44d20*/  @!P4 IMAD.MOV.U32 R66, RZ, RZ, R64 ;  /* 0x000000ffff42c224 */ /* 0x010fc600078e0040 */
[----:B------:R-:W4:Y:S04]  /*44d30*/  LDL R64, [R1+0x1228] ;  /* 0x0012280001407983 */ /* 0x000f280000100800 */
[----:B------:R2:W4:Y:S02]  /*44d40*/  @!P4 LDG.E.U16 R54, desc[UR20][R66.64] ;  /* 0x000000144236c981 */ /* 0x000524000c1e1500 */
[----:B--2---:R-:W-:Y:S02]  /*44d50*/  @!P4 IMAD.MOV.U32 R67, RZ, RZ, R3 ;  /* 0x000000ffff43c224 */ /* 0x004fe400078e0003 */
[----:B------:R-:W2:Y:S01]  /*44d60*/  LDL R3, [R1+0x125c] ;  /* 0x00125c0001037983 */ /* 0x000ea20000100800 */
[----:B------:R-:W-:-:S03]  /*44d70*/  @!P4 IMAD.MOV.U32 R66, RZ, RZ, R2 ;  /* 0x000000ffff42c224 */ /* 0x000fc600078e0002 */
[----:B------:R-:W2:Y:S01]  /*44d80*/  LDL R2, [R1+0x1260] ;  /* 0x0012600001027983 */ /* 0x000ea20000100800 */
[----:B------:R-:W-:Y:S02]  /*44d90*/  PRMT R59, RZ, 0x7610, R59 ;  /* 0x00007610ff3b7816 */ /* 0x000fe4000000003b */
[----:B------:R-:W-:Y:S02]  /*44da0*/  PRMT R53, RZ, 0x7610, R53 ;  /* 0x00007610ff357816 */ /* 0x000fe40000000035 */
[----:B------:R-:W-:Y:S02]  /*44db0*/  PRMT R17, RZ, 0x7610, R17 ;  /* 0x00007610ff117816 */ /* 0x000fe40000000011 */
[----:B------:R0:W2:Y:S04]  /*44dc0*/  @!P4 LDG.E.U16 R59, desc[UR20][R70.64] ;  /* 0x00000014463bc981 */ /* 0x0000a8000c1e1500 */
[----:B------:R-:W2:Y:S01]  /*44dd0*/  @!P4 LDG.E.U16 R53, desc[UR20][R66.64] ;  /* 0x000000144235c981 */ /* 0x000ea2000c1e1500 */
[----:B------:R-:W-:Y:S01]  /*44de0*/  PRMT R51, RZ, 0x7610, R51 ;  /* 0x00007610ff337816 */ /* 0x000fe20000000033 */
[----:B0-----:R-:W-:-:S02]  /*44df0*/  @!P4 IMAD.MOV.U32 R70, RZ, RZ, R49 ;  /* 0x000000ffff46c224 */ /* 0x001fc400078e0031 */
[----:B------:R-:W2:Y:S01]  /*44e00*/  LDL R49, [R1+0xaf0] ;  /* 0x000af00001317983 */ /* 0x000ea20000100800 */
[----:B------:R-:W-:-:S03]  /*44e10*/  @!P4 IMAD.MOV.U32 R71, RZ, RZ, R63 ;  /* 0x000000ffff47c224 */ /* 0x000fc600078e003f */
[----:B------:R-:W2:Y:S04]  /*44e20*/  LDL R67, [R1+0x1294] ;  /* 0x0012940001437983 */ /* 0x000ea80000100800 */
[----:B------:R-:W2:Y:S04]  /*44e30*/  LDL R66, [R1+0x1298] ;  /* 0x0012980001427983 */ /* 0x000ea80000100800 */
[----:B------:R-:W2:Y:S04]  /*44e40*/  LDL R63, [R1+0xaec] ;  /* 0x000aec00013f7983 */ /* 0x000ea80000100800 */
[----:B------:R3:W2:Y:S02]  /*44e50*/  @!P4 LDG.E.U16 R17, desc[UR20][R68.64] ;  /* 0x000000144411c981 */ /* 0x0006a4000c1e1500 */
[----:B---3--:R-:W-:-:S02]  /*44e60*/  @!P4 IMAD.MOV.U32 R69, RZ, RZ, R65 ;  /* 0x000000ffff45c224 */ /* 0x008fc400078e0041 */
[----:B------:R-:W3:Y:S01]  /*44e70*/  LDL R65, [R1+0xb2c] ;  /* 0x000b2c0001417983 */ /* 0x000ee20000100800 */
[----:B----4-:R-:W-:-:S03]  /*44e80*/  @!P4 IMAD.MOV.U32 R68, RZ, RZ, R64 ;  /* 0x000000ffff44c224 */ /* 0x010fc600078e0040 */
[----:B------:R-:W4:Y:S04]  /*44e90*/  LDL R64, [R1+0xb30] ;  /* 0x000b300001407983 */ /* 0x000f280000100800 */
[----:B------:R2:W4:Y:S02]  /*44ea0*/  @!P4 LDG.E.U16 R51, desc[UR20][R68.64] ;  /* 0x000000144433c981 */ /* 0x000524000c1e1500 */
[----:B--2---:R-:W-:Y:S02]  /*44eb0*/  @!P4 MOV R69, R3 ;  /* 0x000000030045c202 */ /* 0x004fe40000000f00 */
[----:B------:R-:W2:Y:S01]  /*44ec0*/  LDL R3, [R1+0xb6c] ;  /* 0x000b6c0001037983 */ /* 0x000ea20000100800 */
[----:B------:R-:W-:-:S03]  /*44ed0*/  @!P4 IMAD.MOV.U32 R68, RZ, RZ, R2 ;  /* 0x000000ffff44c224 */ /* 0x000fc600078e0002 */
[----:B------:R-:W2:Y:S01]  /*44ee0*/  LDL R2, [R1+0xb70] ;  /* 0x000b700001027983 */ /* 0x000ea20000100800 */
[----:B------:R-:W-:Y:S02]  /*44ef0*/  PRMT R50, RZ, 0x7610, R50 ;  /* 0x00007610ff327816 */ /* 0x000fe40000000032 */
[----:B------:R-:W-:Y:S02]  /*44f00*/  PRMT R48, RZ, 0x7610, R48 ;  /* 0x00007610ff307816 */ /* 0x000fe40000000030 */
[----:B------:R-:W-:Y:S02]  /*44f10*/  PRMT R47, RZ, 0x7610, R47 ;  /* 0x00007610ff2f7816 */ /* 0x000fe4000000002f */
[----:B------:R-:W2:Y:S01]  /*44f20*/  @!P4 LDG.E.U16 R50, desc[UR20][R68.64] ;  /* 0x000000144432c981 */ /* 0x000ea2000c1e1500 */
[----:B------:R-:W-:Y:S02]  /*44f30*/  PRMT R52, RZ, 0x7610, R52 ;  /* 0x00007610ff347816 */ /* 0x000fe40000000034 */
[----:B------:R-:W-:-:S04]  /*44f40*/  PRMT R46, RZ, 0x7610, R46 ;  /* 0x00007610ff2e7816 */ /* 0x000fc8000000002e */
[----:B------:R-:W2:Y:S04]  /*44f50*/  @!P4 LDG.E.U16 R52, desc[UR20][R70.64] ;  /* 0x000000144634c981 */ /* 0x000ea8000c1e1500 */
[----:B------:R-:W2:Y:S04]  /*44f60*/  LDL R69, [R1+0xbac] ;  /* 0x000bac0001457983 */ /* 0x000ea80000100800 */
[----:B------:R-:W2:Y:S04]  /*44f70*/  LDL R68, [R1+0xbb0] ;  /* 0x000bb00001447983 */ /* 0x000ea80000100800 */
[----:B------:R0:W2:Y:S02]  /*44f80*/  @!P4 LDG.E.U16 R48, desc[UR20][R66.64] ;  /* 0x000000144230c981 */ /* 0x0000a4000c1e1500 */
[----:B0-----:R-:W-:-:S02]  /*44f90*/  @!P4 IMAD.MOV.U32 R66, RZ, RZ, R49 ;  /* 0x000000ffff42c224 */ /* 0x001fc400078e0031 */
[----:B------:R-:W-:Y:S01]  /*44fa0*/  @!P4 IMAD.MOV.U32 R67, RZ, RZ, R63 ;  /* 0x000000ffff43c224 */ /* 0x000fe200078e003f */
[----:B------:R-:W2:Y:S04]  /*44fb0*/  LDL R49, [R1+0xbf0] ;  /* 0x000bf00001317983 */ /* 0x000ea80000100800 */
[----:B------:R-:W2:Y:S04]  /*44fc0*/  LDL R63, [R1+0xbec] ;  /* 0x000bec00013f7983 */ /* 0x000ea80000100800 */
[----:B------:R3:W2:Y:S02]  /*44fd0*/  @!P4 LDG.E.U16 R47, desc[UR20][R66.64] ;  /* 0x00000014422fc981 */ /* 0x0006a4000c1e1500 */
[----:B---3--:R-:W-:-:S02]  /*44fe0*/  @!P4 IMAD.MOV.U32 R67, RZ, RZ, R65 ;  /* 0x000000ffff43c224 */ /* 0x008fc400078e0041 */
[----:B------:R-:W3:Y:S01]  /*44ff0*/  LDL R65, [R1+0xc2c] ;  /* 0x000c2c0001417983 */ /* 0x000ee20000100800 */
[----:B----4-:R-:W-:-:S03]  /*45000*/  @!P4 IMAD.MOV.U32 R66, RZ, RZ, R64 ;  /* 0x000000ffff42c224 */ /* 0x010fc600078e0040 */
[----:B------:R-:W4:Y:S04]  /*45010*/  LDL R64, [R1+0xc30] ;  /* 0x000c300001407983 */ /* 0x000f280000100800 */
[----:B------:R-:W4:Y:S04]  /*45020*/  @!P4 LDG.E.U16 R46, desc[UR20][R66.64] ;  /* 0x00000014422ec981 */ /* 0x000f28000c1e1500 */
[----:B------:R-:W4:Y:S04]  /*45030*/  LDL R67, [R1+0xc6c] ;  /* 0x000c6c0001437983 */ /* 0x000f280000100800 */
[----:B------:R-:W4:Y:S01]  /*45040*/  LDL R66, [R1+0xc70] ;  /* 0x000c700001427983 */ /* 0x000f220000100800 */
[----:B--2---:R-:W-:-:S03]  /*45050*/  @!P4 IMAD.MOV.U32 R71, RZ, RZ, R3 ;  /* 0x000000ffff47c224 */ /* 0x004fc600078e0003 */
[----:B------:R-:W2:Y:S01]  /*45060*/  LDL R3, [R1+0xcac] ;  /* 0x000cac0001037983 */ /* 0x000ea20000100800 */
[----:B------:R-:W-:-:S03]  /*45070*/  @!P4 IMAD.MOV.U32 R70, RZ, RZ, R2 ;  /* 0x000000ffff46c224 */ /* 0x000fc600078e0002 */
[----:B------:R-:W2:Y:S01]  /*45080*/  LDL R2, [R1+0xcb0] ;  /* 0x000cb00001027983 */ /* 0x000ea20000100800 */
[----:B------:R-:W-:Y:S02]  /*45090*/  PRMT R44, RZ, 0x7610, R44 ;  /* 0x00007610ff2c7816 */ /* 0x000fe4000000002c */
[----:B------:R-:W-:Y:S02]  /*450a0*/  PRMT R43, RZ, 0x7610, R43 ;  /* 0x00007610ff2b7816 */ /* 0x000fe4000000002b */
[----:B------:R-:W-:Y:S02]  /*450b0*/  PRMT R42, RZ, 0x7610, R42 ;  /* 0x00007610ff2a7816 */ /* 0x000fe4000000002a */
[----:B------:R-:W-:Y:S01]  /*450c0*/  PRMT R41, RZ, 0x7610, R41 ;  /* 0x00007610ff297816 */ /* 0x000fe20000000029 */
[----:B------:R0:W2:Y:S02]  /*450d0*/  @!P4 LDG.E.U16 R44, desc[UR20][R68.64] ;  /* 0x00000014442cc981 */ /* 0x0000a4000c1e1500 */
[----:B0-----:R-:W-:-:S02]  /*450e0*/  @!P4 IMAD.MOV.U32 R68, RZ, RZ, R49 ;  /* 0x000000ffff44c224 */ /* 0x001fc400078e0031 */
[----:B------:R-:W2:Y:S01]  /*450f0*/  LDL R49, [R1+0xcf0] ;  /* 0x000cf00001317983 */ /* 0x000ea20000100800 */
[----:B------:R-:W-:-:S03]  /*45100*/  @!P4 IMAD.MOV.U32 R69, RZ, RZ, R63 ;  /* 0x000000ffff45c224 */ /* 0x000fc600078e003f */
[----:B------:R-:W2:Y:S04]  /*45110*/  LDL R63, [R1+0xcec] ;  /* 0x000cec00013f7983 */ /* 0x000ea80000100800 */
[----:B------:R3:W2:Y:S02]  /*45120*/  @!P4 LDG.E.U16 R43, desc[UR20][R68.64] ;  /* 0x00000014442bc981 */ /* 0x0006a4000c1e1500 */
[----:B---3--:R-:W-:Y:S02]  /*45130*/  @!P4 IMAD.MOV.U32 R69, RZ, RZ, R65 ;  /* 0x000000ffff45c224 */ /* 0x008fe400078e0041 */
[----:B------:R-:W3:Y:S01]  /*45140*/  LDL R65, [R1+0xd2c] ;  /* 0x000d2c0001417983 */ /* 0x000ee20000100800 */
[----:B----4-:R-:W-:-:S03]  /*45150*/  @!P4 IMAD.MOV.U32 R68, RZ, RZ, R64 ;  /* 0x000000ffff44c224 */ /* 0x010fc600078e0040 */
[----:B------:R-:W4:Y:S04]  /*45160*/  LDL R64, [R1+0xd30] ;  /* 0x000d300001407983 */ /* 0x000f280000100800 */
[----:B------:R-:W4:Y:S04]  /*45170*/  @!P4 LDG.E.U16 R42, desc[UR20][R68.64] ;  /* 0x00000014442ac981 */ /* 0x000f28000c1e1500 */
[----:B------:R-:W4:Y:S04]  /*45180*/  LDL R69, [R1+0xd6c] ;  /* 0x000d6c0001457983 */ /* 0x000f280000100800 */
[----:B------:R2:W4:Y:S04]  /*45190*/  @!P4 LDG.E.U16 R41, desc[UR20][R66.64] ;  /* 0x000000144229c981 */ /* 0x000528000c1e1500 */
        /* <DEDUP_REMOVED lines=8> */
[----:B------:R0:W2:Y:S01]  /*45220*/  @!P4 LDG.E.U16 R40, desc[UR20][R66.64] ;  /* 0x000000144228c981 */ /* 0x0000a2000c1e1500 */
[----:B------:R-:W-:-:S03]  /*45230*/  PRMT R37, RZ, 0x7610, R37 ;  /* 0x00007610ff257816 */ /* 0x000fc60000000025 */
[----:B------:R3:W2:Y:S01]  /*45240*/  @!P4 LDG.E.U16 R45, desc[UR20][R70.64] ;  /* 0x00000014462dc981 */ /* 0x0006a2000c1e1500 */
[----:B0-----:R-:W-:-:S03]  /*45250*/  @!P4 IMAD.MOV.U32 R66, RZ, RZ, R49 ;  /* 0x000000ffff42c224 */ /* 0x001fc600078e0031 */
[----:B------:R-:W2:Y:S01]  /*45260*/  LDL R49, [R1+0xdf0] ;  /* 0x000df00001317983 */ /* 0x000ea20000100800 */
[----:B------:R-:W-:-:S03]  /*45270*/  @!P4 IMAD.MOV.U32 R67, RZ, RZ, R63 ;  /* 0x000000ffff43c224 */ /* 0x000fc600078e003f */
[----:B------:R-:W2:Y:S04]  /*45280*/  LDL R63, [R1+0xdec] ;  /* 0x000dec00013f7983 */ /* 0x000ea80000100800 */
[----:B------:R-:W2:Y:S04]  /*45290*/  @!P4 LDG.E.U16 R39, desc[UR20][R66.64] ;  /* 0x000000144227c981 */ /* 0x000ea8000c1e1500 */
        /* <DEDUP_REMOVED lines=17> */
[----:B------:R-:W2:Y:S01]  /*453b0*/  LDL R49, [R1+0xef0] ;  /* 0x000ef00001317983 */ /* 0x000ea20000100800 */
[----:B------:R-:W-:-:S03]  /*453c0*/  @!P4 IMAD.MOV.U32 R69, RZ, RZ, R63 ;  /* 0x000000ffff45c224 */ /* 0x000fc600078e003f */
[----:B------:R-:W2:Y:S04]  /*453d0*/  LDL R63, [R1+0xeec] ;  /* 0x000eec00013f7983 */ /* 0x000ea80000100800 */
[----:B------:R-:W2:Y:S04]  /*453e0*/  @!P4 LDG.E.U16 R35, desc[UR20][R68.64] ;  /* 0x000000144423c981 */ /* 0x000ea8000c1e1500 */
[----:B------:R-:W2:Y:S04]  /*453f0*/  LDL R69, [R1+0xf2c] ;  /* 0x000f2c0001457983 */ /* 0x000ea80000100800 */
[----:B------:R3:W2:Y:S04]  /*45400*/  @!P4 LDG.E.U16 R34, desc[UR20][R66.64] ;  /* 0x000000144222c981 */ /* 0x0006a8000c1e1500 */
        /* <DEDUP_REMOVED lines=15> */
[----:B------:R-:W-:-:S03]  /*45500*/  PRMT R29, RZ, 0x7610, R29 ;  /* 0x00007610ff1d7816 */ /* 0x000fc6000000001d */
[----:B------:R-:W2:Y:S04]  /*45510*/  LDL R67, [R1+0xfec] ;  /* 0x000fec0001437983 */ /* 0x000ea80000100800 */
[----:B------:R-:W2:Y:S01]  /*45520*/  LDL R66, [R1+0xff0] ;  /* 0x000ff00001427983 */ /* 0x000ea20000100800 */
[----:B0-----:R-:W-:-:S03]  /*45530*/  @!P4 IMAD.MOV.U32 R70, RZ, RZ, R49 ;  /* 0x000000ffff46c224 */ /* 0x001fc600078e0031 */
        /* <DEDUP_REMOVED lines=62> */
[----:B------:R-:W-:-:S04]  /*45920*/  PRMT R19, RZ, 0x7610, R19 ;  /* 0x00007610ff137816 */ /* 0x000fc80000000013 */
[----:B------:R0:W2:Y:S01]  /*45930*/  @!P4 LDG.E.U16 R9, desc[UR20][R66.64] ;  /* 0x000000144209c981 */ /* 0x0000a2000c1e1500 */
[----:B------:R-:W-:Y:S02]  /*45940*/  PRMT R24, RZ, 0x7610, R24 ;  /* 0x00007610ff187816 */ /* 0x000fe40000000018 */
[----:B------:R-:W-:-:S04]  /*45950*/  PRMT R16, RZ, 0x7610, R16 ;  /* 0x00007610ff107816 */ /* 0x000fc80000000010 */
        /* <DEDUP_REMOVED lines=11> */
[----:B------:R-:W3:Y:S04]  /*45a10*/  LDL R64, [R1+0xbb8] ;  /* 0x000bb80001407983 */ /* 0x000ee80000100800 */
[----:B------:R2:W4:Y:S02]  /*45a20*/  @!P4 LDG.E.U16 R16, desc[UR20][R68.64] ;  /* 0x000000144410c981 */ /* 0x000524000c1e1500 */
[----:B--2---:R-:W-:Y:S02]  /*45a30*/  @!P4 MOV R69, R3 ;  /* 0x000000030045c202 */ /* 0x004fe40000000f00 */
[----:B------:R-:W2:Y:S01]  /*45a40*/  LDL R3, [R1+0xbf4] ;  /* 0x000bf40001037983 */ /* 0x000ea20000100800 */
[----:B------:R-:W-:-:S03]  /*45a50*/  @!P4 IMAD.MOV.U32 R68, RZ, RZ, R2 ;  /* 0x000000ffff44c224 */ /* 0x000fc600078e0002 */
[----:B------:R-:W4:Y:S01]  /*45a60*/  LDL R2, [R1+0xbf8] ;  /* 0x000bf80001027983 */ /* 0x000f220000100800 */
[----:B------:R-:W-:Y:S02]  /*45a70*/  PRMT R15, RZ, 0x7610, R15 ;  /* 0x00007610ff0f7816 */ /* 0x000fe4000000000f */
[----:B------:R-:W-:Y:S02]  /*45a80*/  PRMT R18, RZ, 0x7610, R18 ;  /* 0x00007610ff127816 */ /* 0x000fe40000000012 */
[----:B------:R-:W-:Y:S02]  /*45a90*/  PRMT R14, RZ, 0x7610, R14 ;  /* 0x00007610ff0e7816 */ /* 0x000fe4000000000e */
[----:B------:R0:W4:Y:S01]  /*45aa0*/  @!P4 LDG.E.U16 R15, desc[UR20][R68.64] ;  /* 0x00000014440fc981 */ /* 0x000122000c1e1500 */
[----:B------:R-:W-:-:S03]  /*45ab0*/  PRMT R11, RZ, 0x7610, R11 ;  /* 0x00007610ff0b7816 */ /* 0x000fc6000000000b */
[----:B------:R-:W4:Y:S01]  /*45ac0*/  @!P4 LDG.E.U16 R18, desc[UR20][R70.64] ;  /* 0x000000144612c981 */ /* 0x000f22000c1e1500 */
[----:B------:R-:W-:-:S03]  /*45ad0*/  PRMT R8, RZ, 0x7610, R8 ;  /* 0x00007610ff087816 */ /* 0x000fc60000000008 */
[----:B------:R-:W4:Y:S01]  /*45ae0*/  LDL R70, [R1+0xc74] ;  /* 0x000c740001467983 */ /* 0x000f220000100800 */
[----:B0-----:R-:W-:-:S03]  /*45af0*/  @!P4 IMAD.MOV.U32 R68, RZ, RZ, R49 ;  /* 0x000000ffff44c224 */ /* 0x001fc600078e0031 */
[----:B------:R-:W4:Y:S01]  /*45b00*/  LDL R49, [R1+0xc38] ;  /* 0x000c380001317983 */ /* 0x000f220000100800 */
[----:B------:R-:W-:-:S03]  /*45b10*/  @!P4 IMAD.MOV.U32 R69, RZ, RZ, R63 ;  /* 0x000000ffff45c224 */ /* 0x000fc600078e003f */
[----:B------:R-:W4:Y:S04]  /*45b20*/  LDL R63, [R1+0xc34] ;  /* 0x000c3400013f7983 */ /* 0x000f280000100800 */
[----:B------:R-:W4:Y:S04]  /*45b30*/  @!P4 LDG.E.U16 R14, desc[UR20][R68.64] ;  /* 0x00000014440ec981 */ /* 0x000f28000c1e1500 */
[----:B------:R-:W4:Y:S04]  /*45b40*/  LDL R69, [R1+0xc78] ;  /* 0x000c780001457983 */ /* 0x000f280000100800 */
[----:B------:R-:W4:Y:S04]  /*45b50*/  @!P4 LDG.E.U16 R11, desc[UR20][R66.64] ;  /* 0x00000014420bc981 */ /* 0x000f28000c1e1500 */
[----:B------:R-:W4:Y:S04]  /*45b60*/  LDL R68, [R1+0xcb4] ;  /* 0x000cb40001447983 */ /* 0x000f280000100800 */
[----:B------:R-:W4:Y:S01]  /*45b70*/  LDL R66, [R1+0xcb8] ;  /* 0x000cb80001427983 */ /* 0x000f220000100800 */
[----:B------:R-:W-:-:S02]  /*45b80*/  PRMT R0, RZ, 0x7610, R0 ;  /* 0x00007610ff007816 */ /* 0x000fc40000000000 */
[----:B------:R-:W-:Y:S01]  /*45b90*/  PRMT R7, RZ, 0x7610, R7 ;  /* 0x00007610ff077816 */ /* 0x000fe20000000007 */
[----:B------:R-:W4:Y:S04]  /*45ba0*/  LDL R67, [R1+0x1554] ;  /* 0x0015540001437983 */ /* 0x000f280000100800 */
[----:B---3--:R2:W3:Y:S02]  /*45bb0*/  @!P4 LDG.E.U16 R8, desc[UR20][R64.64] ;  /* 0x000000144008c981 */ /* 0x0084e4000c1e1500 */
[----:B--2---:R-:W-:Y:S02]  /*45bc0*/  @!P4 IMAD.MOV.U32 R65, RZ, RZ, R3 ;  /* 0x000000ffff41c224 */ /* 0x004fe400078e0003 */
[----:B------:R-:W2:Y:S01]  /*45bd0*/  LDL R3, [R1+0xcf4] ;  /* 0x000cf40001037983 */ /* 0x000ea20000100800 */
[----:B----4-:R-:W-:-:S03]  /*45be0*/  @!P4 IMAD.MOV.U32 R64, RZ, RZ, R2 ;  /* 0x000000ffff40c224 */ /* 0x010fc600078e0002 */
[----:B------:R-:W4:Y:S04]  /*45bf0*/  LDL R2, [R1+0xcf8] ;  /* 0x000cf80001027983 */ /* 0x000f280000100800 */
[----:B------:R-:W3:Y:S04]  /*45c00*/  @!P4 LDG.E.U16 R0, desc[UR20][R64.64] ;  /* 0x000000144000c981 */ /* 0x000ee8000c1e1500 */
[----:B------:R-:W3:Y:S04]  /*45c10*/  LDL R65, [R1+0xd34] ;  /* 0x000d340001417983 */ /* 0x000ee80000100800 */
[----:B------:R-:W3:Y:S01]  /*45c20*/  LDL R64, [R1+0xd38] ;  /* 0x000d380001407983 */ /* 0x000ee20000100800 */
[----:B------:R-:W-:-:S02]  /*45c30*/  @!P4 IMAD.MOV.U32 R71, RZ, RZ, R70 ;  /* 0x000000ffff47c224 */ /* 0x000fc400078e0046 */
[----:B------:R-:W-:Y:S02]  /*45c40*/  @!P4 IMAD.MOV.U32 R72, RZ, RZ, R49 ;  /* 0x000000ffff48c224 */ /* 0x000fe400078e0031 */
[----:B------:R-:W3:Y:S01]  /*45c50*/  LDL R49, [R1+0xd78] ;  /* 0x000d780001317983 */ /* 0x000ee20000100800 */
[----:B------:R-:W-:-:S03]  /*45c60*/  @!P4 IMAD.MOV.U32 R73, RZ, RZ, R63 ;  /* 0x000000ffff49c224 */ /* 0x000fc600078e003f */
[----:B------:R-:W3:Y:S01]  /*45c70*/  LDL R63, [R1+0xd74] ;  /* 0x000d7400013f7983 */ /* 0x000ee20000100800 */
[----:B------:R-:W-:Y:S02]  /*45c80*/  @!P4 IMAD.MOV.U32 R70, RZ, RZ, R69 ;  /* 0x000000ffff46c224 */ /* 0x000fe400078e0045 */
[----:B------:R-:W-:Y:S02]  /*45c90*/  @!P4 IMAD.MOV.U32 R69, RZ, RZ, R68 ;  /* 0x000000ffff45c224 */ /* 0x000fe400078e0044 */
[----:B------:R-:W-:-:S05]  /*45ca0*/  @!P4 IMAD.MOV.U32 R68, RZ, RZ, R66 ;  /* 0x000000ffff44c224 */ /* 0x000fca00078e0042 */
[----:B------:R2:W3:Y:S02]  /*45cb0*/  @!P4 LDG.E.U16 R7, desc[UR20][R68.64] ;  /* 0x000000144407c981 */ /* 0x0004e4000c1e1500 */
[----:B--2---:R-:W-:Y:S02]  /*45cc0*/  @!P4 IMAD.MOV.U32 R69, RZ, RZ, R3 ;  /* 0x000000ffff45c224 */ /* 0x004fe400078e0003 */
[----:B------:R-:W2:Y:S01]  /*45cd0*/  LDL R3, [R1+0xdb4] ;  /* 0x000db40001037983 */ /* 0x000ea20000100800 */
[----:B----4-:R-:W-:-:S03]  /*45ce0*/  @!P4 IMAD.MOV.U32 R68, RZ, RZ, R2 ;  /* 0x000000ffff44c224 */ /* 0x010fc600078e0002 */
[----:B------:R-:W4:Y:S01]  /*45cf0*/  LDL R2, [R1+0xdb8] ;  /* 0x000db80001027983 */ /* 0x000f220000100800 */
[----:B------:R-:W-:Y:S02]  /*45d00*/  PRMT R12, RZ, 0x7610, R12 ;  /* 0x00007610ff0c7816 */ /* 0x000fe4000000000c */
[----:B------:R-:W-:Y:S02]  /*45d10*/  PRMT R6, RZ, 0x7610, R6 ;  /* 0x00007610ff067816 */ /* 0x000fe40000000006 */
[----:B------:R-:W-:Y:S02]  /*45d20*/  PRMT R90, RZ, 0x7610, R90 ;  /* 0x00007610ff5a7816 */ /* 0x000fe4000000005a */
[----:B------:R-:W4:Y:S04]  /*45d30*/  @!P4 LDG.E.U16 R12, desc[UR20][R70.64] ;  /* 0x00000014460cc981 */ /* 0x000f28000c1e1500 */
[----:B------:R-:W4:Y:S01]  /*45d40*/  @!P4 LDG.E.U16 R6, desc[UR20][R68.64] ;  /* 0x000000144406c981 */ /* 0x000f22000c1e1500 */
[----:B------:R-:W-:-:S02]  /*45d50*/  PRMT R13, RZ, 0x7610, R13 ;  /* 0x00007610ff0d7816 */ /* 0x000fc4000000000d */
[----:B------:R-:W-:Y:S01]  /*45d60*/  PRMT R93, RZ, 0x7610, R93 ;  /* 0x00007610ff5d7816 */ /* 0x000fe2000000005d */
[----:B---3--:R0:W3:Y:S04]  /*45d70*/  @!P4 LDG.E.U16 R90, desc[UR20][R64.64] ;  /* 0x00000014405ac981 */ /* 0x0080e8000c1e1500 */
[----:B------:R-:W3:Y:S04]  /*45d80*/  LDL R70, [R1+0xdf4] ;  /* 0x000df40001467983 */ /* 0x000ee80000100800 */
[----:B------:R-:W3:Y:S04]  /*45d90*/  LDL R69, [R1+0xdf8] ;  /* 0x000df80001457983 */ /* 0x000ee80000100800 */
[----:B------:R-:W3:Y:S04]  /*45da0*/  LDL.LU R76, [R1+0xa90] ;  /* 0x000a9000014c7983 */ /* 0x000ee80000300800 */
[----:B------:R-:W3:Y:S04]  /*45db0*/  LDL.LU R77, [R1+0xa8c] ;  /* 0x000a8c00014d7983 */ /* 0x000ee80000300800 */
[----:B------:R-:W3:Y:S01]  /*45dc0*/  LDL.LU R78, [R1+0xa80] ;  /* 0x000a8000014e7983 */ /* 0x000ee20000300800 */
[----:B0-----:R-:W-:-:S03]  /*45dd0*/  @!P4 IMAD.MOV.U32 R64, RZ, RZ, R49 ;  /* 0x000000ffff40c224 */ /* 0x001fc600078e0031 */
[----:B------:R-:W3:Y:S04]  /*45de0*/  LDL.LU R79, [R1+0xa7c] ;  /* 0x000a7c00014f7983 */ /* 0x000ee80000300800 */
[----:B------:R-:W3:Y:S01]  /*45df0*/  LDL.LU R80, [R1+0xa70] ;  /* 0x000a700001507983 */ /* 0x000ee20000300800 */
[----:B------:R-:W-:-:S03]  /*45e00*/  @!P4 IMAD.MOV.U32 R65, RZ, RZ, R63 ;  /* 0x000000ffff41c224 */ /* 0x000fc600078e003f */
[----:B------:R-:W3:Y:S04]  /*45e10*/  LDL.LU R82, [R1+0xa6c] ;  /* 0x000a6c0001527983 */ /* 0x000ee80000300800 */
[----:B------:R-:W3:Y:S04]  /*45e20*/  LDL.LU R83, [R1+0xa60] ;  /* 0x000a600001537983 */ /* 0x000ee80000300800 */
[----:B------:R-:W3:Y:S04]  /*45e30*/  LDL.LU R49, [R1+0xa5c] ;  /* 0x000a5c0001317983 */ /* 0x000ee80000300800 */
[----:B------:R2:W3:Y:S04]  /*45e40*/  @!P4 LDG.E.U16 R13, desc[UR20][R72.64] ;  /* 0x00000014480dc981 */ /* 0x0004e8000c1e1500 */
[----:B------:R-:W3:Y:S04]  /*45e50*/  LDL.LU R84, [R1+0xa4c] ;  /* 0x000a4c0001547983 */ /* 0x000ee80000300800 */
[----:B------:R-:W3:Y:S04]  /*45e60*/  LDL R68, [R1+0xe34] ;  /* 0x000e340001447983 */ /* 0x000ee80000100800 */
[----:B------:R-:W3:Y:S04]  /*45e70*/  @!P4 LDG.E.U16 R93, desc[UR20][R64.64] ;  /* 0x00000014405dc981 */ /* 0x000ee8000c1e1500 */
[----:B------:R-:W3:Y:S04]  /*45e80*/  LDL R66, [R1+0xe74] ;  /* 0x000e740001427983 */ /* 0x000ee80000100800 */
[----:B------:R-:W3:Y:S04]  /*45e90*/  LDL R63, [R1+0xeb8] ;  /* 0x000eb800013f7983 */ /* 0x000ee80000100800 */
[----:B------:R-:W3:Y:S04]  /*45ea0*/  LDL R65, [R1+0xe78] ;  /* 0x000e780001417983 */ /* 0x000ee80000100800 */
[----:B------:R-:W3:Y:S01]  /*45eb0*/  LDL R64, [R1+0xeb4] ;  /* 0x000eb40001407983 */ /* 0x000ee20000100800 */
[----:B--2---:R-:W-:-:S03]  /*45ec0*/  @!P4 IMAD.MOV.U32 R73, RZ, RZ, R3 ;  /* 0x000000ffff49c224 */ /* 0x004fc600078e0003 */
[----:B------:R-:W2:Y:S04]  /*45ed0*/  LDL R3, [R1+0xe38] ;  /* 0x000e380001037983 */ /* 0x000ea80000100800 */
[----:B------:R-:W2:Y:S01]  /*45ee0*/  LDL.LU R85, [R1+0xa48] ;  /* 0x000a480001557983 */ /* 0x000ea20000300800 */
[----:B----4-:R-:W-:-:S03]  /*45ef0*/  @!P4 IMAD.MOV.U32 R72, RZ, RZ, R2 ;  /* 0x000000ffff48c224 */ /* 0x010fc600078e0002 */
[----:B------:R-:W4:Y:S04]  /*45f00*/  LDL.LU R86, [R1+0xa3c] ;  /* 0x000a3c0001567983 */ /* 0x000f280000300800 */
[----:B------:R-:W4:Y:S04]  /*45f10*/  LDL.LU R88, [R1+0xa38] ;  /* 0x000a380001587983 */ /* 0x000f280000300800 */
[----:B------:R-:W4:Y:S04]  /*45f20*/  LDL.LU R81, [R1+0xa2c] ;  /* 0x000a2c0001517983 */ /* 0x000f280000300800 */
[----:B------:R-:W4:Y:S01]  /*45f30*/  LDL.LU R2, [R1+0xa28] ;  /* 0x000a280001027983 */ /* 0x000f220000300800 */
[----:B---3--:R-:W-:Y:S01]  /*45f40*/  @!P4 IMAD.MOV.U32 R71, RZ, RZ, R70 ;  /* 0x000000ffff47c224 */ /* 0x008fe200078e0046 */
[----:B------:R-:W-:-:S02]  /*45f50*/  PRMT R10, RZ, 0x7610, R10 ;  /* 0x00007610ff0a7816 */ /* 0x000fc4000000000a */
[----:B------:R-:W3:Y:S01]  /*45f60*/  LDL.LU R87, [R1+0xa1c] ;  /* 0x000a1c0001577983 */ /* 0x000ee20000300800 */
[----:B------:R-:W-:-:S03]  /*45f70*/  @!P4 IMAD.MOV.U32 R70, RZ, RZ, R69 ;  /* 0x000000ffff46c224 */ /* 0x000fc600078e0045 */
[----:B------:R-:W3:Y:S04]  /*45f80*/  LDL.LU R89, [R1+0xa18] ;  /* 0x000a180001597983 */ /* 0x000ee80000300800 */
        /* <DEDUP_REMOVED lines=8> */
[----:B------:R-:W-:-:S03]  /*46010*/  @!P4 IMAD.MOV.U32 R69, RZ, RZ, R68 ;  /* 0x000000ffff45c224 */ /* 0x000fc600078e0044 */
[----:B------:R-:W-:Y:S01]  /*46020*/  STS.U16 [R67+UR4+0x22300], R84 ;  /* 0x0223005443007988 */ /* 0x000fe20008000404 */
[----:B--2---:R-:W-:-:S03]  /*46030*/  @!P4 IMAD.MOV.U32 R68, RZ, RZ, R3 ;  /* 0x000000ffff44c224 */ /* 0x004fc600078e0003 */
[----:B------:R-:W2:Y:S04]  /*46040*/  LDL.LU R3, [R1+0xa0c] ;  /* 0x000a0c0001037983 */ /* 0x000ea80000300800 */
[----:B------:R0:W2:Y:S04]  /*46050*/  @!P4 LDG.E.U16 R10, desc[UR20][R68.64] ;  /* 0x00000014440ac981 */ /* 0x0000a8000c1e1500 */
[----:B------:R-:W-:Y:S04]  /*46060*/  STS.U16 [R67+UR4+0x2a300], R85 ;  /* 0x02a3005543007988 */ /* 0x000fe80008000404 */
[----:B----4-:R-:W-:Y:S01]  /*46070*/  STS.U16 [R67+UR4+0x22700], R86 ;  /* 0x0227005643007988 */ /* 0x010fe20008000404 */
[----:B0-----:R-:W-:-:S02]  /*46080*/  @!P4 IMAD.MOV.U32 R68, RZ, RZ, R65 ;  /* 0x000000ffff44c224 */ /* 0x001fc400078e0041 */
[----:B------:R-:W-:Y:S01]  /*46090*/  @!P4 IMAD.MOV.U32 R65, RZ, RZ, R64 ;  /* 0x000000ffff41c224 */ /* 0x000fe200078e0040 */
[----:B------:R-:W-:Y:S01]  /*460a0*/  STS.U16 [R67+UR4+0x2a700], R88 ;  /* 0x02a7005843007988 */ /* 0x000fe20008000404 */
[----:B------:R-:W-:-:S03]  /*460b0*/  @!P4 IMAD.MOV.U32 R64, RZ, RZ, R63 ;  /* 0x000000ffff40c224 */ /* 0x000fc600078e003f */
[----:B------:R-:W-:Y:S04]  /*460c0*/  STS.U16 [R67+UR4+0x22b00], R81 ;  /* 0x022b005143007988 */ /* 0x000fe80008000404 */
[----:B------:R-:W4:Y:S04]  /*460d0*/  LDL R63, [R1+0x1550] ;  /* 0x00155000013f7983 */ /* 0x000f280000100800 */
[----:B------:R0:W-:Y:S04]  /*460e0*/  STS.U16 [R67+UR4+0x2ab00], R2 ;  /* 0x02ab000243007988 */ /* 0x0001e80008000404 */
[----:B0-----:R-:W4:Y:S01]  /*460f0*/  LDL.LU R2, [R1+0xa08] ;  /* 0x000a080001027983 */ /* 0x001f220000300800 */
[----:B------:R-:W-:Y:S01]  /*46100*/  PRMT R91, RZ, 0x7610, R91 ;  /* 0x00007610ff5b7816 */ /* 0x000fe2000000005b */
[----:B------:R-:W-:Y:S01]  /*46110*/  @!P4 IMAD.MOV.U32 R69, RZ, RZ, R66 ;  /* 0x000000ffff45c224 */ /* 0x000fe200078e0042 */
[----:B------:R-:W-:-:S02]  /*46120*/  PRMT R92, RZ, 0x7610, R92 ;  /* 0x00007610ff5c7816 */ /* 0x000fc4000000005c */
[----:B------:R-:W-:Y:S02]  /*46130*/  PRMT R4, RZ, 0x7610, R4 ;  /* 0x00007610ff047816 */ /* 0x000fe40000000004 */
[----:B------:R-:W4:Y:S01]  /*46140*/  @!P4 LDG.E.U16 R91, desc[UR20][R64.64] ;  /* 0x00000014405bc981 */ /* 0x000f22000c1e1500 */
[----:B------:R-:W-:-:S03]  /*46150*/  PRMT R5, RZ, 0x7610, R5 ;  /* 0x00007610ff057816 */ /* 0x000fc60000000005 */
[----:B------:R-:W4:Y:S04]  /*46160*/  @!P4 LDG.E.U16 R92, desc[UR20][R68.64] ;  /* 0x00000014445cc981 */ /* 0x000f28000c1e1500 */
[----:B------:R-:W4:Y:S04]  /*46170*/  @!P4 LDG.E.U16 R4, desc[UR20][R70.64] ;  /* 0x000000144604c981 */ /* 0x000f28000c1e1500 */
        /* <DEDUP_REMOVED lines=24> */
[----:B---3--:R0:W-:Y:S04]  /*46300*/  STS.U16 [R67+UR4+0x22f00], R87 ;  /* 0x022f005743007988 */ /* 0x0081e80008000404 */
[----:B------:R-:W3:Y:S04]  /*46310*/  LDL.LU R86, [R1+0xa34] ;  /* 0x000a340001567983 */ /* 0x000ee80000300800 */
[----:B------:R1:W-:Y:S04]  /*46320*/  STS.U16 [R67+UR4+0x2af00], R89 ;  /* 0x02af005943007988 */ /* 0x0003e80008000404 */
[----:B0-----:R-:W3:Y:S04]  /*46330*/  LDL.LU R87, [R1+0xa30] ;  /* 0x000a300001577983 */ /* 0x001ee80000300800 */
[----:B-1----:R-:W3:Y:S04]  /*46340*/  LDL.LU R89, [R1+0xa24] ;  /* 0x000a240001597983 */ /* 0x002ee80000300800 */
[----:B--2---:R0:W-:Y:S04]  /*46350*/  STS.U16 [R67+UR4+0x23300], R3 ;  /* 0x0233000343007988 */ /* 0x0041e80008000404 */
[----:B0-----:R-:W2:Y:S04]  /*46360*/  LDL.LU R3, [R1+0xa20] ;  /* 0x000a200001037983 */ /* 0x001ea80000300800 */
[----:B----4-:R0:W-:Y:S04]  /*46370*/  STS.U16 [R67+UR4+0x2b300], R2 ;  /* 0x02b3000243007988 */ /* 0x0101e80008000404 */
[----:B0-----:R-:W4:Y:S04]  /*46380*/  LDL.LU R2, [R1+0x1ccc] ;  /* 0x001ccc0001027983 */ /* 0x001f280000300800 */
[----:B------:R-:W-:Y:S04]  /*46390*/  STS.U16 [R67+UR4+0x23700], R64 ;  /* 0x0237004043007988 */ /* 0x000fe80008000404 */
[----:B------:R0:W-:Y:S04]  /*463a0*/  STS.U16 [R67+UR4+0x2b700], R88 ;  /* 0x02b7005843007988 */ /* 0x0001e80008000404 */
[----:B------:R1:W-:Y:S04]  /*463b0*/  STS.U16 [R67+UR4+0x23b00], R81 ;  /* 0x023b005143007988 */ /* 0x0003e80008000404 */
[----:B------:R-:W-:Y:S04]  /*463c0*/  STS.U16 [R67+UR4+0x2bb00], R65 ;  /* 0x02bb004143007988 */ /* 0x000fe80008000404 */
[----:B0-----:R-:W2:Y:S04]  /*463d0*/  LDL.LU R88, [R1+0xa14] ;  /* 0x000a140001587983 */ /* 0x001ea80000300800 */
[----:B------:R-:W-:Y:S04]  /*463e0*/  STS.U16 [R67+UR4+0x23f00], R66 ;  /* 0x023f004243007988 */ /* 0x000fe80008000404 */
[----:B-1----:R-:W2:Y:S04]  /*463f0*/  LDL.LU R81, [R1+0xa10] ;  /* 0x000a100001517983 */ /* 0x002ea80000300800 */
[----:B----4-:R0:W-:Y:S04]  /*46400*/  STS.U16 [R67+UR4+0x2bf00], R2 ;  /* 0x02bf000243007988 */ /* 0x0101e80008000404 */
[----:B0-----:R-:W4:Y:S04]  /*46410*/  LDL.LU R2, [R1+0x1cc8] ;  /* 0x001cc80001027983 */ /* 0x001f280000300800 */
        /* <DEDUP_REMOVED lines=18> */
[----:B---3--:R-:W-:Y:S04]  /*46540*/  STS.U16 [R63+UR4+0x22780], R86 ;  /* 0x022780563f007988 */ /* 0x008fe80008000404 */
[----:B------:R-:W-:Y:S04]  /*46550*/  STS.U16 [R63+UR4+0x2a780], R87 ;  /* 0x02a780573f007988 */ /* 0x000fe80008000404 */
[----:B------:R-:W3:Y:S04]  /*46560*/  LDL.LU R64, [R1+0xa00] ;  /* 0x000a000001407983 */ /* 0x000ee80000300800 */
[----:B------:R0:W-:Y:S04]  /*46570*/  STS.U16 [R63+UR4+0x22b80], R89 ;  /* 0x022b80593f007988 */ /* 0x0001e80008000404 */
[----:B------:R-:W3:Y:S04]  /*46580*/  LDL.LU R65, [R1+0x9f4] ;  /* 0x0009f40001417983 */ /* 0x000ee80000300800 */
[----:B--2---:R1:W-:Y:S04]  /*46590*/  STS.U16 [R63+UR4+0x2ab80], R3 ;  /* 0x02ab80033f007988 */ /* 0x0043e80008000404 */
[----:B0-----:R-:W2:Y:S04]  /*465a0*/  LDL.LU R89, [R1+0x9f0] ;  /* 0x0009f00001597983 */ /* 0x001ea80000300800 */
[----:B-1----:R-:W2:Y:S04]  /*465b0*/  LDL.LU R3, [R1+0x9e4] ;  /* 0x0009e40001037983 */ /* 0x002ea80000300800 */
        /* <DEDUP_REMOVED lines=25> */
[----:B-1----:R-:W2:Y:S04]  /*46750*/  LDL.LU R81, [R1+0x8a4] ;  /* 0x0008a40001517983 */ /* 0x002ea80000300800 */
[----:B----4-:R0:W-:Y:S04]  /*46760*/  STS.U16 [R63+UR4+0x23380], R2 ;  /* 0x023380023f007988 */ /* 0x0101e80008000404 */
[----:B0-----:R-:W4:Y:S04]  /*46770*/  LDL.LU R2, [R1+0x1cc4] ;  /* 0x001cc40001027983 */ /* 0x001f280000300800 */
[----:B---3--:R-:W-:Y:S04]  /*46780*/  STS.U16 [R63+UR4+0x2b380], R64 ;  /* 0x02b380403f007988 */ /* 0x008fe80008000404 */
[----:B------:R-:W-:Y:S04]  /*46790*/  STS.U16 [R63+UR4+0x23780], R65 ;  /* 0x023780413f007988 */ /* 0x000fe80008000404 */
[----:B--2---:R0:W-:Y:S04]  /*467a0*/  STS.U16 [R63+UR4+0x2b780], R89 ;  /* 0x02b780593f007988 */ /* 0x0041e80008000404 */
[----:B------:R1:W-:Y:S04]  /*467b0*/  STS.U16 [R63+UR4+0x23b80], R3 ;  /* 0x023b80033f007988 */ /* 0x0003e80008000404 */
[----:B------:R-:W-:Y:S04]  /*467c0*/  STS.U16 [R63+UR4+0x2bb80], R66 ;  /* 0x02bb80423f007988 */ /* 0x000fe80008000404 */
[----:B0-----:R-:W2:Y:S04]  /*467d0*/  LDL.LU R89, [R1+0x8a0] ;  /* 0x0008a00001597983 */ /* 0x001ea80000300800 */
[----:B------:R-:W-:Y:S04]  /*467e0*/  STS.U16 [R63+UR4+0x23f80], R67 ;  /* 0x023f80433f007988 */ /* 0x000fe80008000404 */
[----:B-1----:R-:W3:Y:S04]  /*467f0*/  LDL.LU R3, [R1+0x89c] ;  /* 0x00089c0001037983 */ /* 0x002ee80000300800 */
[----:B------:R0:W-:Y:S04]  /*46800*/  STS.U16 [R63+UR4+0x2bf80], R68 ;  /* 0x02bf80443f007988 */ /* 0x0001e80008000404 */
[----:B0-----:R-:W2:Y:S04]  /*46810*/  LDL.LU R63, [R1+0x898] ;  /* 0x00089800013f7983 */ /* 0x001ea80000300800 */
[----:B------:R-:W2:Y:S04]  /*46820*/  LDL.LU R64, [R1+0x894] ;  /* 0x0008940001407983 */ /* 0x000ea80000300800 */
[----:B------:R-:W2:Y:S04]  /*46830*/  LDL.LU R65, [R1+0x890] ;  /* 0x0008900001417983 */ /* 0x000ea80000300800 */
[----:B------:R-:W2:Y:S04]  /*46840*/  LDL.LU R66, [R1+0x88c] ;  /* 0x00088c0001427983 */ /* 0x000ea80000300800 */
[----:B----4-:R0:W-:Y:S04]  /*46850*/  STS.U16 [R2+UR4+0x35000], R81 ;  /* 0x0350005102007988 */ /* 0x0101e80008000404 */
[----:B0-----:R-:W4:Y:S04]  /*46860*/  LDL.LU R81, [R1+0x888] ;  /* 0x0008880001517983 */ /* 0x001f280000300800 */
[----:B------:R-:W4:Y:S04]  /*46870*/  LDL.LU R67, [R1+0x880] ;  /* 0x0008800001437983 */ /* 0x000f280000300800 */
[----:B------:R0:W-:Y:S04]  /*46880*/  STS.U16 [R2+UR4+0x30000], R69 ;  /* 0x0300004502007988 */ /* 0x0001e80008000404 */
[----:B------:R-:W4:Y:S04]  /*46890*/  LDL.LU R68, [R1+0x87c] ;  /* 0x00087c0001447983 */ /* 0x000f280000300800 */
        /* <DEDUP_REMOVED lines=38> */
[----:B--2---:R0:W-:Y:S04]  /*46b00*/  STS.U16 [R2+UR4+0x35400], R89 ;  /* 0x0354005902007988 */ /* 0x0041e80008000404 */
[----:B-1----:R-:W2:Y:S04]  /*46b10*/  LDL.LU R88, [R1+0x82c] ;  /* 0x00082c0001587983 */ /* 0x002ea80000300800 */
[----:B---3--:R1:W-:Y:S04]  /*46b20*/  STS.U16 [R2+UR4+0x35800], R3 ;  /* 0x0358000302007988 */ /* 0x0083e80008000404 */
[----:B0-----:R-:W3:Y:S04]  /*46b30*/  LDL.LU R89, [R1+0x828] ;  /* 0x0008280001597983 */ /* 0x001ee80000300800 */
        /* <DEDUP_REMOVED lines=8> */
[----:B-1----:R-:W2:Y:S04]  /*46bc0*/  LDL.LU R66, [R1+0x1cb4] ;  /* 0x001cb40001427983 */ /* 0x002ea80000300800 */
[----:B----4-:R0:W-:Y:S04]  /*46bd0*/  STS.U16 [R2+UR4+0x36c00], R81 ;  /* 0x036c005102007988 */ /* 0x0101e80008000404 */
[----:B0-----:R-:W4:Y:S04]  /*46be0*/  LDL.LU R81, [R1+0x1cb0] ;  /* 0x001cb00001517983 */ /* 0x001f280000300800 */
[----:B------:R0:W-:Y:S04]  /*46bf0*/  STS.U16 [R2+UR4+0x37400], R67 ;  /* 0x0374004302007988 */ /* 0x0001e80008000404 */
[----:B------:R1:W-:Y:S04]  /*46c00*/  STS.U16 [R2+UR4+0x37800], R68 ;  /* 0x0378004402007988 */ /* 0x0003e80008000404 */
[----:B------:R1:W-:Y:S04]  /*46c10*/  STS.U16 [R2+UR4+0x37c00], R69 ;  /* 0x037c004502007988 */ /* 0x0003e80008000404 */
[----:B0-----:R-:W2:Y:S04]  /*46c20*/  LDL.LU R67, [R1+0x1cac] ;  /* 0x001cac0001437983 */ /* 0x001ea80000300800 */
[----:B-1----:R-:W2:Y:S04]  /*46c30*/  LDL.LU R68, [R1+0x1ca8] ;  /* 0x001ca80001447983 */ /* 0x002ea80000300800 */
[----:B------:R-:W2:Y:S04]  /*46c40*/  LDL.LU R69, [R1+0x1ca4] ;  /* 0x001ca40001457983 */ /* 0x000ea80000300800 */
[----:B----4-:R0:W-:Y:S02]  /*46c50*/  STS.U16 [R2+UR4+0x37000], R81 ;  /* 0x0370005102007988 */ /* 0x0101e40008000404 */
[----:B0-----:R-:W-:-:S05]  /*46c60*/  LOP3.LUT R81, R2, 0x10, RZ, 0x3c, !PT ;  /* 0x0000001002517812 */ /* 0x001fca00078e3cff */
        /* <DEDUP_REMOVED lines=37> */
[----:B---3--:R1:W-:Y:S04]  /*46ec0*/  STS.U16 [R81+UR4+0x34c80], R89 ;  /* 0x034c805951007988 */ /* 0x0083e80008000404 */
[----:B------:R3:W-:Y:S04]  /*46ed0*/  STS.U16 [R81+UR4+0x35080], R3 ;  /* 0x0350800351007988 */ /* 0x0007e80008000404 */
[----:B0-----:R-:W2:Y:S04]  /*46ee0*/  LDL.LU R88, [R1+0x1c58] ;  /* 0x001c580001587983 */ /* 0x001ea80000300800 */
[----:B-1----:R-:W2:Y:S04]  /*46ef0*/  LDL.LU R89, [R1+0x1c54] ;  /* 0x001c540001597983 */ /* 0x002ea80000300800 */
[----:B---3--:R-:W3:Y:S04]  /*46f00*/  LDL.LU R3, [R1+0x1c50] ;  /* 0x001c500001037983 */ /* 0x008ee80000300800 */
[----:B---3--:R0:W-:Y:S04]  /*46f10*/  STS.U16 [R81+UR4+0x35480], R3 ;  /* 0x0354800351007988 */ /* 0x0081e80008000404 */
[----:B--2---:R1:W-:Y:S04]  /*46f20*/  STS.U16 [R81+UR4+0x35880], R89 ;  /* 0x0358805951007988 */ /* 0x0043e80008000404 */
[----:B------:R2:W-:Y:S04]  /*46f30*/  STS.U16 [R81+UR4+0x35c80], R88 ;  /* 0x035c805851007988 */ /* 0x0005e80008000404 */
[----:B------:R-:W-:Y:S04]  /*46f40*/  STS.U16 [R81+UR4+0x36080], R87 ;  /* 0x0360805751007988 */ /* 0x000fe80008000404 */
[----:B------:R-:W-:Y:S04]  /*46f50*/  STS.U16 [R81+UR4+0x36480], R86 ;  /* 0x0364805651007988 */ /* 0x000fe80008000404 */
[----:B------:R-:W-:Y:S04]  /*46f60*/  STS.U16 [R81+UR4+0x36880], R85 ;  /* 0x0368805551007988 */ /* 0x000fe80008000404 */
[----:B------:R-:W-:Y:S04]  /*46f70*/  STS.U16 [R81+UR4+0x36c80], R84 ;  /* 0x036c805451007988 */ /* 0x000fe80008000404 */
[----:B0-----:R-:W3:Y:S04]  /*46f80*/  LDL.LU R3, [R1+0x1c4c] ;  /* 0x001c4c0001037983 */ /* 0x001ee80000300800 */
[----:B------:R0:W-:Y:S04]  /*46f90*/  STS.U16 [R81+UR4+0x37080], R49 ;  /* 0x0370803151007988 */ /* 0x0001e80008000404 */
[----:B-1----:R-:W3:Y:S04]  /*46fa0*/  LDL.LU R89, [R1+0x1c48] ;  /* 0x001c480001597983 */ /* 0x002ee80000300800 */
[----:B--2---:R-:W2:Y:S01]  /*46fb0*/  LDL.LU R88, [R1+0x1c44] ;  /* 0x001c440001587983 */ /* 0x004ea20000300800 */
[----:B0-----:R-:W-:-:S03]  /*46fc0*/  LOP3.LUT R49, R2, 0x20, RZ, 0x3c, !PT ;  /* 0x0000002002317812 */ /* 0x001fc600078e3cff */
[----:B------:R-:W2:Y:S04]  /*46fd0*/  LDL.LU R87, [R1+0x1c40] ;  /* 0x001c400001577983 */ /* 0x000ea80000300800 */
[----:B------:R0:W-:Y:S04]  /*46fe0*/  STS.U16 [R81+UR4+0x37480], R83 ;  /* 0x0374805351007988 */ /* 0x0001e80008000404 */
[----:B------:R-:W2:Y:S04]  /*46ff0*/  LDL.LU R86, [R1+0x1c3c] ;  /* 0x001c3c0001567983 */ /* 0x000ea80000300800 */
[----:B------:R1:W-:Y:S04]  /*47000*/  STS.U16 [R81+UR4+0x37880], R82 ;  /* 0x0378805251007988 */ /* 0x0003e80008000404 */
[----:B------:R-:W2:Y:S04]  /*47010*/  LDL.LU R85, [R1+0x1c38] ;  /* 0x001c380001557983 */ /* 0x000ea80000300800 */
[----:B------:R0:W-:Y:S04]  /*47020*/  STS.U16 [R81+UR4+0x37c80], R80 ;  /* 0x037c805051007988 */ /* 0x0001e80008000404 */
[----:B------:R-:W2:Y:S04]  /*47030*/  LDL.LU R84, [R1+0x1c34] ;  /* 0x001c340001547983 */ /* 0x000ea80000300800 */
[----:B------:R1:W-:Y:S04]  /*47040*/  STS.U16 [R49+UR4+0x30100], R79 ;  /* 0x0301004f31007988 */ /* 0x0003e80008000404 */
[----:B0-----:R-:W2:Y:S04]  /*47050*/  LDL.LU R83, [R1+0x1c30] ;  /* 0x001c300001537983 */ /* 0x001ea80000300800 */
[----:B------:R0:W-:Y:S04]  /*47060*/  STS.U16 [R49+UR4+0x30500], R78 ;  /* 0x0305004e31007988 */ /* 0x0001e80008000404 */
[----:B-1----:R-:W2:Y:S04]  /*47070*/  LDL.LU R82, [R1+0x1c2c] ;  /* 0x001c2c0001527983 */ /* 0x002ea80000300800 */
[----:B------:R1:W-:Y:S04]  /*47080*/  STS.U16 [R49+UR4+0x30900], R77 ;  /* 0x0309004d31007988 */ /* 0x0003e80008000404 */
[----:B------:R-:W2:Y:S04]  /*47090*/  LDL.LU R81, [R1+0x1c28] ;  /* 0x001c280001517983 */ /* 0x000ea80000300800 */
[----:B------:R0:W-:Y:S04]  /*470a0*/  STS.U16 [R49+UR4+0x30d00], R76 ;  /* 0x030d004c31007988 */ /* 0x0001e80008000404 */
[----:B------:R-:W2:Y:S04]  /*470b0*/  LDL.LU R80, [R1+0x1c24] ;  /* 0x001c240001507983 */ /* 0x000ea80000300800 */
[----:B------:R0:W-:Y:S04]  /*470c0*/  STS.U16 [R49+UR4+0x31100], R75 ;  /* 0x0311004b31007988 */ /* 0x0001e80008000404 */
[----:B------:R-:W2:Y:S04]  /*470d0*/  LDL.LU R79, [R1+0x1c20] ;  /* 0x001c2000014f7983 */ /* 0x000ea80000300800 */
[----:B----4-:R4:W-:Y:S04]  /*470e0*/  STS.U16 [R49+UR4+0x31500], R74 ;  /* 0x0315004a31007988 */ /* 0x0109e80008000404 */
        /* <DEDUP_REMOVED lines=8> */
[----:B----4-:R-:W4:Y:S04]  /*47170*/  LDL.LU R74, [R1+0x1c0c] ;  /* 0x001c0c00014a7983 */ /* 0x010f280000300800 */
        /* <DEDUP_REMOVED lines=32> */
[----:B------:R-:W-:Y:S04]  /*47380*/  STS.U16 [R49+UR4+0x36900], R53 ;  /* 0x0369003531007988 */ /* 0x000fe80008000404 */
[----:B-1----:R-:W2:Y:S04]  /*47390*/  LDL.LU R57, [R1+0x1bc8] ;  /* 0x001bc80001397983 */ /* 0x002ea80000300800 */
[----:B------:R-:W-:Y:S04]  /*473a0*/  STS.U16 [R49+UR4+0x36d00], R52 ;  /* 0x036d003431007988 */ /* 0x000fe80008000404 */
[----:B------:R-:W2:Y:S04]  /*473b0*/  LDL.LU R56, [R1+0x1bc4] ;  /* 0x001bc40001387983 */ /* 0x000ea80000300800 */
[----:B------:R0:W-:Y:S04]  /*473c0*/  STS.U16 [R49+UR4+0x37100], R17 ;  /* 0x0371001131007988 */ /* 0x0001e80008000404 */
[----:B------:R-:W2:Y:S04]  /*473d0*/  LDL.LU R55, [R1+0x1bc0] ;  /* 0x001bc00001377983 */ /* 0x000ea80000300800 */
[----:B------:R-:W2:Y:S01]  /*473e0*/  LDL.LU R54, [R1+0x1bbc] ;  /* 0x001bbc0001367983 */ /* 0x000ea20000300800 */
[----:B0-----:R-:W-:-:S03]  /*473f0*/  LOP3.LUT R17, R2, 0x30, RZ, 0x3c, !PT ;  /* 0x0000003002117812 */ /* 0x001fc600078e3cff */
        /* <DEDUP_REMOVED lines=8> */
[----:B0-----:R-:W2:Y:S04]  /*47480*/  LDL.LU R49, [R1+0x1ba8] ;  /* 0x001ba80001317983 */ /* 0x001ea80000300800 */
[----:B------:R0:W-:Y:S04]  /*47490*/  STS.U16 [R17+UR4+0x30580], R46 ;  /* 0x0305802e11007988 */ /* 0x0001e80008000404 */
[----:B------:R-:W2:Y:S04]  /*474a0*/  LDL.LU R48, [R1+0x1ba4] ;  /* 0x001ba40001307983 */ /* 0x000ea80000300800 */
        /* <DEDUP_REMOVED lines=19> */
[----:B-1----:R-:W3:Y:S04]  /*475e0*/  LDL.LU R38, [R1+0x1b7c] ;  /* 0x001b7c0001267983 */ /* 0x002ee80000300800 */
[----:B------:R1:W-:Y:S04]  /*475f0*/  STS.U16 [R17+UR4+0x33180], R35 ;  /* 0x0331802311007988 */ /* 0x0003e80008000404 */
[----:B0-----:R-:W3:Y:S04]  /*47600*/  LDL.LU R37, [R1+0x1b78] ;  /* 0x001b780001257983 */ /* 0x001ee80000300800 */
[----:B------:R0:W-:Y:S04]  /*47610*/  STS.U16 [R17+UR4+0x33580], R34 ;  /* 0x0335802211007988 */ /* 0x0001e80008000404 */
[----:B------:R-:W3:Y:S04]  /*47620*/  LDL.LU R36, [R1+0x1b74] ;  /* 0x001b740001247983 */ /* 0x000ee80000300800 */
        /* <DEDUP_REMOVED lines=13> */
[----:B-1----:R-:W4:Y:S04]  /*47700*/  LDL.LU R29, [R1+0x1b58] ;  /* 0x001b5800011d7983 */ /* 0x002f280000300800 */
[----:B------:R1:W-:Y:S04]  /*47710*/  STS.U16 [R17+UR4+0x35580], R26 ;  /* 0x0355801a11007988 */ /* 0x0003e80008000404 */
[----:B0-----:R-:W4:Y:S04]  /*47720*/  LDL.LU R28, [R1+0x1b54] ;  /* 0x001b5400011c7983 */ /* 0x001f280000300800 */
[----:B------:R0:W-:Y:S04]  /*47730*/  STS.U16 [R17+UR4+0x35980], R25 ;  /* 0x0359801911007988 */ /* 0x0001e80008000404 */
[----:B------:R-:W4:Y:S04]  /*47740*/  LDL.LU R27, [R1+0x1b50] ;  /* 0x001b5000011b7983 */ /* 0x000f280000300800 */
        /* <DEDUP_REMOVED lines=12> */
[----:B-1----:R-:W4:Y:S01]  /*47810*/  LDL.LU R20, [R1+0x1b34] ;  /* 0x001b340001147983 */ /* 0x002f220000300800 */
[----:B0-----:R-:W-:-:S03]  /*47820*/  LOP3.LUT R9, R2, 0x40, RZ, 0x3c, !PT ;  /* 0x0000004002097812 */ /* 0x001fc600078e3cff */
[----:B------:R0:W-:Y:S04]  /*47830*/  STS.U16 [R17+UR4+0x37580], R19 ;  /* 0x0375801311007988 */ /* 0x0001e80008000404 */
[----:B------:R1:W-:Y:S04]  /*47840*/  STS.U16 [R17+UR4+0x37980], R18 ;  /* 0x0379801211007988 */ /* 0x0003e80008000404 */
[----:B------:R1:W-:Y:S04]  /*47850*/  STS.U16 [R17+UR4+0x37d80], R16 ;  /* 0x037d801011007988 */ /* 0x0003e80008000404 */
[----:B0-----:R-:W4:Y:S04]  /*47860*/  LDL.LU R19, [R1+0x1b30] ;  /* 0x001b300001137983 */ /* 0x001f280000300800 */
[----:B-1----:R-:W4:Y:S04]  /*47870*/  LDL.LU R18, [R1+0x1b2c] ;  /* 0x001b2c0001127983 */ /* 0x002f280000300800 */
[----:B------:R-:W4:Y:S04]  /*47880*/  LDL.LU R17, [R1+0x1b28] ;  /* 0x001b280001117983 */ /* 0x000f280000300800 */
        /* <DEDUP_REMOVED lines=11> */
[----:B------:R0:W-:Y:S04]  /*47940*/  STS.U16 [R9+UR4+0x31a00], R12 ;  /* 0x031a000c09007988 */ /* 0x0001e80008000404 */
[----:B-1----:R-:W4:Y:S04]  /*47950*/  LDL.LU R0, [R1+0x1b10] ;  /* 0x001b100001007983 */ /* 0x002f280000300800 */
[----:B------:R1:W-:Y:S04]  /*47960*/  STS.U16 [R9+UR4+0x31e00], R7 ;  /* 0x031e000709007988 */ /* 0x0003e80008000404 */
[----:B------:R-:W4:Y:S04]  /*47970*/  LDL R13, [R1+0xafc] ;  /* 0x000afc00010d7983 */ /* 0x000f280000100800 */
[----:B0-----:R-:W4:Y:S04]  /*47980*/  LDL R12, [R1+0xb00] ;  /* 0x000b0000010c7983 */ /* 0x001f280000100800 */
[----:B------:R0:W-:Y:S04]  /*47990*/  STS.U16 [R9+UR4+0x32200], R6 ;  /* 0x0322000609007988 */ /* 0x0001e80008000404 */
[----:B-1----:R-:W4:Y:S04]  /*479a0*/  LDL R7, [R1+0xb04] ;  /* 0x000b040001077983 */ /* 0x002f280000100800 */
[----:B------:R1:W-:Y:S04]  /*479b0*/  STS.U16 [R9+UR4+0x32600], R90 ;  /* 0x0326005a09007988 */ /* 0x0003e80008000404 */
[----:B0-----:R-:W4:Y:S04]  /*479c0*/  LDL R6, [R1+0xb08] ;  /* 0x000b080001067983 */ /* 0x001f280000100800 */
[----:B------:R0:W-:Y:S04]  /*479d0*/  STS.U16 [R9+UR4+0x32a00], R93 ;  /* 0x032a005d09007988 */ /* 0x0001e80008000404 */
[----:B-1----:R-:W4:Y:S04]  /*479e0*/  LDL.LU R90, [R1+0x1b0c] ;  /* 0x001b0c00015a7983 */ /* 0x002f280000300800 */
[----:B------:R1:W-:Y:S04]  /*479f0*/  STS.U16 [R9+UR4+0x32e00], R5 ;  /* 0x032e000509007988 */ /* 0x0003e80008000404 */
[----:B0-----:R-:W4:Y:S04]  /*47a00*/  LDL.LU R93, [R1+0x1b08] ;  /* 0x001b0800015d7983 */ /* 0x001f280000300800 */
[----:B------:R0:W-:Y:S04]  /*47a10*/  STS.U16 [R9+UR4+0x33200], R4 ;  /* 0x0332000409007988 */ /* 0x0001e80008000404 */
[----:B-1----:R-:W4:Y:S04]  /*47a20*/  LDL R5, [R1+0xb0c] ;  /* 0x000b0c0001057983 */ /* 0x002f280000100800 */
[----:B0-----:R-:W4:Y:S04]  /*47a30*/  LDL R4, [R1+0xb10] ;  /* 0x000b100001047983 */ /* 0x001f280000100800 */
[----:B------:R0:W-:Y:S04]  /*47a40*/  STS.U16 [R9+UR4+0x33600], R10 ;  /* 0x0336000a09007988 */ /* 0x0001e80008000404 */
[----:B------:R-:W-:Y:S04]  /*47a50*/  STS.U16 [R9+UR4+0x33a00], R92 ;  /* 0x033a005c09007988 */ /* 0x000fe80008000404 */
[----:B------:R1:W-:Y:S04]  /*47a60*/  STS.U16 [R9+UR4+0x33e00], R91 ;  /* 0x033e005b09007988 */ /* 0x0003e80008000404 */
[----:B0-----:R-:W4:Y:S04]  /*47a70*/  LDL R10, [R1+0xb3c] ;  /* 0x000b3c00010a7983 */ /* 0x001f280000100800 */
[----:B-1----:R-:W4:Y:S01]  /*47a80*/  LDL R9, [R1+0xb40] ;  /* 0x000b400001097983 */ /* 0x002f220000100800 */
[----:B--2---:R-:W-:-:S02]  /*47a90*/  PRMT R62, RZ, 0x7610, R62 ;  /* 0x00007610ff3e7816 */ /* 0x004fc4000000003e */
[----:B---3--:R-:W-:Y:S02]  /*47aa0*/  PRMT R30, RZ, 0x7610, R30 ;  /* 0x00007610ff1e7816 */ /* 0x008fe4000000001e */
[----:B----4-:R-:W-:-:S06]  /*47ab0*/  PRMT R11, RZ, 0x7610, R11 ;  /* 0x00007610ff0b7816 */ /* 0x010fcc000000000b */
[----:B------:R0:W2:Y:S02]  /*47ac0*/  @!P4 LDG.E.U16 R11, desc[UR20][R12.64] ;  /* 0x000000140c0bc981 */ /* 0x0000a4000c1e1500 */
[----:B0-----:R-:W-:Y:S02]  /*47ad0*/  @!P4 IMAD.MOV.U32 R13, RZ, RZ, R7 ;  /* 0x000000ffff0dc224 */ /* 0x001fe400078e0007 */
[----:B------:R-:W3:Y:S01]  /*47ae0*/  LDL R7, [R1+0xb44] ;  /* 0x000b440001077983 */ /* 0x000ee20000100800 */
[----:B------:R-:W-:-:S03]  /*47af0*/  @!P4 IMAD.MOV.U32 R12, RZ, RZ, R6 ;  /* 0x000000ffff0cc224 */ /* 0x000fc600078e0006 */
[----:B------:R-:W3:Y:S04]  /*47b00*/  LDL R6, [R1+0xb48] ;  /* 0x000b480001067983 */ /* 0x000ee80000100800 */
[----:B------:R0:W4:Y:S02]  /*47b10*/  @!P4 LDG.E.U16 R62, desc[UR20][R12.64] ;  /* 0x000000140c3ec981 */ /* 0x000124000c1e1500 */
[----:B0-----:R-:W-:Y:S02]  /*47b20*/  @!P4 IMAD.MOV.U32 R13, RZ, RZ, R5 ;  /* 0x000000ffff0dc224 */ /* 0x001fe400078e0005 */
[----:B------:R-:W-:-:S05]  /*47b30*/  @!P4 IMAD.MOV.U32 R12, RZ, RZ, R4 ;  /* 0x000000ffff0cc224 */ /* 0x000fca00078e0004 */
[----:B------:R0:W2:Y:S01]  /*47b40*/  @!P4 LDG.E.U16 R30, desc[UR20][R12.64] ;  /* 0x000000140c1ec981 */ /* 0x0000a2000c1e1500 */
[----:B------:R-:W-:Y:S01]  /*47b50*/  PRMT R8, RZ, 0x7610, R8 ;  /* 0x00007610ff087816 */ /* 0x000fe20000000008 */
[----:B0-----:R-:W-:Y:S02]  /*47b60*/  @!P4 IMAD.MOV.U32 R13, RZ, RZ, R10 ;  /* 0x000000ffff0dc224 */ /* 0x001fe400078e000a */
[----:B------:R-:W-:-:S05]  /*47b70*/  @!P4 IMAD.MOV.U32 R12, RZ, RZ, R9 ;  /* 0x000000ffff0cc224 */ /* 0x000fca00078e0009 */
[----:B------:R-:W2:Y:S01]  /*47b80*/  @!P4 LDG.E.U16 R8, desc[UR20][R12.64] ;  /* 0x000000140c08c981 */ /* 0x000ea2000c1e1500 */
[----:B------:R-:W-:-:S06]  /*47b90*/  PRMT R63, RZ, 0x7610, R63 ;  /* 0x00007610ff3f7816 */ /* 0x000fcc000000003f */
[----:B---3--:R-:W3:Y:S04]  /*47ba0*/  @!P4 LDG.E.U16 R63, desc[UR20][R6.64] ;  /* 0x00000014063fc981 */ /* 0x008ee8000c1e1500 */
[----:B----4-:R-:W-:Y:S04]  /*47bb0*/  STL [R1+0x1a64], R62 ;  /* 0x001a643e01007387 */ /* 0x010fe80000100800 */
[----:B------:R-:W4:Y:S04]  /*47bc0*/  LDL R5, [R1+0xb4c] ;  /* 0x000b4c0001057983 */ /* 0x000f280000100800 */
[----:B------:R-:W4:Y:S04]  /*47bd0*/  LDL R4, [R1+0xb50] ;  /* 0x000b500001047983 */ /* 0x000f280000100800 */
[----:B--2---:R-:W-:Y:S04]  /*47be0*/  STL [R1+0x1a68], R30 ;  /* 0x001a681e01007387 */ /* 0x004fe80000100800 */
[----:B------:R0:W-:Y:S04]  /*47bf0*/  STL [R1+0x874], R11 ;  /* 0x0008740b01007387 */ /* 0x0001e80000100800 */
[----:B------:R-:W2:Y:S04]  /*47c00*/  LDL R10, [R1+0xb80] ;  /* 0x000b8000010a7983 */ /* 0x000ea80000100800 */
[----:B------:R-:W2:Y:S04]  /*47c10*/  LDL R9, [R1+0xb84] ;  /* 0x000b840001097983 */ /* 0x000ea80000100800 */
[----:B0-----:R-:W2:Y:S04]  /*47c20*/  LDL R11, [R1+0xb7c] ;  /* 0x000b7c00010b7983 */ /* 0x001ea80000100800 */
[----:B------:R0:W-:Y:S04]  /*47c30*/  STL [R1+0x868], R8 ;  /* 0x0008680801007387 */ /* 0x0001e80000100800 */
[----:B------:R-:W2:Y:S04]  /*47c40*/  LDL R7, [R1+0xb8c] ;  /* 0x000b8c0001077983 */ /* 0x000ea80000100800 */
[----:B------:R-:W2:Y:S04]  /*47c50*/  LDL R6, [R1+0xb90] ;  /* 0x000b900001067983 */ /* 0x000ea80000100800 */
[----:B0-----:R-:W2:Y:S01]  /*47c60*/  LDL R8, [R1+0xb88] ;  /* 0x000b880001087983 */ /* 0x001ea20000100800 */
[----:B------:R-:W-:-:S02]  /*47c70*/  PRMT R31, RZ, 0x7610, R31 ;  /* 0x00007610ff1f7816 */ /* 0x000fc4000000001f */
[----:B------:R-:W-:Y:S02]  /*47c80*/  PRMT R60, RZ, 0x7610, R60 ;  /* 0x00007610ff3c7816 */ /* 0x000fe4000000003c */
[----:B------:R-:W-:Y:S01]  /*47c90*/  PRMT R28, RZ, 0x7610, R28 ;  /* 0x00007610ff1c7816 */ /* 0x000fe2000000001c */
[----:B---3--:R0:W-:Y:S02]  /*47ca0*/  STL [R1+0x1a6c], R63 ;  /* 0x001a6c3f01007387 */ /* 0x0081e40000100800 */
[----:B0-----:R-:W-:Y:S02]  /*47cb0*/  PRMT R63, RZ, 0x7610, R63 ;  /* 0x00007610ff3f7816 */ /* 0x001fe4000000003f */
[----:B----4-:R-:W3:Y:S04]  /*47cc0*/  @!P4 LDG.E.U16 R31, desc[UR20][R4.64] ;  /* 0x00000014041fc981 */ /* 0x010ee8000c1e1500 */
[----:B------:R-:W4:Y:S04]  /*47cd0*/  LDL R5, [R1+0xbbc] ;  /* 0x000bbc0001057983 */ /* 0x000f280000100800 */
[----:B------:R-:W4:Y:S04]  /*47ce0*/  LDL R4, [R1+0xbc0] ;  /* 0x000bc00001047983 */ /* 0x000f280000100800 */
[----:B--2---:R-:W2:Y:S04]  /*47cf0*/  @!P4 LDG.E.U16 R63, desc[UR20][R10.64] ;  /* 0x000000140a3fc981 */ /* 0x004ea8000c1e1500 */
[----:B------:R-:W2:Y:S04]  /*47d00*/  @!P4 LDG.E.U16 R28, desc[UR20][R6.64] ;  /* 0x00000014061cc981 */ /* 0x000ea8000c1e1500 */
[----:B------:R-:W2:Y:S01]  /*47d10*/  @!P4 LDG.E.U16 R60, desc[UR20][R8.64] ;  /* 0x00000014083cc981 */ /* 0x000ea2000c1e1500 */
[----:B------:R-:W-:-:S03]  /*47d20*/  PRMT R30, RZ, 0x7610, R30 ;  /* 0x00007610ff1e7816 */ /* 0x000fc6000000001e */
[----:B---3--:R-:W-:Y:S04]  /*47d30*/  STL [R1+0x1a70], R31 ;  /* 0x001a701f01007387 */ /* 0x008fe80000100800 */
[----:B----4-:R-:W3:Y:S04]  /*47d40*/  @!P4 LDG.E.U16 R30, desc[UR20][R4.64] ;  /* 0x00000014041ec981 */ /* 0x010ee8000c1e1500 */
[----:B--2---:R-:W-:Y:S04]  /*47d50*/  STL [R1+0x1a74], R63 ;  /* 0x001a743f01007387 */ /* 0x004fe80000100800 */
[----:B------:R-:W2:Y:S04]  /*47d60*/  LDL R9, [R1+0xbc4] ;  /* 0x000bc40001097983 */ /* 0x000ea80000100800 */
[----:B------:R-:W2:Y:S04]  /*47d70*/  LDL R8, [R1+0xbc8] ;  /* 0x000bc80001087983 */ /* 0x000ea80000100800 */
[----:B------:R-:W-:Y:S04]  /*47d80*/  STL [R1+0x1a78], R60 ;  /* 0x001a783c01007387 */ /* 0x000fe80000100800 */
[----:B------:R-:W4:Y:S04]  /*47d90*/  LDL R7, [R1+0xbcc] ;  /* 0x000bcc0001077983 */ /* 0x000f280000100800 */
[----:B------:R-:W4:Y:S04]  /*47da0*/  LDL R6, [R1+0xbd0] ;  /* 0x000bd00001067983 */ /* 0x000f280000100800 */
[----:B------:R-:W-:Y:S04]  /*47db0*/  STL [R1+0x1a7c], R28 ;  /* 0x001a7c1c01007387 */ /* 0x000fe80000100800 */
[----:B------:R-:W4:Y:S04]  /*47dc0*/  LDL R11, [R1+0xbfc] ;  /* 0x000bfc00010b7983 */ /* 0x000f280000100800 */
[----:B------:R-:W4:Y:S01]  /*47dd0*/  LDL R10, [R1+0xc00] ;  /* 0x000c0000010a7983 */ /* 0x000f220000100800 */
[----:B------:R-:W-:-:S03]  /*47de0*/  PRMT R61, RZ, 0x7610, R61 ;  /* 0x00007610ff3d7816 */ /* 0x000fc6000000003d */
[----:B------:R-:W4:Y:S04]  /*47df0*/  LDL R5, [R1+0xc04] ;  /* 0x000c040001057983 */ /* 0x000f280000100800 */
[----:B------:R-:W4:Y:S01]  /*47e00*/  LDL R4, [R1+0xc08] ;  /* 0x000c080001047983 */ /* 0x000f220000100800 */
[----:B------:R-:W-:Y:S02]  /*47e10*/  PRMT R29, RZ, 0x7610, R29 ;  /* 0x00007610ff1d7816 */ /* 0x000fe4000000001d */
[----:B------:R-:W-:Y:S01]  /*47e20*/  PRMT R62, RZ, 0x7610, R62 ;  /* 0x00007610ff3e7816 */ /* 0x000fe2000000003e */
[----:B---3--:R-:W-:Y:S04]  /*47e30*/  STL [R1+0x1a80], R30 ;  /* 0x001a801e01007387 */ /* 0x008fe80000100800 */
[----:B--2---:R-:W2:Y:S04]  /*47e40*/  @!P4 LDG.E.U16 R61, desc[UR20][R8.64] ;  /* 0x00000014083dc981 */ /* 0x004ea8000c1e1500 */
[----:B------:R-:W3:Y:S04]  /*47e50*/  LDL R9, [R1+0xc0c] ;  /* 0x000c0c0001097983 */ /* 0x000ee80000100800 */
[----:B------:R-:W3:Y:S04]  /*47e60*/  LDL R8, [R1+0xc10] ;  /* 0x000c100001087983 */ /* 0x000ee80000100800 */
[----:B----4-:R-:W4:Y:S04]  /*47e70*/  @!P4 LDG.E.U16 R29, desc[UR20][R6.64] ;  /* 0x00000014061dc981 */ /* 0x010f28000c1e1500 */
[----:B------:R-:W4:Y:S01]  /*47e80*/  @!P4 LDG.E.U16 R62, desc[UR20][R10.64] ;  /* 0x000000140a3ec981 */ /* 0x000f22000c1e1500 */
[----:B------:R-:W-:-:S02]  /*47e90*/  PRMT R58, RZ, 0x7610, R58 ;  /* 0x00007610ff3a7816 */ /* 0x000fc4000000003a */
[----:B------:R-:W-:-:S04]  /*47ea0*/  PRMT R26, RZ, 0x7610, R26 ;  /* 0x00007610ff1a7816 */ /* 0x000fc8000000001a */
[----:B------:R-:W4:Y:S04]  /*47eb0*/  @!P4 LDG.E.U16 R58, desc[UR20][R4.64] ;  /* 0x00000014043ac981 */ /* 0x000f28000c1e1500 */
[----:B---3--:R-:W3:Y:S04]  /*47ec0*/  @!P4 LDG.E.U16 R26, desc[UR20][R8.64] ;  /* 0x00000014081ac981 */ /* 0x008ee8000c1e1500 */
[----:B--2---:R-:W-:Y:S04]  /*47ed0*/  STL [R1+0x1a84], R61 ;  /* 0x001a843d01007387 */ /* 0x004fe80000100800 */
[----:B------:R-:W2:Y:S04]  /*47ee0*/  LDL R7, [R1+0xc3c] ;  /* 0x000c3c0001077983 */ /* 0x000ea80000100800 */
[----:B------:R-:W2:Y:S04]  /*47ef0*/  LDL R6, [R1+0xc40] ;  /* 0x000c400001067983 */ /* 0x000ea80000100800 */
[----:B----4-:R-:W-:Y:S04]  /*47f00*/  STL [R1+0x1a88], R29 ;  /* 0x001a881d01007387 */ /* 0x010fe80000100800 */
[----:B------:R-:W-:Y:S04]  /*47f10*/  STL [R1+0x1a8c], R62 ;  /* 0x001a8c3e01007387 */ /* 0x000fe80000100800 */
[----:B------:R-:W4:Y:S04]  /*47f20*/  LDL R5, [R1+0xc44] ;  /* 0x000c440001057983 */ /* 0x000f280000100800 */
[----:B------:R-:W4:Y:S04]  /*47f30*/  LDL R4, [R1+0xc48] ;  /* 0x000c480001047983 */ /* 0x000f280000100800 */
[----:B------:R-:W-:Y:S04]  /*47f40*/  STL [R1+0x1a90], R58 ;  /* 0x001a903a01007387 */ /* 0x000fe80000100800 */
[----:B------:R-:W4:Y:S04]  /*47f50*/  LDL R9, [R1+0xc4c] ;  /* 0x000c4c0001097983 */ /* 0x000f280000100800 */
[----:B------:R-:W4:Y:S01]  /*47f60*/  LDL R8, [R1+0xc50] ;  /* 0x000c500001087983 */ /* 0x000f220000100800 */
[----:B------:R-:W-:-:S02]  /*47f70*/  PRMT R3, RZ, 0x7610, R3 ;  /* 0x00007610ff037816 */ /* 0x000fc40000000003 */
[----:B------:R-:W-:Y:S01]  /*47f80*/  PRMT R59, RZ, 0x7610, R59 ;  /* 0x00007610ff3b7816 */ /* 0x000fe2000000003b */
[----:B---3--:R-:W-:Y:S04]  /*47f90*/  STL [R1+0x1a94], R26 ;  /* 0x001a941a01007387 */ /* 0x008fe80000100800 */
[----:B------:R-:W3:Y:S04]  /*47fa0*/  LDL R11, [R1+0xc7c] ;  /* 0x000c7c00010b7983 */ /* 0x000ee80000100800 */
[----:B------:R-:W3:Y:S04]  /*47fb0*/  LDL R10, [R1+0xc80] ;  /* 0x000c8000010a7983 */ /* 0x000ee80000100800 */
[----:B--2---:R-:W2:Y:S01]  /*47fc0*/  @!P4 LDG.E.U16 R3, desc[UR20][R6.64] ;  /* 0x000000140603c981 */ /* 0x004ea2000c1e1500 */
[----:B------:R-:W-:-:S02]  /*47fd0*/  PRMT R27, RZ, 0x7610, R27 ;  /* 0x00007610ff1b7816 */ /* 0x000fc4000000001b */
[----:B------:R-:W-:Y:S01]  /*47fe0*/  PRMT R88, RZ, 0x7610, R88 ;  /* 0x00007610ff587816 */ /* 0x000fe20000000058 */
[----:B------:R-:W2:Y:S04]  /*47ff0*/  LDL R7, [R1+0xc84] ;  /* 0x000c840001077983 */ /* 0x000ea80000100800 */
[----:B------:R-:W2:Y:S04]  /*48000*/  LDL R6, [R1+0xc88] ;  /* 0x000c880001067983 */ /* 0x000ea80000100800 */
[----:B----4-:R-:W4:Y:S04]  /*48010*/  @!P4 LDG.E.U16 R59, desc[UR20][R4.64] ;  /* 0x00000014043bc981 */ /* 0x010f28000c1e1500 */
[----:B------:R-:W4:Y:S04]  /*48020*/  @!P4 LDG.E.U16 R27, desc[UR20][R8.64] ;  /* 0x00000014081bc981 */ /* 0x000f28000c1e1500 */
[----:B---3--:R-:W3:Y:S04]  /*48030*/  @!P4 LDG.E.U16 R88, desc[UR20][R10.64] ;  /* 0x000000140a58c981 */ /* 0x008ee8000c1e1500 */
[----:B--2---:R-:W-:Y:S04]  /*48040*/  STL [R1+0x1a98], R3 ;  /* 0x001a980301007387 */ /* 0x004fe80000100800 */
[----:B------:R-:W2:Y:S04]  /*48050*/  LDL R5, [R1+0xc8c] ;  /* 0x000c8c0001057983 */ /* 0x000ea80000100800 */
[----:B------:R-:W2:Y:S04]  /*48060*/  LDL R4, [R1+0xc90] ;  /* 0x000c900001047983 */ /* 0x000ea80000100800 */
[----:B----4-:R-:W-:Y:S04]  /*48070*/  STL [R1+0x1a9c], R59 ;  /* 0x001a9c3b01007387 */ /* 0x010fe80000100800 */
[----:B------:R-:W4:Y:S04]  /*48080*/  LDL R9, [R1+0xcbc] ;  /* 0x000cbc0001097983 */ /* 0x000f280000100800 */
[----:B------:R-:W4:Y:S01]  /*48090*/  LDL R8, [R1+0xcc0] ;  /* 0x000cc00001087983 */ /* 0x000f220000100800 */
[----:B------:R-:W-:-:S03]  /*480a0*/  PRMT R56, RZ, 0x7610, R56 ;  /* 0x00007610ff387816 */ /* 0x000fc60000000038 */
[----:B------:R-:W-:Y:S04]  /*480b0*/  STL [R1+0x1aa0], R27 ;  /* 0x001aa01b01007387 */ /* 0x000fe80000100800 */
[----:B------:R-:W4:Y:S01]  /*480c0*/  @!P4 LDG.E.U16 R56, desc[UR20][R6.64] ;  /* 0x000000140638c981 */ /* 0x000f22000c1e1500 */
[----:B------:R-:W-:Y:S02]  /*480d0*/  PRMT R24, RZ, 0x7610, R24 ;  /* 0x00007610ff187816 */ /* 0x000fe40000000018 */
[----:B------:R-:W-:Y:S01]  /*480e0*/  PRMT R89, RZ, 0x7610, R89 ;  /* 0x00007610ff597816 */ /* 0x000fe20000000059 */
[----:B---3--:R-:W-:Y:S04]  /*480f0*/  STL [R1+0x1aa4], R88 ;  /* 0x001aa45801007387 */ /* 0x008fe80000100800 */
[----:B------:R-:W3:Y:S04]  /*48100*/  LDL R7, [R1+0xcc4] ;  /* 0x000cc40001077983 */ /* 0x000ee80000100800 */
[----:B------:R-:W3:Y:S04]  /*48110*/  LDL R6, [R1+0xcc8] ;  /* 0x000cc80001067983 */ /* 0x000ee80000100800 */
[----:B--2---:R-:W2:Y:S04]  /*48120*/  @!P4 LDG.E.U16 R24, desc[UR20][R4.64] ;  /* 0x000000140418c981 */ /* 0x004ea8000c1e1500 */
[----:B----4-:R3:W4:Y:S01]  /*48130*/  @!P4 LDG.E.U16 R89, desc[UR20][R8.64] ;  /* 0x000000140859c981 */ /* 0x010722000c1e1500 */
[----:B------:R-:W-:-:S03]  /*48140*/  PRMT R57, RZ, 0x7610, R57 ;  /* 0x00007610ff397816 */ /* 0x000fc60000000039 */
[----:B------:R-:W-:Y:S04]  /*48150*/  STL [R1+0x1aa8], R56 ;  /* 0x001aa83801007387 */ /* 0x000fe80000100800 */
[----:B------:R-:W4:Y:S04]  /*48160*/  LDL R5, [R1+0xccc] ;  /* 0x000ccc0001057983 */ /* 0x000f280000100800 */
[----:B------:R-:W4:Y:S01]  /*48170*/  LDL R4, [R1+0xcd0] ;  /* 0x000cd00001047983 */ /* 0x000f220000100800 */
[----:B---3--:R-:W-:Y:S02]  /*48180*/  @!P4 IMAD.MOV.U32 R9, RZ, RZ, R7 ;  /* 0x000000ffff09c224 */ /* 0x008fe400078e0007 */
[----:B------:R-:W-:-:S05]  /*48190*/  @!P4 IMAD.MOV.U32 R8, RZ, RZ, R6 ;  /* 0x000000ffff08c224 */ /* 0x000fca00078e0006 */
[----:B------:R-:W3:Y:S04]  /*481a0*/  @!P4 LDG.E.U16 R57, desc[UR20][R8.64] ;  /* 0x000000140839c981 */ /* 0x000ee8000c1e1500 */
[----:B--2---:R-:W-:Y:S04]  /*481b0*/  STL [R1+0x1aac], R24 ;  /* 0x001aac1801007387 */ /* 0x004fe80000100800 */
[----:B------:R-:W2:Y:S04]  /*481c0*/  LDL R13, [R1+0xcfc] ;  /* 0x000cfc00010d7983 */ /* 0x000ea80000100800 */
[----:B------:R-:W2:Y:S04]  /*481d0*/  LDL R12, [R1+0xd00] ;  /* 0x000d0000010c7983 */ /* 0x000ea80000100800 */
[----:B------:R-:W2:Y:S04]  /*481e0*/  LDL R11, [R1+0xd04] ;  /* 0x000d0400010b7983 */ /* 0x000ea80000100800 */
[----:B------:R-:W2:Y:S04]  /*481f0*/  LDL R10, [R1+0xd08] ;  /* 0x000d0800010a7983 */ /* 0x000ea80000100800 */
[----:B----4-:R-:W-:Y:S04]  /*48200*/  STL [R1+0x1ab0], R89 ;  /* 0x001ab05901007387 */ /* 0x010fe80000100800 */
[----:B------:R-:W4:Y:S04]  /*48210*/  LDL R7, [R1+0xd0c] ;  /* 0x000d0c0001077983 */ /* 0x000f280000100800 */
[----:B------:R-:W4:Y:S01]  /*48220*/  LDL R6, [R1+0xd10] ;  /* 0x000d100001067983 */ /* 0x000f220000100800 */
[----:B------:R-:W-:-:S03]  /*48230*/  PRMT R25, RZ, 0x7610, R25 ;  /* 0x00007610ff197816 */ /* 0x000fc60000000019 */
[----:B------:R-:W4:Y:S04]  /*48240*/  LDL R9, [R1+0xd3c] ;  /* 0x000d3c0001097983 */ /* 0x000f280000100800 */
[----:B------:R-:W4:Y:S04]  /*48250*/  LDL R8, [R1+0xd40] ;  /* 0x000d400001087983 */ /* 0x000f280000100800 */
[----:B------:R-:W4:Y:S01]  /*48260*/  @!P4 LDG.E.U16 R25, desc[UR20][R4.64] ;  /* 0x000000140419c981 */ /* 0x000f22000c1e1500 */
[----:B------:R-:W-:Y:S02]  /*48270*/  PRMT R86, RZ, 0x7610, R86 ;  /* 0x00007610ff567816 */ /* 0x000fe40000000056 */
[----:B------:R-:W-:Y:S01]  /*48280*/  PRMT R54, RZ, 0x7610, R54 ;  /* 0x00007610ff367816 */ /* 0x000fe20000000036 */
[----:B---3--:R-:W-:Y:S04]  /*48290*/  STL [R1+0x1ab4], R57 ;  /* 0x001ab43901007387 */ /* 0x008fe80000100800 */
[----:B------:R-:W3:Y:S04]  /*482a0*/  LDL R5, [R1+0xd44] ;  /* 0x000d440001057983 */ /* 0x000ee80000100800 */
[----:B------:R-:W3:Y:S04]  /*482b0*/  LDL R4, [R1+0xd48] ;  /* 0x000d480001047983 */ /* 0x000ee80000100800 */
[----:B--2---:R-:W2:Y:S04]  /*482c0*/  @!P4 LDG.E.U16 R86, desc[UR20][R12.64] ;  /* 0x000000140c56c981 */ /* 0x004ea8000c1e1500 */
[----:B------:R4:W2:Y:S04]  /*482d0*/  @!P4 LDG.E.U16 R54, desc[UR20][R10.64] ;  /* 0x000000140a36c981 */ /* 0x0008a8000c1e1500 */
[----:B------:R-:W2:Y:S01]  /*482e0*/  LDL.LU.64 R12, [R1+0x1b00] ;  /* 0x001b0000010c7983 */ /* 0x000ea20000300a00 */
[----:B----4-:R-:W-:-:S02]  /*482f0*/  @!P4 IMAD.MOV.U32 R11, RZ, RZ, R7 ;  /* 0x000000ffff0bc224 */ /* 0x010fc400078e0007 */
[----:B------:R-:W-:Y:S01]  /*48300*/  @!P4 IMAD.MOV.U32 R10, RZ, RZ, R6 ;  /* 0x000000ffff0ac224 */ /* 0x000fe200078e0006 */
[----:B------:R-:W4:Y:S04]  /*48310*/  LDL R7, [R1+0xd4c] ;  /* 0x000d4c0001077983 */ /* 0x000f280000100800 */
[----:B------:R-:W4:Y:S01]  /*48320*/  LDL R6, [R1+0xd50] ;  /* 0x000d500001067983 */ /* 0x000f220000100800 */
[----:B------:R-:W-:Y:S02]  /*48330*/  PRMT R87, RZ, 0x7610, R87 ;  /* 0x00007610ff577816 */ /* 0x000fe40000000057 */
[----:B------:R-:W-:-:S04]  /*48340*/  PRMT R55, RZ, 0x7610, R55 ;  /* 0x00007610ff377816 */ /* 0x000fc80000000037 */
[----:B------:R3:W2:Y:S01]  /*48350*/  @!P4 LDG.E.U16 R87, desc[UR20][R8.64] ;  /* 0x000000140857c981 */ /* 0x0006a2000c1e1500 */
[----:B------:R-:W-:Y:S02]  /*48360*/  PRMT R22, RZ, 0x7610, R22 ;  /* 0x00007610ff167816 */ /* 0x000fe40000000016 */
[----:B------:R-:W-:-:S04]  /*48370*/  PRMT R23, RZ, 0x7610, R23 ;  /* 0x00007610ff177816 */ /* 0x000fc80000000017 */
[----:B------:R-:W2:Y:S04]  /*48380*/  @!P4 LDG.E.U16 R22, desc[UR20][R10.64] ;  /* 0x000000140a16c981 */ /* 0x000ea8000c1e1500 */
[----:B------:R-:W2:Y:S01]  /*48390*/  LDL.LU.64 R10, [R1+0x1af8] ;  /* 0x001af800010a7983 */ /* 0x000ea20000300a00 */
[----:B---3--:R-:W-:Y:S02]  /*483a0*/  @!P4 IMAD.MOV.U32 R9, RZ, RZ, R5 ;  /* 0x000000ffff09c224 */ /* 0x008fe400078e0005 */
[----:B------:R-:W-:-:S05]  /*483b0*/  @!P4 IMAD.MOV.U32 R8, RZ, RZ, R4 ;  /* 0x000000ffff08c224 */ /* 0x000fca00078e0004 */
[----:B------:R-:W3:Y:S04]  /*483c0*/  @!P4 LDG.E.U16 R55, desc[UR20][R8.64] ;  /* 0x000000140837c981 */ /* 0x000ee8000c1e1500 */
[----:B----4-:R-:W4:Y:S04]  /*483d0*/  @!P4 LDG.E.U16 R23, desc[UR20][R6.64] ;  /* 0x000000140617c981 */ /* 0x010f28000c1e1500 */
[----:B--2---:R0:W-:Y:S04]  /*483e0*/  STL.64 [R1+0x1ab8], R86 ;  /* 0x001ab85601007387 */ /* 0x0041e80000100a00 */
[----:B------:R-:W2:Y:S04]  /*483f0*/  LDL R5, [R1+0xd84] ;  /* 0x000d840001057983 */ /* 0x000ea80000100800 */
[----:B------:R-:W2:Y:S04]  /*48400*/  LDL R4, [R1+0xd88] ;  /* 0x000d880001047983 */ /* 0x000ea80000100800 */
[----:B0-----:R-:W2:Y:S04]  /*48410*/  LDL R87, [R1+0xd80] ;  /* 0x000d800001577983 */ /* 0x001ea80000100800 */
[----:B------:R-:W2:Y:S04]  /*48420*/  LDL.LU.64 R8, [R1+0x1af0] ;  /* 0x001af00001087983 */ /* 0x000ea80000300a00 */
[----:B------:R-:W2:Y:S04]  /*48430*/  LDL R86, [R1+0xd8c] ;  /* 0x000d8c0001567983 */ /* 0x000ea80000100800 */
[----:B------:R-:W2:Y:S04]  /*48440*/  LDL R63, [R1+0xd90] ;  /* 0x000d9000013f7983 */ /* 0x000ea80000100800 */
[----:B---3--:R0:W-:Y:S04]  /*48450*/  STL.64 [R1+0x1ac0], R54 ;  /* 0x001ac03601007387 */ /* 0x0081e80000100a00 */
[----:B------:R-:W3:Y:S04]  /*48460*/  LDL R31, [R1+0xdbc] ;  /* 0x000dbc00011f7983 */ /* 0x000ee80000100800 */
[----:B------:R-:W3:Y:S04]  /*48470*/  LDL R28, [R1+0xdc0] ;  /* 0x000dc000011c7983 */ /* 0x000ee80000100800 */
[----:B0-----:R-:W3:Y:S04]  /*48480*/  LDL R55, [R1+0xd7c] ;  /* 0x000d7c0001377983 */ /* 0x001ee80000100800 */
[----:B------:R-:W3:Y:S04]  /*48490*/  LDL.LU.64 R6, [R1+0x1ae8] ;  /* 0x001ae80001067983 */ /* 0x000ee80000300a00 */
[----:B----4-:R0:W-:Y:S04]  /*484a0*/  STL.64 [R1+0x1ac8], R22 ;  /* 0x001ac81601007387 */ /* 0x0101e80000100a00 */
[----:B0-----:R-:W4:Y:S04]  /*484b0*/  LDL R23, [R1+0xdc4] ;  /* 0x000dc40001177983 */ /* 0x001f280000100800 */
[----:B------:R-:W4:Y:S01]  /*484c0*/  LDL R22, [R1+0xdc8] ;  /* 0x000dc80001167983 */ /* 0x000f220000100800 */
[----:B------:R-:W-:Y:S01]  /*484d0*/  PRMT R84, RZ, 0x7610, R84 ;  /* 0x00007610ff547816 */ /* 0x000fe20000000054 */
[----:B--2---:R-:W-:Y:S01]  /*484e0*/  @!P4 IMAD.MOV.U32 R54, RZ, RZ, R87 ;  /* 0x000000ffff36c224 */ /* 0x004fe200078e0057 */
[----:B------:R-:W-:-:S02]  /*484f0*/  PRMT R20, RZ, 0x7610, R20 ;  /* 0x00007610ff147816 */ /* 0x000fc40000000014 */
[----:B------:R-:W-:Y:S02]  /*48500*/  PRMT R85, RZ, 0x7610, R85 ;  /* 0x00007610ff557816 */ /* 0x000fe40000000055 */
[----:B------:R-:W-:Y:S02]  /*48510*/  PRMT R52, RZ, 0x7610, R52 ;  /* 0x00007610ff347816 */ /* 0x000fe40000000034 */
[----:B------:R-:W-:-:S04]  /*48520*/  PRMT R53, RZ, 0x7610, R53 ;  /* 0x00007610ff357816 */ /* 0x000fc80000000035 */
[----:B------:R-:W2:Y:S04]  /*48530*/  @!P4 LDG.E.U16 R52, desc[UR20][R4.64] ;  /* 0x000000140434c981 */ /* 0x000ea8000c1e1500 */
[----:B------:R-:W2:Y:S04]  /*48540*/  LDL R5, [R1+0xdcc] ;  /* 0x000dcc0001057983 */ /* 0x000ea80000100800 */
[----:B------:R-:W2:Y:S04]  /*48550*/  LDL R4, [R1+0xdd0] ;  /* 0x000dd00001047983 */ /* 0x000ea80000100800 */
[----:B---3--:R0:W3:Y:S02]  /*48560*/  @!P4 LDG.E.U16 R84, desc[UR20][R54.64] ;  /* 0x000000143654c981 */ /* 0x0080e4000c1e1500 */
[----:B0-----:R-:W-:-:S02]  /*48570*/  @!P4 IMAD.MOV.U32 R54, RZ, RZ, R63 ;  /* 0x000000ffff36c224 */ /* 0x001fc400078e003f */
[----:B------:R-:W-:-:S05]  /*48580*/  @!P4 IMAD.MOV.U32 R55, RZ, RZ, R86 ;  /* 0x000000ffff37c224 */ /* 0x000fca00078e0056 */
[----:B------:R0:W3:Y:S02]  /*48590*/  @!P4 LDG.E.U16 R20, desc[UR20][R54.64] ;  /* 0x000000143614c981 */ /* 0x0000e4000c1e1500 */
[----:B0-----:R-:W-:Y:S02]  /*485a0*/  @!P4 IMAD.MOV.U32 R54, RZ, RZ, R28 ;  /* 0x000000ffff36c224 */ /* 0x001fe400078e001c */
[----:B----4-:R-:W4:Y:S01]  /*485b0*/  @!P4 LDG.E.U16 R53, desc[UR20][R22.64] ;  /* 0x000000141635c981 */ /* 0x010f22000c1e1500 */
[----:B------:R-:W-:-:S03]  /*485c0*/  @!P4 IMAD.MOV.U32 R55, RZ, RZ, R31 ;  /* 0x000000ffff37c224 */ /* 0x000fc600078e001f */
[----:B------:R-:W3:Y:S04]  /*485d0*/  LDL R31, [R1+0xdfc] ;  /* 0x000dfc00011f7983 */ /* 0x000ee80000100800 */
[----:B------:R-:W3:Y:S04]  /*485e0*/  @!P4 LDG.E.U16 R85, desc[UR20][R54.64] ;  /* 0x000000143655c981 */ /* 0x000ee8000c1e1500 */
[----:B------:R-:W4:Y:S01]  /*485f0*/  LDL R28, [R1+0xe00] ;  /* 0x000e0000011c7983 */ /* 0x000f220000100800 */
[----:B------:R-:W-:-:S06]  /*48600*/  PRMT R21, RZ, 0x7610, R21 ;  /* 0x00007610ff157816 */ /* 0x000fcc0000000015 */
[----:B--2---:R-:W2:Y:S04]  /*48610*/  @!P4 LDG.E.U16 R21, desc[UR20][R4.64] ;  /* 0x000000140415c981 */ /* 0x004ea8000c1e1500 */
[----:B---3--:R-:W-:Y:S04]  /*48620*/  STL.64 [R1+0x1ad0], R84 ;  /* 0x001ad05401007387 */ /* 0x008fe80000100a00 */
[----:B------:R-:W3:Y:S04]  /*48630*/  LDL R23, [R1+0xe04] ;  /* 0x000e040001177983 */ /* 0x000ee80000100800 */
[----:B------:R-:W3:Y:S04]  /*48640*/  LDL R22, [R1+0xe08] ;  /* 0x000e080001167983 */ /* 0x000ee80000100800 */
[----:B----4-:R0:W-:Y:S04]  /*48650*/  STL.64 [R1+0x1ad8], R52 ;  /* 0x001ad83401007387 */ /* 0x0101e80000100a00 */
[----:B------:R-:W4:Y:S04]  /*48660*/  LDL R5, [R1+0xe44] ;  /* 0x000e440001057983 */ /* 0x000f280000100800 */
[----:B------:R-:W2:Y:S04]  /*48670*/  LDL R4, [R1+0xe48] ;  /* 0x000e480001047983 */ /* 0x000ea80000100800 */
[----:B0-----:R-:W2:Y:S04]  /*48680*/  LDL R53, [R1+0xe3c] ;  /* 0x000e3c0001357983 */ /* 0x001ea80000100800 */
[----:B------:R-:W2:Y:S01]  /*48690*/  LDL R52, [R1+0xe40] ;  /* 0x000e400001347983 */ /* 0x000ea20000100800 */
[----:B------:R-:W-:-:S02]  /*486a0*/  @!P4 IMAD.MOV.U32 R84, RZ, RZ, R28 ;  /* 0x000000ffff54c224 */ /* 0x000fc400078e001c */
[----:B------:R-:W-:Y:S01]  /*486b0*/  @!P4 IMAD.MOV.U32 R85, RZ, RZ, R31 ;  /* 0x000000ffff55c224 */ /* 0x000fe200078e001f */
[----:B------:R-:W4:Y:S04]  /*486c0*/  LDL R28, [R1+0xe50] ;  /* 0x000e5000011c7983 */ /* 0x000f280000100800 */
[----:B------:R-:W4:Y:S01]  /*486d0*/  LDL R31, [R1+0xe4c] ;  /* 0x000e4c00011f7983 */ /* 0x000f220000100800 */
[----:B------:R-:W-:Y:S02]  /*486e0*/  PRMT R50, RZ, 0x7610, R50 ;  /* 0x00007610ff327816 */ /* 0x000fe40000000032 */
[----:B------:R-:W-:Y:S01]  /*486f0*/  PRMT R83, RZ, 0x7610, R83 ;  /* 0x00007610ff537816 */ /* 0x000fe20000000053 */
[----:B------:R-:W4:Y:S01]  /*48700*/  LDL R55, [R1+0xe0c] ;  /* 0x000e0c0001377983 */ /* 0x000f220000100800 */
[----:B------:R-:W-:-:S02]  /*48710*/  PRMT R51, RZ, 0x7610, R51 ;  /* 0x00007610ff337816 */ /* 0x000fc40000000033 */
[----:B------:R-:W-:Y:S01]  /*48720*/  PRMT R19, RZ, 0x7610, R19 ;  /* 0x00007610ff137816 */ /* 0x000fe20000000013 */
[----:B------:R-:W4:Y:S01]  /*48730*/  LDL R54, [R1+0xe10] ;  /* 0x000e100001367983 */ /* 0x000f220000100800 */
[----:B------:R-:W-:Y:S02]  /*48740*/  PRMT R80, RZ, 0x7610, R80 ;  /* 0x00007610ff507816 */ /* 0x000fe40000000050 */
[----:B------:R-:W-:Y:S01]  /*48750*/  PRMT R48, RZ, 0x7610, R48 ;  /* 0x00007610ff307816 */ /* 0x000fe20000000030 */
[----:B------:R-:W4:Y:S01]  /*48760*/  LDL R87, [R1+0xab4] ;  /* 0x000ab40001577983 */ /* 0x000f220000100800 */
[----:B------:R-:W-:Y:S02]  /*48770*/  PRMT R82, RZ, 0x7610, R82 ;  /* 0x00007610ff527816 */ /* 0x000fe40000000052 */
[----:B------:R-:W-:Y:S01]  /*48780*/  PRMT R49, RZ, 0x7610, R49 ;  /* 0x00007610ff317816 */ /* 0x000fe20000000031 */
[----:B------:R-:W4:Y:S04]  /*48790*/  LDL R86, [R1+0xab8] ;  /* 0x000ab80001567983 */ /* 0x000f280000100800 */
[----:B------:R-:W4:Y:S04]  /*487a0*/  @!P4 LDG.E.U16 R82, desc[UR20][R84.64] ;  /* 0x000000145452c981 */ /* 0x000f28000c1e1500 */
[----:B---3--:R-:W3:Y:S04]  /*487b0*/  @!P4 LDG.E.U16 R50, desc[UR20][R22.64] ;  /* 0x000000141632c981 */ /* 0x008ee8000c1e1500 */
[----:B------:R-:W3:Y:S04]  /*487c0*/  LDL R23, [R1+0xe7c] ;  /* 0x000e7c0001177983 */ /* 0x000ee80000100800 */
[----:B------:R-:W3:Y:S04]  /*487d0*/  LDL R22, [R1+0xe80] ;  /* 0x000e800001167983 */ /* 0x000ee80000100800 */
[----:B--2---:R0:W2:Y:S02]  /*487e0*/  @!P4 LDG.E.U16 R83, desc[UR20][R52.64] ;  /* 0x000000143453c981 */ /* 0x0040a4000c1e1500 */
[----:B0-----:R-:W-:-:S02]  /*487f0*/  @!P4 IMAD.MOV.U32 R52, RZ, RZ, R4 ;  /* 0x000000ffff34c224 */ /* 0x001fc400078e0004 */
[----:B----4-:R-:W-:Y:S01]  /*48800*/  @!P4 IMAD.MOV.U32 R53, RZ, RZ, R5 ;  /* 0x000000ffff35c224 */ /* 0x010fe200078e0005 */
[----:B------:R-:W4:Y:S04]  /*48810*/  LDL R4, [R1+0xe88] ;  /* 0x000e880001047983 */ /* 0x000f280000100800 */
[----:B------:R-:W4:Y:S04]  /*48820*/  LDL R5, [R1+0xe84] ;  /* 0x000e840001057983 */ /* 0x000f280000100800 */
[----:B------:R0:W2:Y:S02]  /*48830*/  @!P4 LDG.E.U16 R51, desc[UR20][R52.64] ;  /* 0x000000143433c981 */ /* 0x0000a4000c1e1500 */
[----:B0-----:R-:W-:Y:S01]  /*48840*/  @!P4 IMAD.MOV.U32 R52, RZ, RZ, R28 ;  /* 0x000000ffff34c224 */ /* 0x001fe200078e001c */
[----:B------:R-:W-:Y:S01]  /*48850*/  @!P4 MOV R53, R31 ;  /* 0x0000001f0035c202 */ /* 0x000fe20000000f00 */
[----:B------:R-:W2:Y:S04]  /*48860*/  LDL R28, [R1+0xe90] ;  /* 0x000e9000011c7983 */ /* 0x000ea80000100800 */
[----:B------:R-:W2:Y:S04]  /*48870*/  LDL R31, [R1+0xe8c] ;  /* 0x000e8c00011f7983 */ /* 0x000ea80000100800 */
[----:B------:R-:W2:Y:S04]  /*48880*/  @!P4 LDG.E.U16 R19, desc[UR20][R52.64] ;  /* 0x000000143413c981 */ /* 0x000ea8000c1e1500 */
[----:B------:R-:W2:Y:S04]  /*48890*/  LDL R53, [R1+0xec4] ;  /* 0x000ec40001357983 */ /* 0x000ea80000100800 */
[----:B------:R-:W2:Y:S04]  /*488a0*/  LDL R52, [R1+0xec8] ;  /* 0x000ec80001347983 */ /* 0x000ea80000100800 */
[----:B---3--:R-:W3:Y:S04]  /*488b0*/  @!P4 LDG.E.U16 R80, desc[UR20][R22.64] ;  /* 0x000000141650c981 */ /* 0x008ee8000c1e1500 */
[----:B------:R-:W3:Y:S04]  /*488c0*/  LDL R23, [R1+0xecc] ;  /* 0x000ecc0001177983 */ /* 0x000ee80000100800 */
[----:B------:R-:W3:Y:S04]  /*488d0*/  LDL R22, [R1+0xed0] ;  /* 0x000ed00001167983 */ /* 0x000ee80000100800 */
[----:B----4-:R-:W4:Y:S04]  /*488e0*/  @!P4 LDG.E.U16 R48, desc[UR20][R4.64] ;  /* 0x000000140430c981 */ /* 0x010f28000c1e1500 */
[----:B------:R-:W4:Y:S04]  /*488f0*/  LDL R5, [R1+0xef4] ;  /* 0x000ef40001057983 */ /* 0x000f280000100800 */
[----:B------:R-:W4:Y:S01]  /*48900*/  LDL R4, [R1+0xef8] ;  /* 0x000ef80001047983 */ /* 0x000f220000100800 */
[----:B--2---:R-:W-:-:S03]  /*48910*/  @!P4 IMAD.MOV.U32 R84, RZ, RZ, R28 ;  /* 0x000000ffff54c224 */ /* 0x004fc600078e001c */
[----:B------:R-:W2:Y:S01]  /*48920*/  LDL R28, [R1+0xf00] ;  /* 0x000f0000011c7983 */ /* 0x000ea20000100800 */
[----:B------:R-:W-:-:S03]  /*48930*/  @!P4 IMAD.MOV.U32 R85, RZ, RZ, R31 ;  /* 0x000000ffff55c224 */ /* 0x000fc600078e001f */
[----:B------:R-:W2:Y:S01]  /*48940*/  LDL R31, [R1+0xefc] ;  /* 0x000efc00011f7983 */ /* 0x000ea20000100800 */
[----:B------:R-:W-:-:S03]  /*48950*/  PRMT R17, RZ, 0x7610, R17 ;  /* 0x00007610ff117816 */ /* 0x000fc60000000011 */
[----:B------:R3:W2:Y:S02]  /*48960*/  @!P4 LDG.E.U16 R49, desc[UR20][R52.64] ;  /* 0x000000143431c981 */ /* 0x0006a4000c1e1500 */
[----:B---3--:R-:W-:Y:S02]  /*48970*/  @!P4 IMAD.MOV.U32 R53, RZ, RZ, R23 ;  /* 0x000000ffff35c224 */ /* 0x008fe400078e0017 */
[----:B------:R-:W3:Y:S01]  /*48980*/  LDL R23, [R1+0xf04] ;  /* 0x000f040001177983 */ /* 0x000ee20000100800 */
[----:B------:R-:W-:-:S03]  /*48990*/  @!P4 IMAD.MOV.U32 R52, RZ, RZ, R22 ;  /* 0x000000ffff34c224 */ /* 0x000fc600078e0016 */
[----:B------:R-:W3:Y:S04]  /*489a0*/  LDL R22, [R1+0xf08] ;  /* 0x000f080001167983 */ /* 0x000ee80000100800 */
[----:B------:R4:W3:Y:S02]  /*489b0*/  @!P4 LDG.E.U16 R17, desc[UR20][R52.64] ;  /* 0x000000143411c981 */ /* 0x0008e4000c1e1500 */
[----:B----4-:R-:W-:Y:S02]  /*489c0*/  @!P4 IMAD.MOV.U32 R53, RZ, RZ, R5 ;  /* 0x000000ffff35c224 */ /* 0x010fe400078e0005 */
[----:B------:R-:W4:Y:S01]  /*489d0*/  LDL R5, [R1+0xf0c] ;  /* 0x000f0c0001057983 */ /* 0x000f220000100800 */
[----:B------:R-:W-:-:S03]  /*489e0*/  @!P4 IMAD.MOV.U32 R52, RZ, RZ, R4 ;  /* 0x000000ffff34c224 */ /* 0x000fc600078e0004 */
[----:B------:R-:W4:Y:S01]  /*489f0*/  LDL R4, [R1+0xf10] ;  /* 0x000f100001047983 */ /* 0x000f220000100800 */
[----:B------:R-:W-:Y:S02]  /*48a00*/  PRMT R57, RZ, 0x7610, R57 ;  /* 0x00007610ff397816 */ /* 0x000fe40000000039 */
[----:B------:R-:W-:-:S04]  /*48a10*/  PRMT R78, RZ, 0x7610, R78 ;  /* 0x00007610ff4e7816 */ /* 0x000fc8000000004e */
[----:B------:R2:W4:Y:S02]  /*48a20*/  @!P4 LDG.E.U16 R57, desc[UR20][R52.64] ;  /* 0x000000143439c981 */ /* 0x000524000c1e1500 */
[----:B--2---:R-:W-:Y:S02]  /*48a30*/  @!P4 IMAD.MOV.U32 R52, RZ, RZ, R28 ;  /* 0x000000ffff34c224 */ /* 0x004fe400078e001c */
[----:B------:R-:W-:Y:S01]  /*48a40*/  @!P4 IMAD.MOV.U32 R53, RZ, RZ, R31 ;  /* 0x000000ffff35c224 */ /* 0x000fe200078e001f */
[----:B------:R-:W2:Y:S04]  /*48a50*/  LDL R28, [R1+0xf48] ;  /* 0x000f4800011c7983 */ /* 0x000ea80000100800 */
[----:B------:R-:W2:Y:S04]  /*48a60*/  @!P4 LDG.E.U16 R78, desc[UR20][R52.64] ;  /* 0x00000014344ec981 */ /* 0x000ea8000c1e1500 */
[----:B------:R-:W2:Y:S04]  /*48a70*/  LDL R31, [R1+0xf44] ;  /* 0x000f4400011f7983 */ /* 0x000ea80000100800 */
[----:B------:R-:W2:Y:S04]  /*48a80*/  LDL R53, [R1+0xf3c] ;  /* 0x000f3c0001357983 */ /* 0x000ea80000100800 */
[----:B------:R-:W2:Y:S01]  /*48a90*/  LDL R52, [R1+0xf40] ;  /* 0x000f400001347983 */ /* 0x000ea20000100800 */
[----:B------:R-:W-:-:S02]  /*48aa0*/  PRMT R46, RZ, 0x7610, R46 ;  /* 0x00007610ff2e7816 */ /* 0x000fc4000000002e */
[----:B------:R-:W-:-:S04]  /*48ab0*/  PRMT R14, RZ, 0x7610, R14 ;  /* 0x00007610ff0e7816 */ /* 0x000fc8000000000e */
[----:B---3--:R-:W3:Y:S04]  /*48ac0*/  @!P4 LDG.E.U16 R46, desc[UR20][R22.64] ;  /* 0x00000014162ec981 */ /* 0x008ee8000c1e1500 */
[----:B------:R-:W3:Y:S04]  /*48ad0*/  LDL R23, [R1+0xf4c] ;  /* 0x000f4c0001177983 */ /* 0x000ee80000100800 */
[----:B------:R-:W3:Y:S04]  /*48ae0*/  LDL R22, [R1+0xf50] ;  /* 0x000f500001167983 */ /* 0x000ee80000100800 */
[----:B----4-:R-:W4:Y:S04]  /*48af0*/  @!P4 LDG.E.U16 R14, desc[UR20][R4.64] ;  /* 0x00000014040ec981 */ /* 0x010f28000c1e1500 */
[----:B------:R-:W4:Y:S04]  /*48b00*/  LDL R5, [R1+0xf74] ;  /* 0x000f740001057983 */ /* 0x000f280000100800 */
[----:B------:R-:W4:Y:S01]  /*48b10*/  LDL R4, [R1+0xf78] ;  /* 0x000f780001047983 */ /* 0x000f220000100800 */
[----:B------:R-:W-:-:S02]  /*48b20*/  PRMT R79, RZ, 0x7610, R79 ;  /* 0x00007610ff4f7816 */ /* 0x000fc4000000004f */
[----:B------:R-:W-:Y:S02]  /*48b30*/  PRMT R47, RZ, 0x7610, R47 ;  /* 0x00007610ff2f7816 */ /* 0x000fe4000000002f */
[----:B------:R-:W-:Y:S02]  /*48b40*/  PRMT R15, RZ, 0x7610, R15 ;  /* 0x00007610ff0f7816 */ /* 0x000fe4000000000f */
[----:B--2---:R0:W2:Y:S02]  /*48b50*/  @!P4 LDG.E.U16 R79, desc[UR20][R52.64] ;  /* 0x00000014344fc981 */ /* 0x0040a4000c1e1500 */
[----:B0-----:R-:W-:Y:S02]  /*48b60*/  @!P4 IMAD.MOV.U32 R52, RZ, RZ, R28 ;  /* 0x000000ffff34c224 */ /* 0x001fe400078e001c */
[----:B------:R-:W-:Y:S01]  /*48b70*/  @!P4 IMAD.MOV.U32 R53, RZ, RZ, R31 ;  /* 0x000000ffff35c224 */ /* 0x000fe200078e001f */
[----:B------:R-:W2:Y:S04]  /*48b80*/  LDL R28, [R1+0xf80] ;  /* 0x000f8000011c7983 */ /* 0x000ea80000100800 */
[----:B------:R-:W2:Y:S01]  /*48b90*/  LDL R31, [R1+0xf7c] ;  /* 0x000f7c00011f7983 */ /* 0x000ea20000100800 */
[----:B------:R-:W-:-:S03]  /*48ba0*/  PRMT R24, RZ, 0x7610, R24 ;  /* 0x00007610ff187816 */ /* 0x000fc60000000018 */
[----:B------:R3:W2:Y:S02]  /*48bb0*/  @!P4 LDG.E.U16 R47, desc[UR20][R52.64] ;  /* 0x00000014342fc981 */ /* 0x0006a4000c1e1500 */
[----:B---3--:R-:W-:Y:S02]  /*48bc0*/  @!P4 IMAD.MOV.U32 R53, RZ, RZ, R23 ;  /* 0x000000ffff35c224 */ /* 0x008fe400078e0017 */
[----:B------:R-:W3:Y:S01]  /*48bd0*/  LDL R23, [R1+0xf84] ;  /* 0x000f840001177983 */ /* 0x000ee20000100800 */
[----:B------:R-:W-:-:S03]  /*48be0*/  @!P4 IMAD.MOV.U32 R52, RZ, RZ, R22 ;  /* 0x000000ffff34c224 */ /* 0x000fc600078e0016 */
[----:B------:R-:W3:Y:S04]  /*48bf0*/  LDL R22, [R1+0xf88] ;  /* 0x000f880001167983 */ /* 0x000ee80000100800 */
[----:B------:R-:W3:Y:S04]  /*48c00*/  @!P4 LDG.E.U16 R15, desc[UR20][R52.64] ;  /* 0x00000014340fc981 */ /* 0x000ee8000c1e1500 */
[----:B------:R-:W3:Y:S04]  /*48c10*/  LDL R53, [R1+0xfb4] ;  /* 0x000fb40001357983 */ /* 0x000ee80000100800 */
[----:B------:R-:W3:Y:S04]  /*48c20*/  LDL R52, [R1+0xfb8] ;  /* 0x000fb80001347983 */ /* 0x000ee80000100800 */
[----:B----4-:R-:W4:Y:S04]  /*48c30*/  @!P4 LDG.E.U16 R24, desc[UR20][R4.64] ;  /* 0x000000140418c981 */ /* 0x010f28000c1e1500 */
[----:B------:R-:W4:Y:S04]  /*48c40*/  LDL R5, [R1+0xfbc] ;  /* 0x000fbc0001057983 */ /* 0x000f280000100800 */
[----:B------:R-:W4:Y:S01]  /*48c50*/  LDL R4, [R1+0xfc0] ;  /* 0x000fc00001047983 */ /* 0x000f220000100800 */
[----:B------:R-:W-:-:S06]  /*48c60*/  PRMT R16, RZ, 0x7610, R16 ;  /* 0x00007610ff107816 */ /* 0x000fcc0000000010 */
[----:B------:R2:W4:Y:S01]  /*48c70*/  @!P4 LDG.E.U16 R16, desc[UR20][R84.64] ;  /* 0x000000145410c981 */ /* 0x000522000c1e1500 */
[----:B------:R-:W-:Y:S01]  /*48c80*/  PRMT R44, RZ, 0x7610, R44 ;  /* 0x00007610ff2c7816 */ /* 0x000fe2000000002c */
[----:B--2---:R-:W-:Y:S02]  /*48c90*/  @!P4 IMAD.MOV.U32 R84, RZ, RZ, R28 ;  /* 0x000000ffff54c224 */ /* 0x004fe400078e001c */
[----:B------:R-:W2:Y:S01]  /*48ca0*/  LDL R28, [R1+0xfc8] ;  /* 0x000fc800011c7983 */ /* 0x000ea20000100800 */
[----:B------:R-:W-:-:S03]  /*48cb0*/  @!P4 IMAD.MOV.U32 R85, RZ, RZ, R31 ;  /* 0x000000ffff55c224 */ /* 0x000fc600078e001f */
[----:B------:R-:W2:Y:S01]  /*48cc0*/  LDL R31, [R1+0xfc4] ;  /* 0x000fc400011f7983 */ /* 0x000ea20000100800 */
[----:B------:R-:W-:-:S03]  /*48cd0*/  PRMT R56, RZ, 0x7610, R56 ;  /* 0x00007610ff387816 */ /* 0x000fc60000000038 */
[----:B---3--:R-:W3:Y:S04]  /*48ce0*/  @!P4 LDG.E.U16 R44, desc[UR20][R22.64] ;  /* 0x00000014162cc981 */ /* 0x008ee8000c1e1500 */
[----:B------:R-:W3:Y:S04]  /*48cf0*/  LDL R23, [R1+0xfcc] ;  /* 0x000fcc0001177983 */ /* 0x000ee80000100800 */
[----:B------:R-:W3:Y:S04]  /*48d00*/  LDL R22, [R1+0xfd0] ;  /* 0x000fd00001167983 */ /* 0x000ee80000100800 */
[----:B------:R4:W3:Y:S02]  /*48d10*/  @!P4 LDG.E.U16 R56, desc[UR20][R52.64] ;  /* 0x000000143438c981 */ /* 0x0008e4000c1e1500 */
[----:B----4-:R-:W-:-:S02]  /*48d20*/  @!P4 IMAD.MOV.U32 R53, RZ, RZ, R5 ;  /* 0x000000ffff35c224 */ /* 0x010fc400078e0005 */
[----:B------:R-:W4:Y:S01]  /*48d30*/  LDL R5, [R1+0xff4] ;  /* 0x000ff40001057983 */ /* 0x000f220000100800 */
[----:B------:R-:W-:-:S03]  /*48d40*/  @!P4 IMAD.MOV.U32 R52, RZ, RZ, R4 ;  /* 0x000000ffff34c224 */ /* 0x000fc600078e0004 */
[----:B------:R-:W4:Y:S01]  /*48d50*/  LDL R4, [R1+0xff8] ;  /* 0x000ff80001047983 */ /* 0x000f220000100800 */
[----:B------:R-:W-:-:S06]  /*48d60*/  PRMT R77, RZ, 0x7610, R77 ;  /* 0x00007610ff4d7816 */ /* 0x000fcc000000004d */
[----:B------:R2:W4:Y:S01]  /*48d70*/  @!P4 LDG.E.U16 R77, desc[UR20][R52.64] ;  /* 0x00000014344dc981 */ /* 0x000522000c1e1500 */
[----:B------:R-:W-:Y:S02]  /*48d80*/  PRMT R45, RZ, 0x7610, R45 ;  /* 0x00007610ff2d7816 */ /* 0x000fe4000000002d */
[----:B------:R-:W-:Y:S01]  /*48d90*/  PRMT R13, RZ, 0x7610, R13 ;  /* 0x00007610ff0d7816 */ /* 0x000fe2000000000d */
[----:B--2---:R-:W-:Y:S02]  /*48da0*/  @!P4 IMAD.MOV.U32 R52, RZ, RZ, R28 ;  /* 0x000000ffff34c224 */ /* 0x004fe400078e001c */
[----:B------:R-:W2:Y:S01]  /*48db0*/  LDL R28, [R1+0x1000] ;  /* 0x00100000011c7983 */ /* 0x000ea20000100800 */
[----:B------:R-:W-:-:S03]  /*48dc0*/  @!P4 IMAD.MOV.U32 R53, RZ, RZ, R31 ;  /* 0x000000ffff35c224 */ /* 0x000fc600078e001f */
[----:B------:R-:W2:Y:S01]  /*48dd0*/  LDL R31, [R1+0xffc] ;  /* 0x000ffc00011f7983 */ /* 0x000ea20000100800 */
[----:B------:R-:W-:-:S03]  /*48de0*/  PRMT R88, RZ, 0x7610, R88 ;  /* 0x00007610ff587816 */ /* 0x000fc60000000058 */
        /* <DEDUP_REMOVED lines=9> */
[----:B------:R-:W-:-:S06]  /*48e80*/  PRMT R76, RZ, 0x7610, R76 ;  /* 0x00007610ff4c7816 */ /* 0x000fcc000000004c */
[----:B------:R2:W4:Y:S02]  /*48e90*/  @!P4 LDG.E.U16 R76, desc[UR20][R84.64] ;  /* 0x00000014544cc981 */ /* 0x000524000c1e1500 */
[----:B--2---:R-:W-:Y:S02]  /*48ea0*/  @!P4 IMAD.MOV.U32 R84, RZ, RZ, R28 ;  /* 0x000000ffff54c224 */ /* 0x004fe400078e001c */
[----:B------:R-:W-:Y:S01]  /*48eb0*/  @!P4 IMAD.MOV.U32 R85, RZ, RZ, R31 ;  /* 0x000000ffff55c224 */ /* 0x000fe200078e001f */
[----:B------:R-:W2:Y:S04]  /*48ec0*/  LDL R28, [R1+0x10b8] ;  /* 0x0010b800011c7983 */ /* 0x000ea80000100800 */
[----:B------:R-:W2:Y:S01]  /*48ed0*/  LDL R31, [R1+0x10b4] ;  /* 0x0010b400011f7983 */ /* 0x000ea20000100800 */
[----:B------:R-:W-:-:S02]  /*48ee0*/  PRMT R18, RZ, 0x7610, R18 ;  /* 0x00007610ff127816 */ /* 0x000fc40000000012 */
[----:B------:R-:W-:Y:S02]  /*48ef0*/  PRMT R10, RZ, 0x7610, R10 ;  /* 0x00007610ff0a7816 */ /* 0x000fe4000000000a */
[----:B------:R-:W-:Y:S02]  /*48f00*/  PRMT R27, RZ, 0x7610, R27 ;  /* 0x00007610ff1b7816 */ /* 0x000fe4000000001b */
[----:B------:R-:W2:Y:S04]  /*48f10*/  @!P4 LDG.E.U16 R18, desc[UR20][R54.64] ;  /* 0x000000143612c981 */ /* 0x000ea8000c1e1500 */
[----:B------:R3:W2:Y:S04]  /*48f20*/  @!P4 LDG.E.U16 R10, desc[UR20][R52.64] ;  /* 0x00000014340ac981 */ /* 0x0006a8000c1e1500 */
[----:B------:R-:W2:Y:S04]  /*48f30*/  LDL R55, [R1+0xebc] ;  /* 0x000ebc0001377983 */ /* 0x000ea80000100800 */
[----:B------:R-:W2:Y:S01]  /*48f40*/  LDL R54, [R1+0xec0] ;  /* 0x000ec00001367983 */ /* 0x000ea20000100800 */
[----:B---3--:R-:W-:-:S03]  /*48f50*/  @!P4 IMAD.MOV.U32 R53, RZ, RZ, R23 ;  /* 0x000000ffff35c224 */ /* 0x008fc600078e0017 */
        /* <DEDUP_REMOVED lines=12> */
[----:B------:R-:W2:Y:S01]  /*49020*/  LDL R28, [R1+0x11f8] ;  /* 0x0011f800011c7983 */ /* 0x000ea20000100800 */
[----:B------:R-:W-:-:S03]  /*49030*/  @!P4 IMAD.MOV.U32 R53, RZ, RZ, R31 ;  /* 0x000000ffff35c224 */ /* 0x000fc600078e001f */
[----:B------:R-:W2:Y:S04]  /*49040*/  LDL R31, [R1+0x11f4] ;  /* 0x0011f400011f7983 */ /* 0x000ea80000100800 */
[----:B------:R-:W2:Y:S01]  /*49050*/  @!P4 LDG.E.U16 R3, desc[UR20][R52.64] ;  /* 0x000000143403c981 */ /* 0x000ea2000c1e1500 */
[----:B------:R-:W-:Y:S02]  /*49060*/  PRMT R81, RZ, 0x7610, R81 ;  /* 0x00007610ff517816 */ /* 0x000fe40000000051 */
[----:B------:R-:W-:Y:S01]  /*49070*/  PRMT R26, RZ, 0x7610, R26 ;  /* 0x00007610ff1a7816 */ /* 0x000fe2000000001a */
[----:B------:R-:W2:Y:S04]  /*49080*/  LDL R53, [R1+0x11b4] ;  /* 0x0011b40001357983 */ /* 0x000ea80000100800 */
        /* <DEDUP_REMOVED lines=14> */
[----:B------:R-:W-:Y:S02]  /*49170*/  PRMT R61, RZ, 0x7610, R61 ;  /* 0x00007610ff3d7816 */ /* 0x000fe4000000003d */
[----:B------:R-:W-:Y:S01]  /*49180*/  PRMT R30, RZ, 0x7610, R30 ;  /* 0x00007610ff1e7816 */ /* 0x000fe2000000001e */
[----:B--2---:R0:W2:Y:S02]  /*49190*/  @!P4 LDG.E.U16 R29, desc[UR20][R52.64] ;  /* 0x00000014341dc981 */ /* 0x0040a4000c1e1500 */
        /* <DEDUP_REMOVED lines=20> */
[----:B------:R-:W-:Y:S02]  /*492e0*/  PRMT R12, RZ, 0x7610, R12 ;  /* 0x00007610ff0c7816 */ /* 0x000fe4000000000c */
[----:B------:R-:W-:Y:S02]  /*492f0*/  PRMT R75, RZ, 0x7610, R75 ;  /* 0x00007610ff4b7816 */ /* 0x000fe4000000004b */
[----:B------:R-:W-:Y:S01]  /*49300*/  PRMT R73, RZ, 0x7610, R73 ;  /* 0x00007610ff497816 */ /* 0x000fe20000000049 */
[----:B--2---:R-:W-:Y:S02]  /*49310*/  @!P4 IMAD.MOV.U32 R84, RZ, RZ, R28 ;  /* 0x000000ffff54c224 */ /* 0x004fe400078e001c */
[----:B------:R-:W2:Y:S01]  /*49320*/  LDL R28, [R1+0x1140] ;  /* 0x00114000011c7983 */ /* 0x000ea20000100800 */
[----:B------:R-:W-:-:S03]  /*49330*/  @!P4 IMAD.MOV.U32 R85, RZ, RZ, R31 ;  /* 0x000000ffff55c224 */ /* 0x000fc600078e001f */
[----:B------:R-:W2:Y:S04]  /*49340*/  LDL R31, [R1+0x113c] ;  /* 0x00113c00011f7983 */ /* 0x000ea80000100800 */
[----:B------:R-:W2:Y:S04]  /*49350*/  @!P4 LDG.E.U16 R12, desc[UR20][R54.64] ;  /* 0x00000014360cc981 */ /* 0x000ea8000c1e1500 */
[----:B------:R-:W2:Y:S04]  /*49360*/  LDL R55, [R1+0x1004] ;  /* 0x0010040001377983 */ /* 0x000ea80000100800 */
[----:B------:R-:W2:Y:S04]  /*49370*/  LDL R54, [R1+0x1008] ;  /* 0x0010080001367983 */ /* 0x000ea80000100800 */
        /* <DEDUP_REMOVED lines=33> */
[----:B------:R-:W-:Y:S01]  /*49590*/  PRMT R67, RZ, 0x7610, R67 ;  /* 0x00007610ff437816 */ /* 0x000fe20000000043 */
[----:B--2---:R-:W-:Y:S02]  /*495a0*/  @!P4 IMAD.MOV.U32 R84, RZ, RZ, R28 ;  /* 0x000000ffff54c224 */ /* 0x004fe400078e001c */
[----:B------:R-:W-:Y:S01]  /*495b0*/  @!P4 IMAD.MOV.U32 R85, RZ, RZ, R31 ;  /* 0x000000ffff55c224 */ /* 0x000fe200078e001f */
[----:B------:R-:W2:Y:S04]  /*495c0*/  LDL R28, [R1+0x1088] ;  /* 0x00108800011c7983 */ /* 0x000ea80000100800 */
        /* <DEDUP_REMOVED lines=17> */
[----:B------:R2:W4:Y:S01]  /*496e0*/  @!P4 LDG.E.U16 R43, desc[UR20][R52.64] ;  /* 0x00000014342bc981 */ /* 0x000522000c1e1500 */
[----:B------:R-:W-:Y:S02]  /*496f0*/  PRMT R72, RZ, 0x7610, R72 ;  /* 0x00007610ff487816 */ /* 0x000fe40000000048 */
[----:B------:R-:W-:Y:S01]  /*49700*/  PRMT R41, RZ, 0x7610, R41 ;  /* 0x00007610ff297816 */ /* 0x000fe20000000029 */
[----:B--2---:R-:W-:Y:S02]  /*49710*/  @!P4 IMAD.MOV.U32 R52, RZ, RZ, R28 ;  /* 0x000000ffff34c224 */ /* 0x004fe400078e001c */
[----:B------:R-:W2:Y:S01]  /*49720*/  LDL R28, [R1+0x11c8] ;  /* 0x0011c800011c7983 */ /* 0x000ea20000100800 */
[----:B------:R-:W-:-:S03]  /*49730*/  @!P4 IMAD.MOV.U32 R53, RZ, RZ, R31 ;  /* 0x000000ffff35c224 */ /* 0x000fc600078e001f */
[----:B------:R-:W2:Y:S04]  /*49740*/  LDL R31, [R1+0x11c4] ;  /* 0x0011c400011f7983 */ /* 0x000ea80000100800 */
[----:B------:R-:W2:Y:S01]  /*49750*/  @!P4 LDG.E.U16 R40, desc[UR20][R52.64] ;  /* 0x000000143428c981 */ /* 0x000ea2000c1e1500 */
[----:B------:R-:W-:-:S03]  /*49760*/  PRMT R38, RZ, 0x7610, R38 ;  /* 0x00007610ff267816 */ /* 0x000fc60000000026 */
        /* <DEDUP_REMOVED lines=20> */
[----:B------:R3:W2:Y:S04]  /*498b0*/  @!P4 LDG.E.U16 R37, desc[UR20][R52.64] ;  /* 0x000000143425c981 */ /* 0x0006a8000c1e1500 */
[----:B------:R-:W2:Y:S04]  /*498c0*/  LDL R31, [R1+0x127c] ;  /* 0x00127c00011f7983 */ /* 0x000ea80000100800 */
[----:B------:R-:W2:Y:S04]  /*498d0*/  @!P4 LDG.E.U16 R66, desc[UR20][R54.64] ;  /* 0x000000143642c981 */ /* 0x000ea8000c1e1500 */
[----:B------:R-:W2:Y:S04]  /*498e0*/  LDL R55, [R1+0x1144] ;  /* 0x0011440001377983 */ /* 0x000ea80000100800 */
[----:B------:R-:W2:Y:S01]  /*498f0*/  LDL R54, [R1+0x1148] ;  /* 0x0011480001367983 */ /* 0x000ea20000100800 */
[----:B---3--:R-:W-:-:S03]  /*49900*/  @!P4 IMAD.MOV.U32 R53, RZ, RZ, R23 ;  /* 0x000000ffff35c224 */ /* 0x008fc600078e0017 */
[----:B------:R-:W3:Y:S01]  /*49910*/  LDL R23, [R1+0xacc] ;  /* 0x000acc0001177983 */ /* 0x000ee20000100800 */
[----:B------:R-:W-:-:S03]  /*49920*/  @!P4 MOV R52, R22 ;  /* 0x000000160034c202 */ /* 0x000fc60000000f00 */
[----:B------:R-:W3:Y:S04]  /*49930*/  LDL R22, [R1+0xad0] ;  /* 0x000ad00001167983 */ /* 0x000ee80000100800 */
[----:B------:R-:W3:Y:S04]  /*49940*/  @!P4 LDG.E.U16 R0, desc[UR20][R52.64] ;  /* 0x000000143400c981 */ /* 0x000ee8000c1e1500 */
        /* <DEDUP_REMOVED lines=8> */
[----:B------:R2:W4:Y:S01]  /*499d0*/  @!P4 LDG.E.U16 R32, desc[UR20][R84.64] ;  /* 0x000000145420c981 */ /* 0x000522000c1e1500 */
        /* <DEDUP_REMOVED lines=16> */
[----:B------:R-:W-:Y:S02]  /*49ae0*/  PRMT R11, RZ, 0x7610, R11 ;  /* 0x00007610ff0b7816 */ /* 0x000fe4000000000b */
[----:B------:R-:W-:Y:S02]  /*49af0*/  PRMT R35, RZ, 0x7610, R35 ;  /* 0x00007610ff237816 */ /* 0x000fe40000000023 */
[----:B------:R-:W-:Y:S02]  /*49b00*/  PRMT R9, RZ, 0x7610, R9 ;  /* 0x00007610ff097816 */ /* 0x000fe40000000009 */
[----:B------:R-:W-:Y:S02]  /*49b10*/  PRMT R6, RZ, 0x7610, R6 ;  /* 0x00007610ff067816 */ /* 0x000fe40000000006 */
[----:B------:R-:W-:Y:S01]  /*49b20*/  PRMT R7, RZ, 0x7610, R7 ;  /* 0x00007610ff077816 */ /* 0x000fe20000000007 */
[----:B------:R-:W4:Y:S01]  /*49b30*/  @!P4 LDG.E.U16 R35, desc[UR20][R84.64] ;  /* 0x000000145423c981 */ /* 0x000f22000c1e1500 */
[----:B------:R-:W-:-:S03]  /*49b40*/  PRMT R93, RZ, 0x7610, R93 ;  /* 0x00007610ff5d7816 */ /* 0x000fc6000000005d */
[----:B------:R-:W4:Y:S04]  /*49b50*/  @!P4 LDG.E.U16 R9, desc[UR20][R52.64] ;  /* 0x000000143409c981 */ /* 0x000f28000c1e1500 */
[----:B------:R-:W4:Y:S04]  /*49b60*/  LDL R84, [R1+0x120c] ;  /* 0x00120c0001547983 */ /* 0x000f280000100800 */
[----:B------:R-:W4:Y:S04]  /*49b70*/  LDL R52, [R1+0x11cc] ;  /* 0x0011cc0001347983 */ /* 0x000f280000100800 */
[----:B--2---:R0:W2:Y:S02]  /*49b80*/  @!P4 LDG.E.U16 R11, desc[UR20][R54.64] ;  /* 0x00000014360bc981 */ /* 0x0040a4000c1e1500 */
[----:B0-----:R-:W-:-:S02]  /*49b90*/  @!P4 IMAD.MOV.U32 R54, RZ, RZ, R28 ;  /* 0x000000ffff36c224 */ /* 0x001fc400078e001c */
[----:B------:R-:W-:Y:S01]  /*49ba0*/  @!P4 IMAD.MOV.U32 R55, RZ, RZ, R31 ;  /* 0x000000ffff37c224 */ /* 0x000fe200078e001f */
[----:B------:R-:W2:Y:S04]  /*49bb0*/  LDL R28, [R1+0xac8] ;  /* 0x000ac800011c7983 */ /* 0x000ea80000100800 */
[----:B------:R0:W2:Y:S04]  /*49bc0*/  @!P4 LDG.E.U16 R6, desc[UR20][R54.64] ;  /* 0x000000143606c981 */ /* 0x0000a8000c1e1500 */
[----:B------:R-:W2:Y:S04]  /*49bd0*/  LDL R31, [R1+0x11d0] ;  /* 0x0011d000011f7983 */ /* 0x000ea80000100800 */
[----:B------:R-:W2:Y:S04]  /*49be0*/  LDL R55, [R1+0x1210] ;  /* 0x0012100001377983 */ /* 0x000ea80000100800 */
[----:B------:R-:W0:Y:S04]  /*49bf0*/  LDL R54, [R1+0xac4] ;  /* 0x000ac40001367983 */ /* 0x000e280000100800 */
[----:B---3--:R-:W3:Y:S04]  /*49c00*/  @!P4 LDG.E.U16 R7, desc[UR20][R22.64] ;  /* 0x000000141607c981 */ /* 0x008ee8000c1e1500 */
[----:B------:R-:W3:Y:S04]  /*49c10*/  LDL R23, [R1+0xabc] ;  /* 0x000abc0001177983 */ /* 0x000ee80000100800 */
[----:B------:R-:W3:Y:S04]  /*49c20*/  LDL R22, [R1+0xac0] ;  /* 0x000ac00001167983 */ /* 0x000ee80000100800 */
[----:B----4-:R1:W4:Y:S04]  /*49c30*/  @!P4 LDG.E.U16 R93, desc[UR20][R4.64] ;  /* 0x00000014045dc981 */ /* 0x010328000c1e1500 */
[----:B------:R-:W1:Y:S04]  /*49c40*/  LDL.LU.64 R4, [R1+0x1ae0] ;  /* 0x001ae00001047983 */ /* 0x000e680000300a00 */
[----:B------:R-:W3:Y:S01]  /*49c50*/  LDL.LU R63, [R1+0x874] ;  /* 0x00087400013f7983 */ /* 0x000ee20000300800 */
[----:B------:R-:W-:-:S02]  /*49c60*/  PRMT R90, RZ, 0x7610, R90 ;  /* 0x00007610ff5a7816 */ /* 0x000fc4000000005a */
[----:B------:R-:W-:Y:S01]  /*49c70*/  PRMT R92, RZ, 0x7610, R92 ;  /* 0x00007610ff5c7816 */ /* 0x000fe2000000005c */
[----:B------:R-:W-:Y:S02]  /*49c80*/  @!P4 IMAD.MOV.U32 R85, RZ, RZ, R84 ;  /* 0x000000ffff55c224 */ /* 0x000fe400078e0054 */
[----:B------:R-:W-:Y:S01]  /*49c90*/  @!P4 IMAD.MOV.U32 R53, RZ, RZ, R52 ;  /* 0x000000ffff35c224 */ /* 0x000fe200078e0034 */
[----:B------:R-:W-:-:S06]  /*49ca0*/  PRMT R91, RZ, 0x7610, R91 ;  /* 0x00007610ff5b7816 */ /* 0x000fcc000000005b */
[----:B------:R-:W4:Y:S01]  /*49cb0*/  @!P4 LDG.E.U16 R91, desc[UR20][R86.64] ;  /* 0x00000014565bc981 */ /* 0x000f22000c1e1500 */
[----:B--2---:R-:W-:-:S03]  /*49cc0*/  @!P4 IMAD.MOV.U32 R52, RZ, RZ, R31 ;  /* 0x000000ffff34c224 */ /* 0x004fc600078e001f */
[----:B------:R-:W2:Y:S01]  /*49cd0*/  LDL.LU R31, [R1+0x868] ;  /* 0x00086800011f7983 */ /* 0x000ea20000300800 */
[----:B------:R-:W-:-:S03]  /*49ce0*/  @!P4 IMAD.MOV.U32 R84, RZ, RZ, R55 ;  /* 0x000000ffff54c224 */ /* 0x000fc600078e0037 */
[----:B------:R-:W2:Y:S01]  /*49cf0*/  @!P4 LDG.E.U16 R90, desc[UR20][R52.64] ;  /* 0x00000014345ac981 */ /* 0x000ea2000c1e1500 */
[----:B0-----:R-:W-:Y:S02]  /*49d00*/  @!P4 IMAD.MOV.U32 R55, RZ, RZ, R54 ;  /* 0x000000ffff37c224 */ /* 0x001fe400078e0036 */
[----:B------:R-:W-:Y:S01]  /*49d10*/  @!P4 IMAD.MOV.U32 R54, RZ, RZ, R28 ;  /* 0x000000ffff36c224 */ /* 0x000fe200078e001c */
[C---:B------:R-:W-:Y:S01]  /*49d20*/  LOP3.LUT R28, R2.reuse, 0x40, RZ, 0x3c, !PT ;  /* 0x00000040021c7812 */ /* 0x040fe200078e3cff */
[----:B------:R-:W4:Y:S04]  /*49d30*/  LDL.LU.64 R52, [R1+0x1ad8] ;  /* 0x001ad80001347983 */ /* 0x000f280000300a00 */
[----:B------:R-:W4:Y:S04]  /*49d40*/  @!P4 LDG.E.U16 R92, desc[UR20][R54.64] ;  /* 0x00000014365cc981 */ /* 0x000f28000c1e1500 */
        /* <DEDUP_REMOVED lines=14> */
[----:B------:R1:W-:Y:S01]  /*49e30*/  STS.U16 [R28+UR4+0x37a00], R30 ;  /* 0x037a001e1c007988 */ /* 0x0003e20008000404 */
[----:B0-----:R-:W-:-:S03]  /*49e40*/  LOP3.LUT R64, R2, 0x50, RZ, 0x3c, !PT ;  /* 0x0000005002407812 */ /* 0x001fc600078e3cff */
[----:B------:R0:W-:Y:S01]  /*49e50*/  STS.U16 [R28+UR4+0x37e00], R60 ;  /* 0x037e003c1c007988 */ /* 0x0001e20008000404 */
[----:B-1----:R-:W-:Y:S02]  /*49e60*/  PRMT R5, RZ, 0x7610, R5 ;  /* 0x00007610ff057816 */ /* 0x002fe40000000005 */
[----:B------:R-:W-:-:S04]  /*49e70*/  PRMT R4, RZ, 0x7610, R4 ;  /* 0x00007610ff047816 */ /* 0x000fc80000000004 */
[----:B------:R-:W4:Y:S04]  /*49e80*/  @!P4 LDG.E.U16 R5, desc[UR20][R84.64] ;  /* 0x000000145405c981 */ /* 0x000f28000c1e1500 */
[----:B---3--:R-:W3:Y:S04]  /*49e90*/  @!P4 LDG.E.U16 R4, desc[UR20][R22.64] ;  /* 0x000000141604c981 */ /* 0x008ee8000c1e1500 */
[----:B------:R-:W3:Y:S04]  /*49ea0*/  LDL.LU.64 R84, [R1+0x1ad0] ;  /* 0x001ad00001547983 */ /* 0x000ee80000300a00 */
[----:B------:R-:W3:Y:S04]  /*49eb0*/  LDL.LU.64 R22, [R1+0x1ac8] ;  /* 0x001ac80001167983 */ /* 0x000ee80000300a00 */
[----:B------:R-:W3:Y:S04]  /*49ec0*/  LDL.LU.64 R54, [R1+0x1ac0] ;  /* 0x001ac00001367983 */ /* 0x000ee80000300a00 */
[----:B------:R-:W3:Y:S04]  /*49ed0*/  LDL.LU.64 R86, [R1+0x1ab8] ;  /* 0x001ab80001567983 */ /* 0x000ee80000300a00 */
        /* <DEDUP_REMOVED lines=16> */
[----:B------:R0:W-:Y:S04]  /*49fe0*/  STS.U16 [R64+UR4+0x30280], R63 ;  /* 0x0302803f40007988 */ /* 0x0001e80008000404 */
[----:B0-----:R-:W3:Y:S04]  /*49ff0*/  LDL.LU R63, [R1+0x1a74] ;  /* 0x001a7400013f7983 */ /* 0x001ee80000300800 */
[----:B--2---:R0:W-:Y:S04]  /*4a000*/  STS.U16 [R64+UR4+0x30680], R31 ;  /* 0x0306801f40007988 */ /* 0x0041e80008000404 */
[----:B0-----:R-:W2:Y:S04]  /*4a010*/  LDL.LU R31, [R1+0x1a70] ;  /* 0x001a7000011f7983 */ /* 0x001ea80000300800 */
        /* <DEDUP_REMOVED lines=9> */
[----:B------:R1:W-:Y:S04]  /*4a0b0*/  STS.U16 [R64+UR4+0x32280], R86 ;  /* 0x0322805640007988 */ /* 0x0003e80008000404 */
[----:B------:R1:W-:Y:S04]  /*4a0c0*/  STS.U16 [R64+UR4+0x32680], R87 ;  /* 0x0326805740007988 */ /* 0x0003e80008000404 */
[----:B0-----:R0:W5:Y:S04]  /*4a0d0*/  LDL.LU R3, [R1+0x1a60] ;  /* 0x001a600001037983 */ /* 0x0011680000300800 */
[----:B------:R0:W-:Y:S04]  /*4a0e0*/  STS.U16 [R64+UR4+0x32a80], R84 ;  /* 0x032a805440007988 */ /* 0x0001e80008000404 */
[----:B-1----:R1:W5:Y:S04]  /*4a0f0*/  LDL.LU R88, [R1+0x1a5c] ;  /* 0x001a5c0001587983 */ /* 0x0023680000300800 */
[----:B------:R0:W-:Y:S04]  /*4a100*/  STS.U16 [R64+UR4+0x32e80], R85 ;  /* 0x032e805540007988 */ /* 0x0001e80008000404 */
[----:B------:R1:W5:Y:S04]  /*4a110*/  LDL.LU R89, [R1+0x1a58] ;  /* 0x001a580001597983 */ /* 0x0003680000300800 */
[----:B------:R0:W-:Y:S04]  /*4a120*/  STS.U16 [R64+UR4+0x33280], R82 ;  /* 0x0332805240007988 */ /* 0x0001e80008000404 */
[----:B------:R1:W5:Y:S04]  /*4a130*/  LDL.LU R86, [R1+0x1a54] ;  /* 0x001a540001567983 */ /* 0x0003680000300800 */
[----:B------:R0:W-:Y:S04]  /*4a140*/  STS.U16 [R64+UR4+0x33680], R83 ;  /* 0x0336805340007988 */ /* 0x0001e80008000404 */
[----:B------:R1:W5:Y:S04]  /*4a150*/  LDL.LU R87, [R1+0x1a50] ;  /* 0x001a500001577983 */ /* 0x0003680000300800 */
[----:B------:R1:W-:Y:S04]  /*4a160*/  STS.U16 [R64+UR4+0x33a80], R80 ;  /* 0x033a805040007988 */ /* 0x0003e80008000404 */
[----:B0-----:R0:W5:Y:S04]  /*4a170*/  LDL.LU R84, [R1+0x1a4c] ;  /* 0x001a4c0001547983 */ /* 0x0011680000300800 */
[----:B------:R0:W-:Y:S04]  /*4a180*/  STS.U16 [R64+UR4+0x33e80], R81 ;  /* 0x033e805140007988 */ /* 0x0001e80008000404 */
[----:B------:R0:W5:Y:S04]  /*4a190*/  LDL.LU R85, [R1+0x1a48] ;  /* 0x001a480001557983 */ /* 0x0001680000300800 */
[----:B------:R0:W-:Y:S04]  /*4a1a0*/  STS.U16 [R64+UR4+0x34280], R78 ;  /* 0x0342804e40007988 */ /* 0x0001e80008000404 */
[----:B------:R0:W5:Y:S04]  /*4a1b0*/  LDL.LU R82, [R1+0x1a44] ;  /* 0x001a440001527983 */ /* 0x0001680000300800 */
[----:B------:R0:W-:Y:S04]  /*4a1c0*/  STS.U16 [R64+UR4+0x34680], R79 ;  /* 0x0346804f40007988 */ /* 0x0001e80008000404 */
[----:B------:R0:W5:Y:S04]  /*4a1d0*/  LDL.LU R83, [R1+0x1a40] ;  /* 0x001a400001537983 */ /* 0x0001680000300800 */
[----:B------:R0:W-:Y:S04]  /*4a1e0*/  STS.U16 [R64+UR4+0x34a80], R76 ;  /* 0x034a804c40007988 */ /* 0x0001e80008000404 */
[----:B-1----:R1:W5:Y:S04]  /*4a1f0*/  LDL.LU R80, [R1+0x1a3c] ;  /* 0x001a3c0001507983 */ /* 0x0023680000300800 */
        /* <DEDUP_REMOVED lines=14> */
[----:B------:R-:W-:Y:S04]  /*4a2e0*/  STS.U16 [R64+UR4+0x36a80], R68 ;  /* 0x036a804440007988 */ /* 0x000fe80008000404 */
[----:B------:R0:W5:Y:S04]  /*4a2f0*/  LDL.LU R72, [R1+0x1a1c] ;  /* 0x001a1c0001487983 */ /* 0x0001680000300800 */
[----:B------:R-:W-:Y:S04]  /*4a300*/  STS.U16 [R64+UR4+0x36e80], R69 ;  /* 0x036e804540007988 */ /* 0x000fe80008000404 */
[----:B------:R0:W5:Y:S04]  /*4a310*/  LDL.LU R73, [R1+0x1a18] ;  /* 0x001a180001497983 */ /* 0x0001680000300800 */
[----:B------:R4:W-:Y:S04]  /*4a320*/  STS.U16 [R64+UR4+0x37280], R32 ;  /* 0x0372802040007988 */ /* 0x0009e80008000404 */
[----:B-1----:R1:W5:Y:S04]  /*4a330*/  LDL.LU R70, [R1+0x1a14] ;  /* 0x001a140001467983 */ /* 0x0023680000300800 */
[----:B0-----:R1:W5:Y:S01]  /*4a340*/  LDL.LU R71, [R1+0x1a10] ;  /* 0x001a100001477983 */ /* 0x0013620000300800 */
[----:B----4-:R-:W-:-:S03]  /*4a350*/  LOP3.LUT R32, R2, 0x60, RZ, 0x3c, !PT ;  /* 0x0000006002207812 */ /* 0x010fc600078e3cff */
[----:B------:R1:W5:Y:S04]  /*4a360*/  LDL.LU R68, [R1+0x1a0c] ;  /* 0x001a0c0001447983 */ /* 0x0003680000300800 */
[----:B------:R0:W-:Y:S04]  /*4a370*/  STS.U16 [R64+UR4+0x37680], R66 ;  /* 0x0376804240007988 */ /* 0x0001e80008000404 */
[----:B------:R1:W5:Y:S04]  /*4a380*/  LDL.LU R69, [R1+0x1a08] ;  /* 0x001a080001457983 */ /* 0x0003680000300800 */
[----:B------:R4:W-:Y:S04]  /*4a390*/  STS.U16 [R64+UR4+0x37a80], R67 ;  /* 0x037a804340007988 */ /* 0x0009e80008000404 */
[----:B0-----:R1:W5:Y:S04]  /*4a3a0*/  LDL.LU R66, [R1+0x1a04] ;  /* 0x001a040001427983 */ /* 0x0013680000300800 */
[----:B------:R0:W-:Y:S04]  /*4a3b0*/  STS.U16 [R64+UR4+0x37e80], R65 ;  /* 0x037e804140007988 */ /* 0x0001e80008000404 */
[----:B----4-:R1:W5:Y:S04]  /*4a3c0*/  LDL.LU R67, [R1+0x1a00] ;  /* 0x001a000001437983 */ /* 0x0103680000300800 */
[----:B0-----:R1:W5:Y:S04]  /*4a3d0*/  LDL.LU R64, [R1+0x19fc] ;  /* 0x0019fc0001407983 */ /* 0x0013680000300800 */
[----:B------:R1:W5:Y:S04]  /*4a3e0*/  LDL.LU R65, [R1+0x19f8] ;  /* 0x0019f80001417983 */ /* 0x0003680000300800 */
[----:B---3--:R0:W-:Y:S04]  /*4a3f0*/  STS.U16 [R32+UR4+0x30300], R62 ;  /* 0x0303003e20007988 */ /* 0x0081e80008000404 */
[----:B--2---:R2:W-:Y:S04]  /*4a400*/  STS.U16 [R32+UR4+0x30700], R63 ;  /* 0x0307003f20007988 */ /* 0x0045e80008000404 */
[----:B------:R3:W-:Y:S04]  /*4a410*/  STS.U16 [R32+UR4+0x30b00], R60 ;  /* 0x030b003c20007988 */ /* 0x0007e80008000404 */
[----:B0-----:R1:W5:Y:S04]  /*4a420*/  LDL.LU R62, [R1+0x19f4] ;  /* 0x0019f400013e7983 */ /* 0x0013680000300800 */
[----:B------:R0:W-:Y:S04]  /*4a430*/  STS.U16 [R32+UR4+0x30f00], R61 ;  /* 0x030f003d20007988 */ /* 0x0001e80008000404 */
[----:B--2---:R1:W5:Y:S04]  /*4a440*/  LDL.LU R63, [R1+0x19f0] ;  /* 0x0019f000013f7983 */ /* 0x0043680000300800 */
[----:B------:R2:W-:Y:S04]  /*4a450*/  STS.U16 [R32+UR4+0x31300], R58 ;  /* 0x0313003a20007988 */ /* 0x0005e80008000404 */
[----:B---3--:R1:W5:Y:S04]  /*4a460*/  LDL.LU R60, [R1+0x19ec] ;  /* 0x0019ec00013c7983 */ /* 0x0083680000300800 */
        /* <DEDUP_REMOVED lines=48> */
[----:B0-----:R1:W5:Y:S01]  /*4a770*/  LDL.LU R37, [R1+0x1988] ;  /* 0x0019880001257983 */ /* 0x0013620000300800 */
[----:B--2---:R-:W-:-:S03]  /*4a780*/  LOP3.LUT R0, R2, 0x70, RZ, 0x3c, !PT ;  /* 0x0000007002007812 */ /* 0x004fc600078e3cff */
[----:B------:R0:W-:Y:S04]  /*4a790*/  STS.U16 [R32+UR4+0x37700], R34 ;  /* 0x0377002220007988 */ /* 0x0001e80008000404 */
[----:B------:R2:W-:Y:S04]  /*4a7a0*/  STS.U16 [R32+UR4+0x37b00], R35 ;  /* 0x037b002320007988 */ /* 0x0005e80008000404 */
[----:B------:R3:W-:Y:S04]  /*4a7b0*/  STS.U16 [R32+UR4+0x37f00], R33 ;  /* 0x037f002120007988 */ /* 0x0007e80008000404 */
[----:B0-----:R1:W5:Y:S04]  /*4a7c0*/  LDL.LU R34, [R1+0x1984] ;  /* 0x0019840001227983 */ /* 0x0013680000300800 */
[----:B--2---:R1:W5:Y:S04]  /*4a7d0*/  LDL.LU R35, [R1+0x1980] ;  /* 0x0019800001237983 */ /* 0x0043680000300800 */
[----:B---3--:R1:W5:Y:S04]  /*4a7e0*/  LDL.LU R32, [R1+0x197c] ;  /* 0x00197c0001207983 */ /* 0x0083680000300800 */
[----:B------:R1:W5:Y:S04]  /*4a7f0*/  LDL.LU R33, [R1+0x1978] ;  /* 0x0019780001217983 */ /* 0x0003680000300800 */
[----:B------:R0:W-:Y:S04]  /*4a800*/  STS.U16 [R0+UR4+0x30380], R30 ;  /* 0x0303801e00007988 */ /* 0x0001e80008000404 */
[----:B------:R2:W-:Y:S04]  /*4a810*/  STS.U16 [R0+UR4+0x30780], R31 ;  /* 0x0307801f00007988 */ /* 0x0005e80008000404 */
[----:B------:R3:W-:Y:S04]  /*4a820*/  STS.U16 [R0+UR4+0x30b80], R28 ;  /* 0x030b801c00007988 */ /* 0x0007e80008000404 */
[----:B0-----:R1:W5:Y:S04]  /*4a830*/  LDL.LU R30, [R1+0x1974] ;  /* 0x00197400011e7983 */ /* 0x0013680000300800 */
[----:B--2---:R1:W5:Y:S04]  /*4a840*/  LDL.LU R31, [R1+0x1970] ;  /* 0x00197000011f7983 */ /* 0x0043680000300800 */
[----:B---3--:R1:W5:Y:S04]  /*4a850*/  LDL.LU R28, [R1+0x196c] ;  /* 0x00196c00011c7983 */ /* 0x0083680000300800 */
        /* <DEDUP_REMOVED lines=55> */
[----:B0-----:R1:W5:Y:S01]  /*4abd0*/  LDL.LU R0, [R1+0x18fc] ;  /* 0x0018fc0001007983 */ /* 0x0013620000300800 */
[----:B------:R-:W-:-:S05]  /*4abe0*/  LOP3.LUT R92, R2, 0x70, RZ, 0x3c, !PT ;  /* 0x00000070025c7812 */ /* 0x000fca00078e3cff */
[----:B------:R1:W-:Y:S01]  /*4abf0*/  STS.U16 [R92+UR4+0x37f80], R91 ;  /* 0x037f805b5c007988 */ /* 0x0003e20008000404 */
[----:B------:R0:W-:Y:S06]  /*4ac00*/  MEMBAR.ALL.CTA ;  /* 0x0000000000007992 */ /* 0x0001ec0000008000 */
[----:B0-----:R-:W0:Y:S01]  /*4ac10*/  FENCE.VIEW.ASYNC.S ;  /* 0x00000000000073c6 */ /* 0x001e220000000000 */
[----:B------:R-:W-:-:S04]  /*4ac20*/  ULEA UR8, UR9, UR4, 0x3 ;  /* 0x0000000409087291 */ /* 0x000fc8000f8e18ff */
[----:B------:R-:W-:Y:S01]  /*4ac30*/  UIADD3 UR8, UPT, UPT, UR8, 0x40000, URZ ;  /* 0x0004000008087890 */ /* 0x000fe2000fffe0ff */
[----:B0-----:R-:W-:Y:S06]  /*4ac40*/  BAR.SYNC.DEFER_BLOCKING 0x0 ;  /* 0x0000000000007b1d */ /* 0x001fec0000010000 */
[----:B-1----:R-:W-:Y:S05]  /*4ac50*/  @P0 BRA `(.L_x_9) ;  /* 0x0000000000bc0947 */ /* 0x002fea0003800000 */
[----:B------:R-:W-:Y:S01]  /*4ac60*/  UMOV UR68, 0x0 ;  /* 0x0000000000447882 */ /* 0x000fe20000000000 */
        /* <DEDUP_REMOVED lines=9> */
[----:B------:R-:W-:Y:S01]  /*4ad00*/  UTCHMMA gdesc[UR12], gdesc[UR16], tmem[UR5], tmem[UR70], idesc[UR71], UPT ;  /* 0x00ff46100c0075ea */ /* 0x000fe2000b800005 */
[----:B------:R-:W-:Y:S01]  /*4ad10*/  UMOV UR62, 0x0 ;  /* 0x00000000003e7882 */ /* 0x000fe20000000000 */
[----:B------:R-:W-:Y:S01]  /*4ad20*/  UMOV UR63, 0x8408010 ;  /* 0x08408010003f7882 */ /* 0x000fe20000000000 */
[----:B------:R-:W-:-:S02]  /*4ad30*/  UIADD3 UR76, UPT, UPT, UR5, 0x100, URZ ;  /* 0x00000100054c7890 */ /* 0x000fc4000fffe0ff */
[----:B------:R-:W-:Y:S01]  /*4ad40*/  UTCHMMA gdesc[UR18], gdesc[UR22], tmem[UR5], tmem[UR60], idesc[UR61], UPT ;  /* 0x00ff3c16120075ea */ /* 0x000fe2000b800005 */
[----:B------:R-:W-:Y:S01]  /*4ad50*/  UMOV UR64, 0x0 ;  /* 0x0000000000407882 */ /* 0x000fe20000000000 */
[----:B------:R-:W-:Y:S01]  /*4ad60*/  UMOV UR65, 0x8408010 ;  /* 0x0840801000417882 */ /* 0x000fe20000000000 */
[----:B------:R-:W-:Y:S02]  /*4ad70*/  UIADD3 UR77, UPT, UPT, UR5, 0x100, URZ ;  /* 0x00000100054d7890 */ /* 0x000fe4000fffe0ff */
[----:B------:R1:W-:Y:S01]  /*4ad80*/  UTCHMMA gdesc[UR24], gdesc[UR26], tmem[UR5], tmem[UR72], idesc[UR73], UPT ;  /* 0x00ff481a180075ea */ /* 0x0003e2000b800005 */
[----:B------:R-:W-:Y:S01]  /*4ad90*/  UMOV UR74, 0x0 ;  /* 0x00000000004a7882 */ /* 0x000fe20000000000 */
[----:B------:R-:W-:Y:S01]  /*4ada0*/  UMOV UR75, 0x8408010 ;  /* 0x08408010004b7882 */ /* 0x000fe20000000000 */
[----:B0-----:R-:W-:Y:S02]  /*4adb0*/  UIADD3 UR15, UPT, UPT, UR5, 0x100, URZ ;  /* 0x00000100050f7890 */ /* 0x001fe4000fffe0ff */
[----:B------:R-:W-:Y:S01]  /*4adc0*/  UTCHMMA gdesc[UR28], gdesc[UR30], tmem[UR5], tmem[UR62], idesc[UR63], UPT ;  /* 0x00ff3e1e1c0075ea */ /* 0x000fe2000b800005 */
[----:B------:R-:W-:Y:S01]  /*4add0*/  UTCHMMA gdesc[UR32], gdesc[UR34], tmem[UR5], tmem[UR64], idesc[UR65], UPT ;  /* 0x00ff4022200075ea */ /* 0x000fe2000b800005 */
[----:B------:R0:W-:Y:S01]  /*4ade0*/  UTCHMMA gdesc[UR36], gdesc[UR38], tmem[UR5], tmem[UR74], idesc[UR75], UPT ;  /* 0x00ff4a26240075ea */ /* 0x0001e2000b800005 */
[----:B------:R-:W-:Y:S01]  /*4adf0*/  UMOV UR66, 0x0 ;  /* 0x0000000000427882 */ /* 0x000fe20000000000 */
[----:B------:R-:W-:Y:S01]  /*4ae00*/  UMOV UR67, 0x8408010 ;  /* 0x0840801000437882 */ /* 0x000fe20000000000 */
[----:B-1----:R-:W-:-:S02]  /*4ae10*/  UIADD3 UR72, UPT, UPT, UR5, 0x100, URZ ;  /* 0x0000010005487890 */ /* 0x002fc4000fffe0ff */
[----:B------:R-:W-:Y:S01]  /*4ae20*/  UTCHMMA gdesc[UR40], gdesc[UR42], tmem[UR5], tmem[UR66], idesc[UR67], UPT ;  /* 0x00ff422a280075ea */ /* 0x000fe2000b800005 */
[----:B------:R-:W-:Y:S01]  /*4ae30*/  UIADD3 UR73, UPT, UPT, UR5, 0x100, URZ ;  /* 0x0000010005497890 */ /* 0x000fe2000fffe0ff */
[----:B------:R-:W-:Y:S01]  /*4ae40*/  UTCHMMA gdesc[UR44], gdesc[UR10], tmem[UR76], tmem[UR68], idesc[UR69], UPT ;  /* 0x00ff440a2c0075ea */ /* 0x000fe2000b80004c */
[----:B------:R1:W-:Y:S01]  /*4ae50*/  UTCHMMA gdesc[UR46], gdesc[UR16], tmem[UR77], tmem[UR70], idesc[UR71], UPT ;  /* 0x00ff46102e0075ea */ /* 0x0003e2000b80004d */
[----:B------:R2:W-:Y:S01]  /*4ae60*/  UTCHMMA gdesc[UR48], gdesc[UR22], tmem[UR15], tmem[UR60], idesc[UR61], UPT ;  /* 0x00ff3c16300075ea */ /* 0x0005e2000b80000f */
[----:B0-----:R-:W-:Y:S02]  /*4ae70*/  UIADD3 UR74, UPT, UPT, UR5, 0x100, URZ ;  /* 0x00000100054a7890 */ /* 0x001fe4000fffe0ff */
[----:B------:R-:W-:Y:S01]  /*4ae80*/  UIADD3 UR75, UPT, UPT, UR5, 0x100, URZ ;  /* 0x00000100054b7890 */ /* 0x000fe2000fffe0ff */
[----:B------:R2:W-:Y:S02]  /*4ae90*/  UTCHMMA gdesc[UR50], gdesc[UR26], tmem[UR72], tmem[UR62], idesc[UR63], UPT ;  /* 0x00ff3e1a320075ea */ /* 0x0005e4000b800048 */
[----:B------:R2:W-:Y:S01]  /*4aea0*/  UTCHMMA gdesc[UR52], gdesc[UR30], tmem[UR73], tmem[UR64], idesc[UR65], UPT ;  /* 0x00ff401e340075ea */ /* 0x0005e2000b800049 */
[----:B-1----:R-:W-:Y:S01]  /*4aeb0*/  UMOV UR70, UR8 ;  /* 0x0000000800467c82 */ /* 0x002fe20008000000 */
[----:B------:R-:W-:-:S02]  /*4aec0*/  UMOV UR71, URZ ;  /* 0x000000ff00477c82 */ /* 0x000fc40008000000 */
[----:B------:R2:W-:Y:S01]  /*4aed0*/  UTCHMMA gdesc[UR54], gdesc[UR34], tmem[UR74], tmem[UR66], idesc[UR67], UPT ;  /* 0x00ff4222360075ea */ /* 0x0005e2000b80004a */
[----:B------:R-:W-:Y:S01]  /*4aee0*/  UMOV UR77, UR70 ;  /* 0x00000046004d7c82 */ /* 0x000fe20008000000 */
[----:B------:R-:W-:Y:S01]  /*4aef0*/  UMOV UR70, 0x0 ;  /* 0x0000000000467882 */ /* 0x000fe20000000000 */
[----:B------:R-:W-:Y:S01]  /*4af00*/  UMOV UR71, 0x8408010 ;  /* 0x0840801000477882 */ /* 0x000fe20000000000 */
[----:B------:R2:W-:Y:S01]  /*4af10*/  UTCHMMA gdesc[UR56], gdesc[UR38], tmem[UR75], tmem[UR68], idesc[UR69], UPT ;  /* 0x00ff4426380075ea */ /* 0x0005e2000b80004b */
[----:B------:R2:W-:Y:S01]  /*4af20*/  UTCHMMA gdesc[UR58], gdesc[UR42], tmem[UR76], tmem[UR70], idesc[UR71], UPT ;  /* 0x00ff462a3a0075ea */ /* 0x0005e2000b80004c */
[----:B------:R2:W-:Y:S01]  /*4af30*/  UTCBAR [UR77], URZ ;  /* 0x000000ff4d0073e9 */ /* 0x0005e200080000ff */
[----:B------:R-:W-:Y:S01]  /*4af40*/  NOP ;  /* 0x0000000000007918 */ /* 0x000fe20000000000 */
.L_x_9:
[----:B------:R-:W3:Y:S04]  /*4af50*/  LDL R92, [R1+0x1568] ;  /* 0x00156800015c7983 */ /* 0x000ee80000100800 */
[----:B------:R-:W3:Y:S01]  /*4af60*/  LDL R91, [R1+0xa58] ;  /* 0x000a5800015b7983 */ /* 0x000ee20000100800 */
[----:B------:R-:W-:Y:S01]  /*4af70*/  UIADD3 UR9, UPT, UPT, UR9, 0x1, URZ ;  /* 0x0000000109097890 */ /* 0x000fe2000fffe0ff */
[----:B--2---:R-:W-:-:S03]  /*4af80*/  UMOV UR60, UR7 ;  /* 0x00000007003c7c82 */ /* 0x004fc60008000000 */
[----:B------:R-:W-:-:S04]  /*4af90*/  UISETP.GT.AND UP1, UPT, UR9, 0x1, UPT ;  /* 0x000000010900788c */ /* 0x000fc8000bf24270 */
[----:B------:R-:W-:Y:S02]  /*4afa0*/  USEL UR15, URZ, 0x1, !UP1 ;  /* 0x00000001ff0f7887 */ /* 0x000fe4000c800000 */
[----:B------:R-:W-:Y:S02]  /*4afb0*/  USEL UR9, UR9, URZ, !UP1 ;  /* 0x000000ff09097287 */ /* 0x000fe4000c800000 */
[----:B------:R-:W-:-:S07]  /*4afc0*/  ULOP3.LUT UR15, UR7, UR15, URZ, 0x3c, !UPT ;  /* 0x0000000f070f7292 */ /* 0x000fce000f8e3cff */
[----:B------:R-:W-:Y:S01]  /*4afd0*/  UMOV UR7, UR15 ;  /* 0x0000000f00077c82 */ /* 0x000fe20008000000 */
[----:B---3--:R-:W-:-:S13]  /*4afe0*/  ISETP.NE.U32.AND P2, PT, R91, R92, PT ;  /* 0x0000005c5b00720c */ /* 0x008fda0003f45070 */
[----:B------:R-:W-:Y:S05]  /*4aff0*/  @P2 BRA `(.L_x_10) ;  /* 0xfffffddc00f82947 */ /* 0x000fea000383ffff */
.L_x_7:
[----:B------:R-:W0:Y:S01]  /*4b000*/  LDC R91, c[0x0][0x3a0] ;  /* 0x0000e800ff5b7b82 */ /* 0x000e220000000800 */
[----:B------:R-:W2:Y:S01]  /*4b010*/  LDCU.64 UR30, c[0x0][0x398] ;  /* 0x00007300ff1e77ac */ /* 0x000ea20008000a00 */
[----:B0-----:R-:W-:Y:S02]  /*4b020*/  VIADD R92, R91, 0x7f ;  /* 0x0000007f5b5c7836 */ /* 0x001fe40000000000 */
[----:B------:R-:W2:Y:S03]  /*4b030*/  LDL.LU R91, [R1+0x1570] ;  /* 0x00157000015b7983 */ /* 0x000ea60000300800 */
[----:B------:R-:W-:Y:S02]  /*4b040*/  ISETP.GE.AND P0, PT, R92, 0x80, PT ;  /* 0x000000805c00780c */ /* 0x000fe40003f06270 */
[----:B--2---:R-:W-:-:S11]  /*4b050*/  ISETP.GE.AND P3, PT, R91, UR31, PT ;  /* 0x0000001f5b007c0c */ /* 0x004fd6000bf66270 */
[----:B------:R-:W-:Y:S05]  /*4b060*/  @!P0 BRA `(.L_x_11) ;  /* 0x0000000000108947 */ /* 0x000fea0003800000 */
[----:B------:R-:W-:-:S06]  /*4b070*/  USHF.L.U32 UR60, UR60, 0x1f, URZ ;  /* 0x0000001f3c3c7899 */ /* 0x000fcc00080006ff */
[----:B-----5:R-:W-:-:S04]  /*4b080*/  IMAD.U32 R0, RZ, RZ, UR60 ;  /* 0x0000003cff007e24 */ /* 0x020fc8000f8e00ff */
[----:B------:R-:W0:Y:S02]  /*4b090*/  SYNCS.PHASECHK.TRANS64.TRYWAIT P0, [UR8], R0 ;  /* 0x00000000ff0075a7 */ /* 0x000e240008001108 */
[----:B0-----:R-:W-:Y:S05]  /*4b0a0*/  @!P0 BRA `(.L_x_12) ;  /* 0x0000012c004c8947 */ /* 0x001fea0003800000 */
.L_x_11:
[----:B------:R-:W-:Y:S06]  /*4b0b0*/  BAR.SYNC.DEFER_BLOCKING 0x0 ;  /* 0x0000000000007b1d */ /* 0x000fec0000010000 */
[----:B------:R-:W0:Y:S01]  /*4b0c0*/  LDCU.128 UR8, c[0x0][0x390] ;  /* 0x00007200ff0877ac */ /* 0x000e220008000c00 */
[----:B-----5:R2:W-:Y:S01]  /*4b0d0*/  STL [R1+0x19b8], R84 ;  /* 0x0019b85401007387 */ /* 0x0205e20000100800 */
[----:B------:R-:W3:Y:S03]  /*4b0e0*/  LDCU.64 UR32, c[0x0][0x398] ;  /* 0x00007300ff2077ac */ /* 0x000ee60008000a00 */
[----:B------:R-:W-:Y:S01]  /*4b0f0*/  STL [R1+0x19b4], R83 ;  /* 0x0019b45301007387 */ /* 0x000fe20000100800 */
[----:B------:R-:W4:Y:S03]  /*4b100*/  LDCU UR28, c[0x0][0x3b8] ;  /* 0x00007700ff1c77ac */ /* 0x000f260008000800 */
[----:B------:R1:W-:Y:S01]  /*4b110*/  STL [R1+0x19b0], R82 ;  /* 0x0019b05201007387 */ /* 0x0003e20000100800 */
[----:B------:R-:W0:Y:S03]  /*4b120*/  LDCU.64 UR26, c[0x0][0x398] ;  /* 0x00007300ff1a77ac */ /* 0x000e260008000a00 */
[----:B------:R0:W-:Y:S01]  /*4b130*/  STL [R1+0x19ac], R81 ;  /* 0x0019ac5101007387 */ /* 0x0001e20000100800 */
[----:B------:R-:W0:Y:S01]  /*4b140*/  LDCU.64 UR14, c[0x0][0x398] ;  /* 0x00007300ff0e77ac */ /* 0x000e220008000a00 */
[----:B------:R-:W0:Y:S02]  /*4b150*/  @!P1 SYNCS.CCTL.IV [UR4+0x40000] ;  /* 0x04000000ff0099b1 */ /* 0x000e240008000004 */
[----:B0-----:R-:W-:Y:S06]  /*4b160*/  BAR.SYNC.DEFER_BLOCKING 0x0 ;  /* 0x0000000000007b1d */ /* 0x001fec0000010000 */
[----:B------:R-:W0:Y:S01]  /*4b170*/  LDCU.64 UR12, c[0x0][0x398] ;  /* 0x00007300ff0c77ac */ /* 0x000e220008000a00 */
[----:B------:R-:W2:Y:S01]  /*4b180*/  LDTM.x64 R4, tmem[UR6] ;  /* 0x00000006000479ee */ /* 0x000ea20008340000 */
[----:B------:R0:W-:Y:S01]  /*4b190*/  STL [R1+0x19a8], R80 ;  /* 0x0019a85001007387 */ /* 0x0001e20000100800 */
[----:B------:R-:W0:Y:S03]  /*4b1a0*/  LDCU.64 UR24, c[0x0][0x398] ;  /* 0x00007300ff1877ac */ /* 0x000e260008000a00 */
[----:B------:R0:W-:Y:S01]  /*4b1b0*/  STL [R1+0x19a4], R79 ;  /* 0x0019a44f01007387 */ /* 0x0001e20000100800 */
[----:B------:R-:W0:Y:S03]  /*4b1c0*/  LDCU.64 UR22, c[0x0][0x398] ;  /* 0x00007300ff1677ac */ /* 0x000e260008000a00 */
[----:B------:R-:W-:Y:S01]  /*4b1d0*/  STL [R1+0x19a0], R78 ;  /* 0x0019a04e01007387 */ /* 0x000fe20000100800 */
[----:B------:R-:W0:Y:S03]  /*4b1e0*/  LDCU.64 UR18, c[0x0][0x398] ;  /* 0x00007300ff1277ac */ /* 0x000e260008000a00 */
[----:B------:R0:W-:Y:S01]  /*4b1f0*/  STL [R1+0x199c], R77 ;  /* 0x00199c4d01007387 */ /* 0x0001e20000100800 */
[----:B------:R-:W3:Y:S01]  /*4b200*/  LDCU.64 UR16, c[0x0][0x398] ;  /* 0x00007300ff1077ac */ /* 0x000ee20008000a00 */
[----:B------:R-:W3:Y:S02]  /*4b210*/  @!P1 SYNCS.CCTL.IV [UR4+0x40008] ;  /* 0x04000800ff0099b1 */ /* 0x000ee40008000004 */
[----:B------:R0:W-:Y:S01]  /*4b220*/  STL [R1+0x1998], R76 ;  /* 0x0019984c01007387 */ /* 0x0001e20000100800 */
[----:B------:R-:W3:Y:S03]  /*4b230*/  LDCU UR4, c[0x0][0x39c] ;  /* 0x00007380ff0477ac */ /* 0x000ee60008000800 */
[----:B------:R0:W-:Y:S01]  /*4b240*/  STL [R1+0x1994], R75 ;  /* 0x0019944b01007387 */ /* 0x0001e20000100800 */
[----:B------:R-:W3:Y:S01]  /*4b250*/  LDCU UR77, c[0x0][0x39c] ;  /* 0x00007380ff4d77ac */ /* 0x000ee20008000800 */
[----:B--2---:R-:W-:-:S02]  /*4b260*/  IMAD.MOV.U32 R84, RZ, RZ, R67 ;  /* 0x000000ffff547224 */ /* 0x004fc400078e0043 */
[----:B------:R2:W-:Y:S01]  /*4b270*/  STL [R1+0x1990], R74 ;  /* 0x0019904a01007387 */ /* 0x0005e20000100800 */
[----:B-1----:R-:W-:Y:S01]  /*4b280*/  IMAD.MOV.U32 R82, RZ, RZ, R66 ;  /* 0x000000ffff527224 */ /* 0x002fe200078e0042 */
[----:B------:R-:W1:Y:S01]  /*4b290*/  LDCU UR50, c[0x0][0x398] ;  /* 0x00007300ff3277ac */ /* 0x000e620008000800 */
[----:B------:R-:W-:Y:S01]  /*4b2a0*/  IMAD.MOV.U32 R81, RZ, RZ, R65 ;  /* 0x000000ffff517224 */ /* 0x000fe200078e0041 */
[----:B------:R2:W-:Y:S01]  /*4b2b0*/  STL [R1+0x198c], R73 ;  /* 0x00198c4901007387 */ /* 0x0005e20000100800 */
[----:B0-----:R-:W-:Y:S01]  /*4b2c0*/  IMAD.MOV.U32 R80, RZ, RZ, R64 ;  /* 0x000000ffff507224 */ /* 0x001fe200078e0040 */
[----:B------:R-:W0:Y:S01]  /*4b2d0*/  LDCU UR49, c[0x0][0x39c] ;  /* 0x00007380ff3177ac */ /* 0x000e220008000800 */
[----:B------:R-:W-:Y:S01]  /*4b2e0*/  IMAD.MOV.U32 R79, RZ, RZ, R63 ;  /* 0x000000ffff4f7224 */ /* 0x000fe200078e003f */
[----:B------:R3:W-:Y:S01]  /*4b2f0*/  STL [R1+0x1988], R72 ;  /* 0x0019884801007387 */ /* 0x0007e20000100800 */
[----:B------:R-:W-:Y:S01]  /*4b300*/  IMAD.MOV.U32 R77, RZ, RZ, R62 ;  /* 0x000000ffff4d7224 */ /* 0x000fe200078e003e */
[----:B------:R-:W0:Y:S01]  /*4b310*/  LDCU UR65, c[0x0][0x39c] ;  /* 0x00007380ff4177ac */ /* 0x000e220008000800 */
[----:B------:R-:W-:Y:S01]  /*4b320*/  IMAD.MOV.U32 R76, RZ, RZ, R57 ;  /* 0x000000ffff4c7224 */ /* 0x000fe200078e0039 */
[----:B------:R1:W-:Y:S01]  /*4b330*/  STL [R1+0x1984], R71 ;  /* 0x0019844701007387 */ /* 0x0003e20000100800 */
[----:B------:R-:W-:Y:S01]  /*4b340*/  IMAD.MOV.U32 R75, RZ, RZ, R56 ;  /* 0x000000ffff4b7224 */ /* 0x000fe200078e0038 */
[----:B------:R-:W0:Y:S01]  /*4b350*/  LDCU UR48, c[0x0][0x398] ;  /* 0x00007300ff3077ac */ /* 0x000e220008000800 */
[----:B--2---:R-:W-:Y:S01]  /*4b360*/  IMAD.MOV.U32 R74, RZ, RZ, R55 ;  /* 0x000000ffff4a7224 */ /* 0x004fe200078e0037 */
[----:B------:R2:W-:Y:S01]  /*4b370*/  STL [R1+0x1980], R70 ;  /* 0x0019804601007387 */ /* 0x0005e20000100800 */
[----:B------:R-:W-:Y:S01]  /*4b380*/  IMAD.MOV.U32 R73, RZ, RZ, R54 ;  /* 0x000000ffff497224 */ /* 0x000fe200078e0036 */
[----:B------:R-:W0:Y:S01]  /*4b390*/  LDCU UR64, c[0x0][0x39c] ;  /* 0x00007380ff4077ac */ /* 0x000e220008000800 */
[----:B---3--:R-:W-:Y:S01]  /*4b3a0*/  IMAD.MOV.U32 R72, RZ, RZ, R53 ;  /* 0x000000ffff487224 */ /* 0x008fe200078e0035 */
[----:B------:R3:W-:Y:S01]  /*4b3b0*/  STL [R1+0x197c], R69 ;  /* 0x00197c4501007387 */ /* 0x0007e20000100800 */
[----:B-1----:R-:W-:Y:S01]  /*4b3c0*/  IMAD.MOV.U32 R71, RZ, RZ, R52 ;  /* 0x000000ffff477224 */ /* 0x002fe200078e0034 */
[----:B------:R-:W1:Y:S02]  /*4b3d0*/  LDCU UR47, c[0x0][0x39c] ;  /* 0x00007380ff2f77ac */ /* 0x000e640008000800 */
[----:B------:R4:W-:Y:S01]  /*4b3e0*/  STL [R1+0x1978], R68 ;  /* 0x0019784401007387 */ /* 0x0009e20000100800 */
[----:B--2---:R-:W-:Y:S01]  /*4b3f0*/  IMAD.MOV.U32 R70, RZ, RZ, R51 ;  /* 0x000000ffff467224 */ /* 0x004fe200078e0033 */
[----:B------:R-:W2:Y:S02]  /*4b400*/  LDCU UR63, c[0x0][0x398] ;  /* 0x00007300ff3f77ac */ /* 0x000ea40008000800 */
[----:B------:R-:W-:Y:S01]  /*4b410*/  STL [R1+0x1930], R3 ;  /* 0x0019300301007387 */ /* 0x000fe20000100800 */
[----:B---3--:R-:W-:Y:S01]  /*4b420*/  IMAD.MOV.U32 R69, RZ, RZ, R50 ;  /* 0x000000ffff457224 */ /* 0x008fe200078e0032 */
[----:B------:R-:W3:Y:S02]  /*4b430*/  LDCU UR38, c[0x0][0x39c] ;  /* 0x00007380ff2677ac */ /* 0x000ee40008000800 */
[----:B------:R-:W-:Y:S01]  /*4b440*/  STL [R1+0x192c], R0 ;  /* 0x00192c0001007387 */ /* 0x000fe20000100800 */
[----:B----4-:R-:W-:Y:S01]  /*4b450*/  IMAD.MOV.U32 R68, RZ, RZ, R49 ;  /* 0x000000ffff447224 */ /* 0x010fe200078e0031 */
[----:B------:R-:W4:Y:S02]  /*4b460*/  LDCU UR62, c[0x0][0x398] ;  /* 0x00007300ff3e77ac */ /* 0x000f240008000800 */
[----:B------:R-:W-:Y:S01]  /*4b470*/  STL [R1+0x1928], R93 ;  /* 0x0019285d01007387 */ /* 0x000fe20000100800 */
[----:B------:R-:W0:Y:S03]  /*4b480*/  LDCU UR61, c[0x0][0x398] ;  /* 0x00007300ff3d77ac */ /* 0x000e260008000800 */
[----:B------:R-:W-:Y:S01]  /*4b490*/  STL.64 [R1+0x300], R4 ;  /* 0x0003000401007387 */ /* 0x000fe20000100a00 */
        /* <DEDUP_REMOVED lines=43> */
[----:B------:R-:W-:Y:S01]  /*4b750*/  STL [R1+0x3b0], R48 ;  /* 0x0003b03001007387 */ /* 0x000fe20000100800 */
[----:B------:R-:W0:Y:S03]  /*4b760*/  LDCU UR72, c[0x0][0x39c] ;  /* 0x00007380ff4877ac */ /* 0x000e260008000800 */
[----:B------:R-:W-:Y:S01]  /*4b770*/  STL.64 [R1+0x3d8], R58 ;  /* 0x0003d83a01007387 */ /* 0x000fe20000100a00 */
[----:B------:R-:W0:Y:S03]  /*4b780*/  LDCU UR40, c[0x0][0x398] ;  /* 0x00007300ff2877ac */ /* 0x000e260008000800 */
[----:B------:R1:W-:Y:S01]  /*4b790*/  STL.64 [R1+0x3e0], R60 ;  /* 0x0003e03c01007387 */ /* 0x0003e20000100a00 */
[----:B------:R-:W0:Y:S01]  /*4b7a0*/  LDCU UR71, c[0x0][0x39c] ;  /* 0x00007380ff4777ac */ /* 0x000e220008000800 */
[----:B------:R-:W0:Y:S01]  /*4b7b0*/  LDCU UR52, c[0x0][0x398] ;  /* 0x00007300ff3477ac */ /* 0x000e220008000800 */
[----:B------:R-:W0:Y:S01]  /*4b7c0*/  LDCU UR34, c[0x0][0x39c] ;  /* 0x00007380ff2277ac */ /* 0x000e220008000800 */
[----:B-1----:R-:W1:Y:S01]  /*4b7d0*/  LDTM.x64 R4, tmem[UR6+0x40] ;  /* 0x00004006000479ee */ /* 0x002e620008340000 */
[----:B------:R-:W0:Y:S01]  /*4b7e0*/  LDCU UR53, c[0x0][0x398] ;  /* 0x00007300ff3577ac */ /* 0x000e220008000800 */
[----:B------:R-:W0:Y:S01]  /*4b7f0*/  LDCU UR70, c[0x0][0x398] ;  /* 0x00007300ff4677ac */ /* 0x000e220008000800 */
[----:B------:R-:W0:Y:S01]  /*4b800*/  LDCU UR69, c[0x0][0x398] ;  /* 0x00007300ff4577ac */ /* 0x000e220008000800 */
[----:B------:R-:W0:Y:S01]  /*4b810*/  LDCU UR68, c[0x0][0x398] ;  /* 0x00007300ff4477ac */ /* 0x000e220008000800 */
[----:B------:R-:W0:Y:S01]  /*4b820*/  LDCU UR51, c[0x0][0x398] ;  /* 0x00007300ff3377ac */ /* 0x000e220008000800 */
[----:B------:R-:W0:Y:S01]  /*4b830*/  LDCU UR39, c[0x0][0x398] ;  /* 0x00007300ff2777ac */ /* 0x000e220008000800 */
[----:B-1----:R-:W-:Y:S01]  /*4b840*/  STL.64 [R1+0x200], R4 ;  /* 0x0002000401007387 */ /* 0x002fe20000100a00 */
[----:B------:R-:W1:Y:S03]  /*4b850*/  LDCU UR67, c[0x0][0x398] ;  /* 0x00007300ff4377ac */ /* 0x000e660008000800 */
[----:B------:R-:W-:Y:S01]  /*4b860*/  STL.64 [R1+0x208], R6 ;  /* 0x0002080601007387 */ /* 0x000fe20000100a00 */
[----:B------:R-:W0:Y:S03]  /*4b870*/  LDCU UR66, c[0x0][0x398] ;  /* 0x00007300ff4277ac */ /* 0x000e260008000800 */
        /* <DEDUP_REMOVED lines=29> */
[----:B------:R0:W-:Y:S02]  /*4ba50*/  STL.64 [R1+0x2f8], R66 ;  /* 0x0002f84201007387 */ /* 0x0001e40000100a00 */
[----:B0-----:R-:W0:Y:S02]  /*4ba60*/  LDTM.x64 R4, tmem[UR6+0x80] ;  /* 0x00008006000479ee */ /* 0x001e240008340000 */
[----:B0-----:R-:W-:Y:S04]  /*4ba70*/  STL.64 [R1+0x100], R4 ;  /* 0x0001000401007387 */ /* 0x001fe80000100a00 */
        /* <DEDUP_REMOVED lines=32> */
[----:B0-----:R-:W-:Y:S01]  /*4bc80*/  STL [R1], R4 ;  /* 0x0000000401007387 */ /* 0x001fe20000100800 */
[----:B------:R-:W-:-:S02]  /*4bc90*/  IMAD.MOV.U32 R3, RZ, RZ, R9 ;  /* 0x000000ffff037224 */ /* 0x000fc400078e0009 */
[----:B------:R-:W-:Y:S01]  /*4bca0*/  IMAD.MOV.U32 R0, RZ, RZ, R8 ;  /* 0x000000ffff007224 */ /* 0x000fe200078e0008 */
[----:B------:R-:W-:Y:S01]  /*4bcb0*/  STL [R1+0xc], R7 ;  /* 0x00000c0701007387 */ /* 0x000fe20000100800 */
[----:B------:R-:W-:Y:S02]  /*4bcc0*/  IMAD.MOV.U32 R93, RZ, RZ, R6 ;  /* 0x000000ffff5d7224 */ /* 0x000fe400078e0006 */
[----:B------:R-:W-:Y:S01]  /*4bcd0*/  IMAD.MOV.U32 R2, RZ, RZ, R5 ;  /* 0x000000ffff027224 */ /* 0x000fe200078e0005 */
        /* <DEDUP_REMOVED lines=29> */
[----:B------:R-:W-:Y:S04]  /*4beb0*/  STL [R1+0x1940], R2 ;  /* 0x0019400201007387 */ /* 0x000fe80000100800 */
[----:B------:R1:W-:Y:S01]  /*4bec0*/  STL [R1+0x193c], R93 ;  /* 0x00193c5d01007387 */ /* 0x0003e20000100800 */
[----:B0-----:R-:W0:Y:S03]  /*4bed0*/  LDTM.x64 R4, tmem[UR6+0x100] ;  /* 0x00010006000479ee */ /* 0x001e260008340000 */
[----:B-1----:R-:W2:Y:S04]  /*4bee0*/  LDL.LU R93, [R1+0x3d8] ;  /* 0x0003d800015d7983 */ /* 0x002ea80000300800 */
[----:B------:R-:W-:Y:S04]  /*4bef0*/  STL [R1+0x1938], R0 ;  /* 0x0019380001007387 */ /* 0x000fe80000100800 */
[----:B------:R-:W-:Y:S04]  /*4bf00*/  STL [R1+0x1974], R0 ;  /* 0x0019740001007387 */ /* 0x000fe80000100800 */
[----:B------:R-:W-:Y:S01]  /*4bf10*/  STL [R1+0x1934], R3 ;  /* 0x0019340301007387 */ /* 0x000fe20000100800 */
[----:B0-----:R-:W-:-:S02]  /*4bf20*/  F2FP.F16.F32.PACK_AB R83, R67, R84 ;  /* 0x000000544353723e */ /* 0x001fc400000000ff */
[----:B------:R-:W-:Y:S01]  /*4bf30*/  F2FP.F16.F32.PACK_AB R66, R66, R82 ;  /* 0x000000524242723e */ /* 0x000fe200000000ff */
[----:B------:R0:W3:Y:S01]  /*4bf40*/  LDL.LU R84, [R1+0x19b8] ;  /* 0x0019b80001547983 */ /* 0x0000e20000300800 */
[----:B------:R-:W-:-:S03]  /*4bf50*/  F2FP.F16.F32.PACK_AB R65, R65, R81 ;  /* 0x000000514141723e */ /* 0x000fc600000000ff */
[----:B------:R1:W-:Y:S01]  /*4bf60*/  STL [R1+0x3fc], R83 ;  /* 0x0003fc5301007387 */ /* 0x0003e20000100800 */
[----:B------:R-:W-:-:S03]  /*4bf70*/  F2FP.F16.F32.PACK_AB R64, R64, R80 ;  /* 0x000000504040723e */ /* 0x000fc600000000ff */
[----:B-1----:R0:W3:Y:S04]  /*4bf80*/  LDL.LU R83, [R1+0x19b4] ;  /* 0x0019b40001537983 */ /* 0x0020e80000300800 */
[----:B------:R0:W3:Y:S04]  /*4bf90*/  LDL.LU R82, [R1+0x19b0] ;  /* 0x0019b00001527983 */ /* 0x0000e80000300800 */
[----:B------:R1:W-:Y:S04]  /*4bfa0*/  STL [R1+0x3f8], R66 ;  /* 0x0003f84201007387 */ /* 0x0003e80000100800 */
[----:B-1----:R-:W3:Y:S04]  /*4bfb0*/  LDL.LU R66, [R1+0x3dc] ;  /* 0x0003dc0001427983 */ /* 0x002ee80000300800 */
[----:B------:R0:W4:Y:S04]  /*4bfc0*/  LDL.LU R81, [R1+0x19ac] ;  /* 0x0019ac0001517983 */ /* 0x0001280000300800 */
[----:B------:R1:W-:Y:S04]  /*4bfd0*/  STL [R1+0x3f4], R65 ;  /* 0x0003f44101007387 */ /* 0x0003e80000100800 */
[----:B-1----:R-:W4:Y:S04]  /*4bfe0*/  LDL.LU R65, [R1+0x3e0] ;  /* 0x0003e00001417983 */ /* 0x002f280000300800 */
[----:B------:R0:W4:Y:S04]  /*4bff0*/  LDL.LU R80, [R1+0x19a8] ;  /* 0x0019a80001507983 */ /* 0x0001280000300800 */
[----:B------:R1:W-:Y:S04]  /*4c000*/  STL [R1+0x3f0], R64 ;  /* 0x0003f04001007387 */ /* 0x0003e80000100800 */
[----:B-1----:R-:W4:Y:S01]  /*4c010*/  LDL.LU R64, [R1+0x3e4] ;  /* 0x0003e40001407983 */ /* 0x002f220000300800 */
[----:B------:R-:W-:-:S02]  /*4c020*/  F2FP.F16.F32.PACK_AB R78, R63, R79 ;  /* 0x0000004f3f4e723e */ /* 0x000fc400000000ff */
[----:B------:R-:W-:Y:S01]  /*4c030*/  F2FP.F16.F32.PACK_AB R63, R62, R77 ;  /* 0x0000004d3e3f723e */ /* 0x000fe200000000ff */
[----:B------:R0:W4:Y:S04]  /*4c040*/  LDL.LU R79, [R1+0x19a4] ;  /* 0x0019a400014f7983 */ /* 0x0001280000300800 */
[----:B------:R1:W-:Y:S04]  /*4c050*/  STL [R1+0x3ec], R78 ;  /* 0x0003ec4e01007387 */ /* 0x0003e80000100800 */
[----:B-1----:R0:W4:Y:S04]  /*4c060*/  LDL.LU R78, [R1+0x19a0] ;  /* 0x0019a000014e7983 */ /* 0x0021280000300800 */
[----:B------:R0:W4:Y:S04]  /*4c070*/  LDL.LU R77, [R1+0x199c] ;  /* 0x00199c00014d7983 */ /* 0x0001280000300800 */
[----:B------:R-:W-:Y:S01]  /*4c080*/  STL [R1+0x3e8], R63 ;  /* 0x0003e83f01007387 */ /* 0x000fe20000100800 */
[----:B------:R-:W-:-:S02]  /*4c090*/  F2FP.F16.F32.PACK_AB R57, R57, R76 ;  /* 0x0000004c3939723e */ /* 0x000fc400000000ff */
[----:B------:R-:W-:Y:S02]  /*4c0a0*/  F2FP.F16.F32.PACK_AB R56, R56, R75 ;  /* 0x0000004b3838723e */ /* 0x000fe400000000ff */
[----:B------:R-:W-:Y:S02]  /*4c0b0*/  F2FP.F16.F32.PACK_AB R55, R55, R74 ;  /* 0x0000004a3737723e */ /* 0x000fe400000000ff */
[----:B------:R-:W-:Y:S02]  /*4c0c0*/  F2FP.F16.F32.PACK_AB R54, R54, R73 ;  /* 0x000000493636723e */ /* 0x000fe400000000ff */
[----:B------:R-:W-:Y:S02]  /*4c0d0*/  F2FP.F16.F32.PACK_AB R53, R53, R72 ;  /* 0x000000483535723e */ /* 0x000fe400000000ff */
[----:B------:R-:W-:Y:S02]  /*4c0e0*/  F2FP.F16.F32.PACK_AB R52, R52, R71 ;  /* 0x000000473434723e */ /* 0x000fe400000000ff */
[----:B------:R-:W-:-:S02]  /*4c0f0*/  F2FP.F16.F32.PACK_AB R51, R51, R70 ;  /* 0x000000463333723e */ /* 0x000fc400000000ff */
[----:B------:R-:W-:Y:S02]  /*4c100*/  F2FP.F16.F32.PACK_AB R50, R50, R69 ;  /* 0x000000453232723e */ /* 0x000fe400000000ff */
[----:B--2---:R-:W-:Y:S02]  /*4c110*/  F2FP.F16.F32.PACK_AB R2, R58, R93 ;  /* 0x0000005d3a02723e */ /* 0x004fe400000000ff */
[----:B---3--:R-:W-:Y:S02]  /*4c120*/  F2FP.F16.F32.PACK_AB R67, R59, R66 ;  /* 0x000000423b43723e */ /* 0x008fe400000000ff */
[----:B----4-:R-:W-:Y:S02]  /*4c130*/  F2FP.F16.F32.PACK_AB R62, R60, R65 ;  /* 0x000000413c3e723e */ /* 0x010fe400000000ff */
[----:B------:R-:W2:Y:S01]  /*4c140*/  LDL.LU R60, [R1+0x388] ;  /* 0x00038800013c7983 */ /* 0x000ea20000300800 */
[----:B------:R-:W-:-:S05]  /*4c150*/  F2FP.F16.F32.PACK_AB R61, R61, R64 ;  /* 0x000000403d3d723e */ /* 0x000fca00000000ff */
[----:B------:R1:W-:Y:S04]  /*4c160*/  STL [R1+0x3e4], R61 ;  /* 0x0003e43d01007387 */ /* 0x0003e80000100800 */
[----:B-1----:R-:W3:Y:S04]  /*4c170*/  LDL.LU R61, [R1+0x384] ;  /* 0x00038400013d7983 */ /* 0x002ee80000300800 */
[----:B------:R1:W-:Y:S04]  /*4c180*/  STL [R1+0x3e0], R62 ;  /* 0x0003e03e01007387 */ /* 0x0003e80000100800 */
[----:B-1----:R-:W4:Y:S04]  /*4c190*/  LDL.LU R62, [R1+0x380] ;  /* 0x00038000013e7983 */ /* 0x002f280000300800 */
[----:B------:R-:W4:Y:S04]  /*4c1a0*/  LDL.LU R63, [R1+0x37c] ;  /* 0x00037c00013f7983 */ /* 0x000f280000300800 */
[----:B------:R-:W4:Y:S04]  /*4c1b0*/  LDL.LU R64, [R1+0x378] ;  /* 0x0003780001407983 */ /* 0x000f280000300800 */
[----:B------:R-:W4:Y:S04]  /*4c1c0*/  LDL.LU R65, [R1+0x374] ;  /* 0x0003740001417983 */ /* 0x000f280000300800 */
[----:B------:R-:W4:Y:S04]  /*4c1d0*/  LDL.LU R59, [R1+0x38c] ;  /* 0x00038c00013b7983 */ /* 0x000f280000300800 */
[----:B------:R-:W4:Y:S04]  /*4c1e0*/  LDL.LU R66, [R1+0x370] ;  /* 0x0003700001427983 */ /* 0x000f280000300800 */
[----:B------:R1:W-:Y:S04]  /*4c1f0*/  STL [R1+0x3dc], R67 ;  /* 0x0003dc4301007387 */ /* 0x0003e80000100800 */
[----:B-1----:R-:W4:Y:S04]  /*4c200*/  LDL.LU R67, [R1+0x36c] ;  /* 0x00036c0001437983 */ /* 0x002f280000300800 */
[----:B------:R-:W4:Y:S04]  /*4c210*/  LDL.LU R58, [R1+0x390] ;  /* 0x00039000013a7983 */ /* 0x000f280000300800 */
[----:B------:R-:W4:Y:S04]  /*4c220*/  LDL.LU R93, [R1+0x368] ;  /* 0x00036800015d7983 */ /* 0x000f280000300800 */
[----:B------:R1:W-:Y:S04]  /*4c230*/  STL [R1+0x3d8], R2 ;  /* 0x0003d80201007387 */ /* 0x0003e80000100800 */
[----:B-1----:R-:W4:Y:S04]  /*4c240*/  LDL.LU R2, [R1+0x364] ;  /* 0x0003640001027983 */ /* 0x002f280000300800 */
[----:B------:R0:W4:Y:S04]  /*4c250*/  LDL.LU R76, [R1+0x1998] ;  /* 0x00199800014c7983 */ /* 0x0001280000300800 */
        /* <DEDUP_REMOVED lines=22> */
[----:B-1----:R-:W4:Y:S01]  /*4c3c0*/  LDL.LU R50, [R1+0x3b0] ;  /* 0x0003b00001327983 */ /* 0x002f220000300800 */
[----:B------:R-:W-:-:S03]  /*4c3d0*/  F2FP.F16.F32.PACK_AB R49, R49, R68 ;  /* 0x000000443131723e */ /* 0x000fc600000000ff */
[----:B------:R0:W4:Y:S04]  /*4c3e0*/  LDL.LU R68, [R1+0x1978] ;  /* 0x0019780001447983 */ /* 0x0001280000300800 */
[----:B------:R-:W-:Y:S01]  /*4c3f0*/  STL [R1+0x3b4], R49 ;  /* 0x0003b43101007387 */ /* 0x000fe20000100800 */
[----:B--2---:R-:W-:Y:S02]  /*4c400*/  F2FP.F16.F32.PACK_AB R38, R38, R60 ;  /* 0x0000003c2626723e */ /* 0x004fe400000000ff */
[----:B---3--:R-:W-:Y:S02]  /*4c410*/  F2FP.F16.F32.PACK_AB R37, R37, R61 ;  /* 0x0000003d2525723e */ /* 0x008fe400000000ff */
[----:B----4-:R-:W-:Y:S02]  /*4c420*/  F2FP.F16.F32.PACK_AB R36, R36, R62 ;  /* 0x0000003e2424723e */ /* 0x010fe400000000ff */
        /* <DEDUP_REMOVED lines=16> */
[----:B------:R-:W-:-:S05]  /*4c530*/  F2FP.F16.F32.PACK_AB R48, R48, R50 ;  /* 0x000000323030723e */ /* 0x000fca00000000ff */
        /* <DEDUP_REMOVED lines=14> */
[----:B-1----:R-:W2:Y:S04]  /*4c620*/  LDL.LU R45, [R1+0x360] ;  /* 0x00036000012d7983 */ /* 0x002ea80000300800 */
[----:B------:R-:W-:Y:S04]  /*4c630*/  STL [R1+0x378], R34 ;  /* 0x0003782201007387 */ /* 0x000fe80000100800 */
[----:B------:R-:W-:Y:S04]  /*4c640*/  STL [R1+0x374], R33 ;  /* 0x0003742101007387 */ /* 0x000fe80000100800 */
[----:B------:R-:W3:Y:S04]  /*4c650*/  LDL.LU R46, [R1+0x35c] ;  /* 0x00035c00012e7983 */ /* 0x000ee80000300800 */
[----:B------:R-:W-:Y:S04]  /*4c660*/  STL [R1+0x370], R32 ;  /* 0x0003702001007387 */ /* 0x000fe80000100800 */
        /* <DEDUP_REMOVED lines=26> */
[----:B-1----:R-:W4:Y:S04]  /*4c810*/  LDL.LU R0, [R1+0x2fc] ;  /* 0x0002fc0001007983 */ /* 0x002f280000300800 */
[----:B------:R-:W4:Y:S01]  /*4c820*/  LDL.LU R3, [R1+0x2f8] ;  /* 0x0002f80001037983 */ /* 0x000f220000300800 */
[----:B--2---:R-:W-:-:S05]  /*4c830*/  F2FP.F16.F32.PACK_AB R92, R28, R45 ;  /* 0x0000002d1c5c723e */ /* 0x004fca00000000ff */
[----:B------:R-:W-:Y:S01]  /*4c840*/  STL [R1+0x1924], R92 ;  /* 0x0019245c01007387 */ /* 0x000fe20000100800 */
[----:B---3--:R-:W-:-:S03]  /*4c850*/  F2FP.F16.F32.PACK_AB R91, R27, R46 ;  /* 0x0000002e1b5b723e */ /* 0x008fc600000000ff */
[----:B------:R-:W-:Y:S04]  /*4c860*/  STL [R1+0x1970], R92 ;  /* 0x0019705c01007387 */ /* 0x000fe80000100800 */
[----:B------:R1:W-:Y:S01]  /*4c870*/  STL [R1+0x1944], R91 ;  /* 0x0019445b01007387 */ /* 0x0003e20000100800 */
[----:B----4-:R-:W-:-:S03]  /*4c880*/  F2FP.F16.F32.PACK_AB R90, R26, R47 ;  /* 0x0000002f1a5a723e */ /* 0x010fc600000000ff */
[----:B-1----:R-:W2:Y:S01]  /*4c890*/  LDL.LU R91, [R1+0x2d0] ;  /* 0x0002d000015b7983 */ /* 0x002ea20000300800 */
[----:B------:R-:W-:-:S03]  /*4c8a0*/  F2FP.F16.F32.PACK_AB R89, R25, R48 ;  /* 0x000000301959723e */ /* 0x000fc600000000ff */
[----:B------:R1:W-:Y:S01]  /*4c8b0*/  STL [R1+0x1948], R90 ;  /* 0x0019485a01007387 */ /* 0x0003e20000100800 */
[----:B------:R-:W-:-:S03]  /*4c8c0*/  F2FP.F16.F32.PACK_AB R88, R24, R49 ;  /* 0x000000311858723e */ /* 0x000fc600000000ff */
[----:B-1----:R-:W3:Y:S01]  /*4c8d0*/  LDL.LU R90, [R1+0x2d4] ;  /* 0x0002d400015a7983 */ /* 0x002ee20000300800 */
[----:B------:R-:W-:-:S03]  /*4c8e0*/  F2FP.F16.F32.PACK_AB R87, R23, R50 ;  /* 0x000000321757723e */ /* 0x000fc600000000ff */
[----:B------:R1:W-:Y:S01]  /*4c8f0*/  STL [R1+0x194c], R89 ;  /* 0x00194c5901007387 */ /* 0x0003e20000100800 */
[----:B------:R-:W-:Y:S02]  /*4c900*/  F2FP.F16.F32.PACK_AB R86, R22, R51 ;  /* 0x000000331656723e */ /* 0x000fe400000000ff */
[----:B------:R-:W-:Y:S01]  /*4c910*/  F2FP.F16.F32.PACK_AB R85, R21, R52 ;  /* 0x000000341555723e */ /* 0x000fe200000000ff */
[----:B-1----:R-:W4:Y:S01]  /*4c920*/  LDL.LU R89, [R1+0x2d8] ;  /* 0x0002d80001597983 */ /* 0x002f220000300800 */
[----:B------:R-:W-:-:S03]  /*4c930*/  F2FP.F16.F32.PACK_AB R84, R20, R53 ;  /* 0x000000351454723e */ /* 0x000fc600000000ff */
[----:B------:R1:W-:Y:S01]  /*4c940*/  STL [R1+0x1950], R88 ;  /* 0x0019505801007387 */ /* 0x0003e20000100800 */
[----:B------:R-:W-:Y:S02]  /*4c950*/  F2FP.F16.F32.PACK_AB R83, R19, R54 ;  /* 0x000000361353723e */ /* 0x000fe400000000ff */
[----:B------:R-:W-:Y:S01]  /*4c960*/  F2FP.F16.F32.PACK_AB R82, R18, R55 ;  /* 0x000000371252723e */ /* 0x000fe200000000ff */
[----:B-1----:R-:W4:Y:S04]  /*4c970*/  LDL.LU R88, [R1+0x2dc] ;  /* 0x0002dc0001587983 */ /* 0x002f280000300800 */
[----:B------:R1:W-:Y:S04]  /*4c980*/  STL [R1+0x1954], R87 ;  /* 0x0019545701007387 */ /* 0x0003e80000100800 */
        /* <DEDUP_REMOVED lines=10> */
[----:B-1----:R-:W4:Y:S01]  /*4ca30*/  LDL.LU R82, [R1+0x2f4] ;  /* 0x0002f40001527983 */ /* 0x002f220000300800 */
[----:B------:R-:W-:-:S02]  /*4ca40*/  F2FP.F16.F32.PACK_AB R81, R17, R56 ;  /* 0x000000381151723e */ /* 0x000fc400000000ff */
[----:B------:R-:W-:Y:S02]  /*4ca50*/  F2FP.F16.F32.PACK_AB R80, R16, R57 ;  /* 0x000000391050723e */ /* 0x000fe400000000ff */
[----:B------:R-:W-:Y:S01]  /*4ca60*/  F2FP.F16.F32.PACK_AB R79, R15, R58 ;  /* 0x0000003a0f4f723e */ /* 0x000fe200000000ff */
[----:B------:R-:W-:Y:S01]  /*4ca70*/  STL [R1+0x196c], R81 ;  /* 0x00196c5101007387 */ /* 0x000fe20000100800 */
        /* <DEDUP_REMOVED lines=10> */
[----:B------:R-:W-:Y:S01]  /*4cb20*/  F2FP.F16.F32.PACK_AB R68, R4, R2 ;  /* 0x000000020444723e */ /* 0x000fe200000000ff */
[----:B------:R-:W4:Y:S01]  /*4cb30*/  LDL.LU R93, [R1+0x2cc] ;  /* 0x0002cc00015d7983 */ /* 0x000f220000300800 */
[----:B------:R-:W1:Y:S03]  /*4cb40*/  LDTM.x64 R4, tmem[UR6+0x140] ;  /* 0x00014006000479ee */ /* 0x000e660008340000 */
[----:B------:R-:W4:Y:S01]  /*4cb50*/  LDL.LU R2, [R1+0x2c8] ;  /* 0x0002c80001027983 */ /* 0x000f220000300800 */
[----:B-1----:R-:W-:-:S03]  /*4cb60*/  F2FP.F16.F32.PACK_AB R92, R67, R0 ;  /* 0x00000000435c723e */ /* 0x002fc600000000ff */
[----:B------:R0:W4:Y:S04]  /*4cb70*/  LDL.LU R0, [R1+0x1974] ;  /* 0x0019740001007983 */ /* 0x0001280000300800 */
[----:B------:R1:W-:Y:S04]  /*4cb80*/  STL [R1+0x2fc], R92 ;  /* 0x0002fc5c01007387 */ /* 0x0003e80000100800 */
[----:B-1----:R-:W4:Y:S01]  /*4cb90*/  LDL.LU R92, [R1+0x2c4] ;  /* 0x0002c400015c7983 */ /* 0x002f220000300800 */
[----:B------:R-:W-:-:S03]  /*4cba0*/  F2FP.F16.F32.PACK_AB R81, R66, R3 ;  /* 0x000000034251723e */ /* 0x000fc600000000ff */
[----:B------:R-:W4:Y:S04]  /*4cbb0*/  LDL.LU R66, [R1+0x2bc] ;  /* 0x0002bc0001427983 */ /* 0x000f280000300800 */
[----:B------:R-:W4:Y:S04]  /*4cbc0*/  LDL.LU R3, [R1+0x2b8] ;  /* 0x0002b80001037983 */ /* 0x000f280000300800 */
[----:B------:R-:W-:Y:S01]  /*4cbd0*/  STL [R1+0x2f8], R81 ;  /* 0x0002f85101007387 */ /* 0x000fe20000100800 */
[----:B--2---:R-:W-:Y:S02]  /*4cbe0*/  F2FP.F16.F32.PACK_AB R56, R56, R91 ;  /* 0x0000005b3838723e */ /* 0x004fe400000000ff */
[----:B---3--:R-:W-:-:S02]  /*4cbf0*/  F2FP.F16.F32.PACK_AB R57, R57, R90 ;  /* 0x0000005a3939723e */ /* 0x008fc400000000ff */
[----:B----4-:R-:W-:Y:S02]  /*4cc00*/  F2FP.F16.F32.PACK_AB R58, R58, R89 ;  /* 0x000000593a3a723e */ /* 0x010fe400000000ff */
[----:B------:R-:W-:Y:S02]  /*4cc10*/  F2FP.F16.F32.PACK_AB R59, R59, R88 ;  /* 0x000000583b3b723e */ /* 0x000fe400000000ff */
[----:B------:R-:W-:Y:S02]  /*4cc20*/  F2FP.F16.F32.PACK_AB R60, R60, R87 ;  /* 0x000000573c3c723e */ /* 0x000fe400000000ff */
[----:B------:R-:W-:Y:S02]  /*4cc30*/  F2FP.F16.F32.PACK_AB R61, R61, R86 ;  /* 0x000000563d3d723e */ /* 0x000fe400000000ff */
[----:B------:R-:W-:Y:S02]  /*4cc40*/  F2FP.F16.F32.PACK_AB R62, R62, R85 ;  /* 0x000000553e3e723e */ /* 0x000fe400000000ff */
[----:B------:R-:W-:-:S02]  /*4cc50*/  F2FP.F16.F32.PACK_AB R63, R63, R84 ;  /* 0x000000543f3f723e */ /* 0x000fc400000000ff */
[----:B------:R-:W-:Y:S02]  /*4cc60*/  F2FP.F16.F32.PACK_AB R64, R64, R83 ;  /* 0x000000534040723e */ /* 0x000fe400000000ff */
[----:B------:R-:W-:Y:S02]  /*4cc70*/  F2FP.F16.F32.PACK_AB R67, R65, R82 ;  /* 0x000000524143723e */ /* 0x000fe400000000ff */
[----:B------:R-:W2:Y:S04]  /*4cc80*/  LDL.LU R65, [R1+0x2c0] ;  /* 0x0002c00001417983 */ /* 0x000ea80000300800 */
[----:B------:R-:W3:Y:S04]  /*4cc90*/  LDL.LU R82, [R1+0x2b4] ;  /* 0x0002b40001527983 */ /* 0x000ee80000300800 */
[----:B------:R1:W-:Y:S04]  /*4cca0*/  STL [R1+0x2f4], R67 ;  /* 0x0002f44301007387 */ /* 0x0003e80000100800 */
[----:B-1----:R-:W4:Y:S04]  /*4ccb0*/  LDL.LU R67, [R1+0x2b0] ;  /* 0x0002b00001437983 */ /* 0x002f280000300800 */
[----:B------:R-:W4:Y:S04]  /*4ccc0*/  LDL.LU R83, [R1+0x2ac] ;  /* 0x0002ac0001537983 */ /* 0x000f280000300800 */
[----:B------:R-:W-:Y:S04]  /*4ccd0*/  STL [R1+0x2f0], R64 ;  /* 0x0002f04001007387 */ /* 0x000fe80000100800 */
[----:B------:R-:W4:Y:S04]  /*4cce0*/  LDL.LU R81, [R1+0x2a8] ;  /* 0x0002a80001517983 */ /* 0x000f280000300800 */
[----:B------:R-:W4:Y:S04]  /*4ccf0*/  LDL.LU R84, [R1+0x2a4] ;  /* 0x0002a40001547983 */ /* 0x000f280000300800 */
[----:B------:R-:W-:Y:S04]  /*4cd00*/  STL [R1+0x2ec], R63 ;  /* 0x0002ec3f01007387 */ /* 0x000fe80000100800 */
        /* <DEDUP_REMOVED lines=12> */
[----:B------:R-:W4:Y:S01]  /*4cdd0*/  LDL.LU R91, [R1+0x288] ;  /* 0x00028800015b7983 */ /* 0x000f220000300800 */
[----:B------:R-:W-:-:S03]  /*4cde0*/  F2FP.F16.F32.PACK_AB R55, R55, R93 ;  /* 0x0000005d3737723e */ /* 0x000fc600000000ff */
        /* <DEDUP_REMOVED lines=8> */
[----:B------:R-:W-:Y:S02]  /*4ce70*/  F2FP.F16.F32.PACK_AB R51, R51, R66 ;  /* 0x000000423333723e */ /* 0x000fe400000000ff */
[----:B------:R-:W-:Y:S01]  /*4ce80*/  F2FP.F16.F32.PACK_AB R50, R50, R3 ;  /* 0x000000033232723e */ /* 0x000fe200000000ff */
[----:B------:R-:W-:Y:S01]  /*4ce90*/  STL [R1+0x2c4], R53 ;  /* 0x0002c43501007387 */ /* 0x000fe20000100800 */
[----:B--2---:R-:W-:Y:S02]  /*4cea0*/  F2FP.F16.F32.PACK_AB R52, R52, R65 ;  /* 0x000000413434723e */ /* 0x004fe400000000ff */
[----:B---3--:R-:W-:-:S03]  /*4ceb0*/  F2FP.F16.F32.PACK_AB R49, R49, R82 ;  /* 0x000000523131723e */ /* 0x008fc600000000ff */
[----:B------:R-:W-:Y:S04]  /*4cec0*/  STL [R1+0x2c0], R52 ;  /* 0x0002c03401007387 */ /* 0x000fe80000100800 */
[----:B------:R-:W2:Y:S04]  /*4ced0*/  LDL.LU R3, [R1+0x278] ;  /* 0x0002780001037983 */ /* 0x000ea80000300800 */
[----:B------:R-:W-:Y:S04]  /*4cee0*/  STL [R1+0x2bc], R51 ;  /* 0x0002bc3301007387 */ /* 0x000fe80000100800 */
[----:B------:R-:W-:Y:S01]  /*4cef0*/  STL [R1+0x2b8], R50 ;  /* 0x0002b83201007387 */ /* 0x000fe20000100800 */
[----:B----4-:R-:W-:-:S03]  /*4cf00*/  F2FP.F16.F32.PACK_AB R48, R48, R67 ;  /* 0x000000433030723e */ /* 0x010fc600000000ff */
[----:B------:R-:W3:Y:S01]  /*4cf10*/  LDL.LU R82, [R1+0x274] ;  /* 0x0002740001527983 */ /* 0x000ee20000300800 */
[----:B------:R-:W-:-:S03]  /*4cf20*/  F2FP.F16.F32.PACK_AB R47, R47, R83 ;  /* 0x000000532f2f723e */ /* 0x000fc600000000ff */
[----:B------:R-:W-:Y:S04]  /*4cf30*/  STL [R1+0x2b4], R49 ;  /* 0x0002b43101007387 */ /* 0x000fe80000100800 */
[----:B------:R-:W4:Y:S01]  /*4cf40*/  LDL.LU R83, [R1+0x270] ;  /* 0x0002700001537983 */ /* 0x000f220000300800 */
[----:B------:R-:W-:-:S03]  /*4cf50*/  F2FP.F16.F32.PACK_AB R46, R46, R81 ;  /* 0x000000512e2e723e */ /* 0x000fc600000000ff */
[----:B------:R-:W-:Y:S01]  /*4cf60*/  STL [R1+0x2b0], R48 ;  /* 0x0002b03001007387 */ /* 0x000fe20000100800 */
[----:B------:R-:W-:-:S03]  /*4cf70*/  F2FP.F16.F32.PACK_AB R45, R45, R84 ;  /* 0x000000542d2d723e */ /* 0x000fc600000000ff */
[----:B------:R-:W-:Y:S04]  /*4cf80*/  STL [R1+0x2ac], R47 ;  /* 0x0002ac2f01007387 */ /* 0x000fe80000100800 */
[----:B------:R-:W4:Y:S01]  /*4cf90*/  LDL.LU R84, [R1+0x26c] ;  /* 0x00026c0001547983 */ /* 0x000f220000300800 */
[----:B------:R-:W-:-:S03]  /*4cfa0*/  F2FP.F16.F32.PACK_AB R44, R44, R85 ;  /* 0x000000552c2c723e */ /* 0x000fc600000000ff */
[----:B------:R-:W-:Y:S04]  /*4cfb0*/  STL [R1+0x2a8], R46 ;  /* 0x0002a82e01007387 */ /* 0x000fe80000100800 */
[----:B------:R-:W-:Y:S01]  /*4cfc0*/  STL [R1+0x2a4], R45 ;  /* 0x0002a42d01007387 */ /* 0x000fe20000100800 */
[----:B------:R-:W-:-:S03]  /*4cfd0*/  F2FP.F16.F32.PACK_AB R43, R43, R86 ;  /* 0x000000562b2b723e */ /* 0x000fc600000000ff */
[----:B------:R-:W4:Y:S04]  /*4cfe0*/  LDL.LU R85, [R1+0x268] ;  /* 0x0002680001557983 */ /* 0x000f280000300800 */
        /* <DEDUP_REMOVED lines=25> */
[----:B------:R-:W4:Y:S04]  /*4d180*/  LDL.LU R65, [R1+0x244] ;  /* 0x0002440001417983 */ /* 0x000f280000300800 */
[----:B------:R-:W4:Y:S04]  /*4d190*/  LDL.LU R66, [R1+0x240] ;  /* 0x0002400001427983 */ /* 0x000f280000300800 */
[----:B------:R-:W-:Y:S04]  /*4d1a0*/  STL [R1+0x27c], R35 ;  /* 0x00027c2301007387 */ /* 0x000fe80000100800 */
[----:B------:R-:W4:Y:S01]  /*4d1b0*/  LDL.LU R92, [R1+0x23c] ;  /* 0x00023c00015c7983 */ /* 0x000f220000300800 */
[----:B--2---:R-:W-:-:S03]  /*4d1c0*/  F2FP.F16.F32.PACK_AB R34, R34, R3 ;  /* 0x000000032222723e */ /* 0x004fc600000000ff */
[----:B------:R-:W2:Y:S04]  /*4d1d0*/  LDL.LU R3, [R1+0x238] ;  /* 0x0002380001037983 */ /* 0x000ea80000300800 */
[----:B------:R-:W-:Y:S04]  /*4d1e0*/  STL [R1+0x278], R34 ;  /* 0x0002782201007387 */ /* 0x000fe80000100800 */
[----:B------:R-:W2:Y:S01]  /*4d1f0*/  LDL.LU R67, [R1+0x234] ;  /* 0x0002340001437983 */ /* 0x000ea20000300800 */
[----:B---3--:R-:W-:-:S03]  /*4d200*/  F2FP.F16.F32.PACK_AB R33, R33, R82 ;  /* 0x000000522121723e */ /* 0x008fc600000000ff */
[----:B------:R-:W3:Y:S04]  /*4d210*/  LDL.LU R81, [R1+0x230] ;  /* 0x0002300001517983 */ /* 0x000ee80000300800 */
[----:B------:R-:W-:Y:S01]  /*4d220*/  STL [R1+0x274], R33 ;  /* 0x0002742101007387 */ /* 0x000fe20000100800 */
[----:B----4-:R-:W-:-:S03]  /*4d230*/  F2FP.F16.F32.PACK_AB R32, R32, R83 ;  /* 0x000000532020723e */ /* 0x010fc600000000ff */
[----:B------:R-:W4:Y:S04]  /*4d240*/  LDL.LU R82, [R1+0x22c] ;  /* 0x00022c0001527983 */ /* 0x000f280000300800 */
[----:B------:R-:W4:Y:S01]  /*4d250*/  LDL.LU R83, [R1+0x228] ;  /* 0x0002280001537983 */ /* 0x000f220000300800 */
[----:B------:R-:W-:-:S03]  /*4d260*/  F2FP.F16.F32.PACK_AB R31, R31, R84 ;  /* 0x000000541f1f723e */ /* 0x000fc600000000ff */
[----:B------:R-:W-:Y:S04]  /*4d270*/  STL [R1+0x270], R32 ;  /* 0x0002702001007387 */ /* 0x000fe80000100800 */
[----:B------:R-:W4:Y:S04]  /*4d280*/  LDL.LU R84, [R1+0x224] ;  /* 0x0002240001547983 */ /* 0x000f280000300800 */
[----:B------:R-:W-:Y:S01]  /*4d290*/  STL [R1+0x26c], R31 ;  /* 0x00026c1f01007387 */ /* 0x000fe20000100800 */
[----:B------:R-:W-:-:S03]  /*4d2a0*/  F2FP.F16.F32.PACK_AB R30, R30, R85 ;  /* 0x000000551e1e723e */ /* 0x000fc600000000ff */
        /* <DEDUP_REMOVED lines=27> */
[----:B------:R-:W-:Y:S01]  /*4d460*/  STL [R1+0x244], R21 ;  /* 0x0002441501007387 */ /* 0x000fe20000100800 */
[----:B------:R-:W-:-:S03]  /*4d470*/  F2FP.F16.F32.PACK_AB R19, R19, R92 ;  /* 0x0000005c1313723e */ /* 0x000fc600000000ff */
[----:B------:R-:W4:Y:S01]  /*4d480*/  LDL.LU R92, [R1+0x1fc] ;  /* 0x0001fc00015c7983 */ /* 0x000f220000300800 */
[----:B------:R-:W-:-:S05]  /*4d490*/  F2FP.F16.F32.PACK_AB R20, R20, R66 ;  /* 0x000000421414723e */ /* 0x000fca00000000ff */
[----:B------:R-:W-:Y:S04]  /*4d4a0*/  STL [R1+0x240], R20 ;  /* 0x0002401401007387 */ /* 0x000fe80000100800 */
[----:B------:R-:W-:Y:S01]  /*4d4b0*/  STL [R1+0x23c], R19 ;  /* 0x00023c1301007387 */ /* 0x000fe20000100800 */
[----:B--2---:R-:W-:-:S03]  /*4d4c0*/  F2FP.F16.F32.PACK_AB R18, R18, R3 ;  /* 0x000000031212723e */ /* 0x004fc600000000ff */
[----:B------:R-:W2:Y:S01]  /*4d4d0*/  LDL.LU R3, [R1+0x1f8] ;  /* 0x0001f80001037983 */ /* 0x000ea20000300800 */
[----:B------:R-:W-:-:S03]  /*4d4e0*/  F2FP.F16.F32.PACK_AB R17, R17, R67 ;  /* 0x000000431111723e */ /* 0x000fc600000000ff */
[----:B------:R-:W-:Y:S01]  /*4d4f0*/  STL [R1+0x238], R18 ;  /* 0x0002381201007387 */ /* 0x000fe20000100800 */
[----:B---3--:R-:W-:-:S03]  /*4d500*/  F2FP.F16.F32.PACK_AB R16, R16, R81 ;  /* 0x000000511010723e */ /* 0x008fc600000000ff */
[----:B------:R-:W3:Y:S04]  /*4d510*/  LDL.LU R81, [R1+0x1f4] ;  /* 0x0001f40001517983 */ /* 0x000ee80000300800 */
[----:B------:R-:W-:Y:S01]  /*4d520*/  STL [R1+0x234], R17 ;  /* 0x0002341101007387 */ /* 0x000fe20000100800 */
[----:B----4-:R-:W-:-:S03]  /*4d530*/  F2FP.F16.F32.PACK_AB R15, R15, R82 ;  /* 0x000000520f0f723e */ /* 0x010fc600000000ff */
[----:B------:R-:W-:Y:S01]  /*4d540*/  STL [R1+0x230], R16 ;  /* 0x0002301001007387 */ /* 0x000fe20000100800 */
[----:B------:R-:W-:-:S03]  /*4d550*/  F2FP.F16.F32.PACK_AB R14, R14, R83 ;  /* 0x000000530e0e723e */ /* 0x000fc600000000ff */
[----:B------:R-:W4:Y:S04]  /*4d560*/  LDL.LU R82, [R1+0x1f0] ;  /* 0x0001f00001527983 */ /* 0x000f280000300800 */
[----:B------:R-:W-:Y:S01]  /*4d570*/  STL [R1+0x22c], R15 ;  /* 0x00022c0f01007387 */ /* 0x000fe20000100800 */
[----:B------:R-:W-:-:S03]  /*4d580*/  F2FP.F16.F32.PACK_AB R13, R13, R84 ;  /* 0x000000540d0d723e */ /* 0x000fc600000000ff */
[----:B------:R-:W-:Y:S04]  /*4d590*/  STL [R1+0x228], R14 ;  /* 0x0002280e01007387 */ /* 0x000fe80000100800 */
[----:B------:R-:W3:Y:S01]  /*4d5a0*/  LDL.LU R83, [R1+0x1ec] ;  /* 0x0001ec0001537983 */ /* 0x000ee20000300800 */
        /* <DEDUP_REMOVED lines=26> */
[----:B------:R-:W3:Y:S04]  /*4d750*/  LDL.LU R2, [R1+0x1c8] ;  /* 0x0001c80001027983 */ /* 0x000ee80000300800 */
[----:B------:R-:W3:Y:S04]  /*4d760*/  LDL.LU R93, [R1+0x1c4] ;  /* 0x0001c400015d7983 */ /* 0x000ee80000300800 */
[----:B------:R1:W-:Y:S02]  /*4d770*/  STL [R1+0x200], R4 ;  /* 0x0002000401007387 */ /* 0x0003e40000100800 */
[----:B-1----:R-:W1:Y:S02]  /*4d780*/  LDTM.x64 R4, tmem[UR6+0x180] ;  /* 0x00018006000479ee */ /* 0x002e640008340000 */
[----:B-1----:R-:W-:-:S02]  /*4d790*/  F2FP.F16.F32.PACK_AB R0, R67, R92 ;  /* 0x0000005c4300723e */ /* 0x002fc400000000ff */
[----:B------:R0:W3:Y:S04]  /*4d7a0*/  LDL.LU R92, [R1+0x1970] ;  /* 0x00197000015c7983 */ /* 0x0000e80000300800 */
[----:B------:R1:W-:Y:S04]  /*4d7b0*/  STL [R1+0x1fc], R0 ;  /* 0x0001fc0001007387 */ /* 0x0003e80000100800 */
[----:B-1----:R-:W3:Y:S01]  /*4d7c0*/  LDL.LU R0, [R1+0x1c0] ;  /* 0x0001c00001007983 */ /* 0x002ee20000300800 */
[----:B--2---:R-:W-:-:S03]  /*4d7d0*/  F2FP.F16.F32.PACK_AB R66, R66, R3 ;  /* 0x000000034242723e */ /* 0x004fc600000000ff */
[----:B------:R-:W2:Y:S04]  /*4d7e0*/  LDL.LU R3, [R1+0x1bc] ;  /* 0x0001bc0001037983 */ /* 0x000ea80000300800 */
[----:B------:R1:W-:Y:S04]  /*4d7f0*/  STL [R1+0x1f8], R66 ;  /* 0x0001f84201007387 */ /* 0x0003e80000100800 */
[----:B-1----:R-:W2:Y:S01]  /*4d800*/  LDL.LU R66, [R1+0x1ac] ;  /* 0x0001ac0001427983 */ /* 0x002ea20000300800 */
[----:B----4-:R-:W-:Y:S02]  /*4d810*/  F2FP.F16.F32.PACK_AB R64, R64, R82 ;  /* 0x000000524040723e */ /* 0x010fe400000000ff */
[----:B---3--:R-:W-:-:S02]  /*4d820*/  F2FP.F16.F32.PACK_AB R63, R63, R83 ;  /* 0x000000533f3f723e */ /* 0x008fc400000000ff */
        /* <DEDUP_REMOVED lines=11> */
[----:B------:R-:W3:Y:S04]  /*4d8e0*/  LDL.LU R81, [R1+0x196c] ;  /* 0x00196c0001517983 */ /* 0x000ee80000300800 */
[----:B------:R-:W4:Y:S04]  /*4d8f0*/  LDL.LU R65, [R1+0x180] ;  /* 0x0001800001417983 */ /* 0x000f280000300800 */
[----:B------:R1:W-:Y:S04]  /*4d900*/  STL [R1+0x1f4], R92 ;  /* 0x0001f45c01007387 */ /* 0x0003e80000100800 */
[----:B-1----:R-:W3:Y:S04]  /*4d910*/  LDL.LU R92, [R1+0x17c] ;  /* 0x00017c00015c7983 */ /* 0x002ee80000300800 */
[----:B------:R-:W3:Y:S04]  /*4d920*/  LDL.LU R82, [R1+0x1968] ;  /* 0x0019680001527983 */ /* 0x000ee80000300800 */
        /* <DEDUP_REMOVED lines=21> */
[----:B------:R1:W-:Y:S01]  /*4da80*/  STL [R1+0x1d4], R57 ;  /* 0x0001d43901007387 */ /* 0x0003e20000100800 */
[----:B------:R-:W-:-:S03]  /*4da90*/  F2FP.F16.F32.PACK_AB R52, R52, R0 ;  /* 0x000000003434723e */ /* 0x000fc600000000ff */
        /* <DEDUP_REMOVED lines=13> */
[----:B------:R-:W4:Y:S04]  /*4db70*/  LDL.LU R0, [R1+0x1938] ;  /* 0x0019380001007983 */ /* 0x000f280000300800 */
[----:B------:R1:W-:Y:S04]  /*4db80*/  STL [R1+0x1c0], R52 ;  /* 0x0001c03401007387 */ /* 0x0003e80000100800 */
[----:B-1----:R-:W4:Y:S01]  /*4db90*/  LDL.LU R52, [R1+0x1b8] ;  /* 0x0001b80001347983 */ /* 0x002f220000300800 */
[----:B--2---:R-:W-:-:S03]  /*4dba0*/  F2FP.F16.F32.PACK_AB R51, R51, R3 ;  /* 0x000000033333723e */ /* 0x004fc600000000ff */
[----:B------:R-:W2:Y:S01]  /*4dbb0*/  LDL.LU R3, [R1+0x1934] ;  /* 0x0019340001037983 */ /* 0x000ea20000300800 */
[----:B------:R-:W-:-:S03]  /*4dbc0*/  F2FP.F16.F32.PACK_AB R47, R47, R66 ;  /* 0x000000422f2f723e */ /* 0x000fc600000000ff */
[----:B------:R-:W-:Y:S01]  /*4dbd0*/  STL [R1+0x1bc], R51 ;  /* 0x0001bc3301007387 */ /* 0x000fe20000100800 */
[----:B---3--:R-:W-:Y:S02]  /*4dbe0*/  F2FP.F16.F32.PACK_AB R49, R49, R53 ;  /* 0x000000353131723e */ /* 0x008fe400000000ff */
[----:B----4-:R-:W-:-:S05]  /*4dbf0*/  F2FP.F16.F32.PACK_AB R50, R50, R52 ;  /* 0x000000343232723e */ /* 0x010fca00000000ff */
[----:B------:R-:W-:Y:S04]  /*4dc00*/  STL [R1+0x1b8], R50 ;  /* 0x0001b83201007387 */ /* 0x000fe80000100800 */
[----:B------:R-:W-:Y:S04]  /*4dc10*/  STL [R1+0x1b4], R49 ;  /* 0x0001b43101007387 */ /* 0x000fe80000100800 */
[----:B------:R-:W3:Y:S01]  /*4dc20*/  LDL.LU R66, [R1+0x178] ;  /* 0x0001780001427983 */ /* 0x000ee20000300800 */
[----:B------:R-:W-:Y:S02]  /*4dc30*/  F2FP.F16.F32.PACK_AB R48, R48, R54 ;  /* 0x000000363030723e */ /* 0x000fe400000000ff */
[----:B------:R-:W-:-:S02]  /*4dc40*/  F2FP.F16.F32.PACK_AB R46, R46, R55 ;  /* 0x000000372e2e723e */ /* 0x000fc400000000ff */
[----:B------:R-:W-:Y:S01]  /*4dc50*/  F2FP.F16.F32.PACK_AB R45, R45, R56 ;  /* 0x000000382d2d723e */ /* 0x000fe200000000ff */
[----:B------:R-:W-:Y:S01]  /*4dc60*/  STL [R1+0x1b0], R48 ;  /* 0x0001b03001007387 */ /* 0x000fe20000100800 */
[----:B------:R-:W-:Y:S02]  /*4dc70*/  F2FP.F16.F32.PACK_AB R44, R44, R57 ;  /* 0x000000392c2c723e */ /* 0x000fe400000000ff */
[----:B------:R-:W-:Y:S01]  /*4dc80*/  F2FP.F16.F32.PACK_AB R43, R43, R58 ;  /* 0x0000003a2b2b723e */ /* 0x000fe200000000ff */
[----:B------:R-:W-:Y:S01]  /*4dc90*/  STL [R1+0x1ac], R47 ;  /* 0x0001ac2f01007387 */ /* 0x000fe20000100800 */
[----:B------:R-:W-:Y:S02]  /*4dca0*/  F2FP.F16.F32.PACK_AB R42, R42, R59 ;  /* 0x0000003b2a2a723e */ /* 0x000fe400000000ff */
[----:B------:R-:W-:Y:S01]  /*4dcb0*/  F2FP.F16.F32.PACK_AB R41, R41, R60 ;  /* 0x0000003c2929723e */ /* 0x000fe200000000ff */
[----:B------:R-:W-:Y:S01]  /*4dcc0*/  STL [R1+0x1a8], R46 ;  /* 0x0001a82e01007387 */ /* 0x000fe20000100800 */
[----:B------:R-:W-:-:S02]  /*4dcd0*/  F2FP.F16.F32.PACK_AB R40, R40, R61 ;  /* 0x0000003d2828723e */ /* 0x000fc400000000ff */
[----:B------:R-:W-:Y:S01]  /*4dce0*/  F2FP.F16.F32.PACK_AB R39, R39, R62 ;  /* 0x0000003e2727723e */ /* 0x000fe200000000ff */
[----:B------:R-:W-:Y:S01]  /*4dcf0*/  STL [R1+0x1a4], R45 ;  /* 0x0001a42d01007387 */ /* 0x000fe20000100800 */
[----:B------:R-:W-:-:S03]  /*4dd00*/  F2FP.F16.F32.PACK_AB R38, R38, R63 ;  /* 0x0000003f2626723e */ /* 0x000fc600000000ff */
[----:B------:R-:W-:Y:S01]  /*4dd10*/  STL [R1+0x1a0], R44 ;  /* 0x0001a02c01007387 */ /* 0x000fe20000100800 */
[----:B------:R-:W-:-:S03]  /*4dd20*/  F2FP.F16.F32.PACK_AB R37, R37, R64 ;  /* 0x000000402525723e */ /* 0x000fc600000000ff */
[----:B------:R-:W-:Y:S01]  /*4dd30*/  STL [R1+0x19c], R43 ;  /* 0x00019c2b01007387 */ /* 0x000fe20000100800 */
[----:B------:R-:W-:-:S03]  /*4dd40*/  F2FP.F16.F32.PACK_AB R36, R36, R65 ;  /* 0x000000412424723e */ /* 0x000fc600000000ff */
[----:B------:R-:W-:Y:S01]  /*4dd50*/  STL [R1+0x198], R42 ;  /* 0x0001982a01007387 */ /* 0x000fe20000100800 */
[----:B------:R-:W-:-:S03]  /*4dd60*/  F2FP.F16.F32.PACK_AB R35, R35, R92 ;  /* 0x0000005c2323723e */ /* 0x000fc600000000ff */
[----:B------:R-:W-:Y:S04]  /*4dd70*/  STL [R1+0x194], R41 ;  /* 0x0001942901007387 */ /* 0x000fe80000100800 */
[----:B------:R-:W-:Y:S04]  /*4dd80*/  STL [R1+0x190], R40 ;  /* 0x0001902801007387 */ /* 0x000fe80000100800 */
[----:B------:R-:W-:Y:S04]  /*4dd90*/  STL [R1+0x18c], R39 ;  /* 0x00018c2701007387 */ /* 0x000fe80000100800 */
[----:B------:R1:W-:Y:S04]  /*4dda0*/  STL [R1+0x188], R38 ;  /* 0x0001882601007387 */ /* 0x0003e80000100800 */
[----:B------:R-:W-:Y:S04]  /*4ddb0*/  STL [R1+0x184], R37 ;  /* 0x0001842501007387 */ /* 0x000fe80000100800 */
[----:B-1----:R-:W4:Y:S04]  /*4ddc0*/  LDL.LU R38, [R1+0x174] ;  /* 0x0001740001267983 */ /* 0x002f280000300800 */
[----:B------:R-:W-:Y:S04]  /*4ddd0*/  STL [R1+0x180], R36 ;  /* 0x0001802401007387 */ /* 0x000fe80000100800 */
[----:B------:R-:W2:Y:S04]  /*4dde0*/  LDL.LU R39, [R1+0x170] ;  /* 0x0001700001277983 */ /* 0x000ea80000300800 */
        /* <DEDUP_REMOVED lines=19> */
[----:B---3--:R-:W-:-:S05]  /*4df20*/  F2FP.F16.F32.PACK_AB R34, R34, R66 ;  /* 0x000000422222723e */ /* 0x008fca00000000ff */
[----:B------:R-:W-:Y:S04]  /*4df30*/  STL [R1+0x178], R34 ;  /* 0x0001782201007387 */ /* 0x000fe80000100800 */
        /* <DEDUP_REMOVED lines=10> */
[----:B----4-:R-:W-:-:S02]  /*4dfe0*/  F2FP.F16.F32.PACK_AB R33, R33, R38 ;  /* 0x000000262121723e */ /* 0x010fc400000000ff */
[----:B--2---:R-:W-:-:S03]  /*4dff0*/  F2FP.F16.F32.PACK_AB R32, R32, R39 ;  /* 0x000000272020723e */ /* 0x004fc600000000ff */
        /* <DEDUP_REMOVED lines=32> */
[----:B------:R-:W2:Y:S01]  /*4e200*/  LDL.LU R92, [R1+0xc] ;  /* 0x00000c00015c7983 */ /* 0x000ea20000300800 */
[----:B------:R-:W-:-:S03]  /*4e210*/  F2FP.F16.F32.PACK_AB R15, R15, R55 ;  /* 0x000000370f0f723e */ /* 0x000fc600000000ff */
[----:B------:R-:W-:Y:S01]  /*4e220*/  STL [R1+0x134], R17 ;  /* 0x0001341101007387 */ /* 0x000fe20000100800 */
[----:B------:R-:W-:-:S03]  /*4e230*/  F2FP.F16.F32.PACK_AB R14, R14, R56 ;  /* 0x000000380e0e723e */ /* 0x000fc600000000ff */
[----:B------:R-:W-:Y:S04]  /*4e240*/  STL [R1+0x130], R16 ;  /* 0x0001301001007387 */ /* 0x000fe80000100800 */
[----:B------:R-:W-:Y:S04]  /*4e250*/  STL [R1+0x12c], R15 ;  /* 0x00012c0f01007387 */ /* 0x000fe80000100800 */
[----:B------:R-:W-:Y:S01]  /*4e260*/  STL [R1+0x128], R14 ;  /* 0x0001280e01007387 */ /* 0x000fe20000100800 */
[----:B---3--:R-:W-:Y:S02]  /*4e270*/  F2FP.F16.F32.PACK_AB R13, R13, R57 ;  /* 0x000000390d0d723e */ /* 0x008fe400000000ff */
        /* <DEDUP_REMOVED lines=18> */
[----:B------:R1:W-:Y:S02]  /*4e3a0*/  STL [R1+0x100], R67 ;  /* 0x0001004301007387 */ /* 0x0003e40000100800 */
[----:B-1----:R-:W1:Y:S01]  /*4e3b0*/  LDTM.x64 R4, tmem[UR6+0x1c0] ;  /* 0x0001c006000479ee */ /* 0x002e620008340000 */
[----:B------:R-:W-:Y:S01]  /*4e3c0*/  NOP ;  /* 0x0000000000007918 */ /* 0x000fe20000000000 */
[----:B------:R-:W3:Y:S01]  /*4e3d0*/  LDCU.64 UR6, c[0x0][0x398] ;  /* 0x00007300ff0677ac */ /* 0x000ee20008000a00 */
[----:B-1----:R-:W-:Y:S04]  /*4e3e0*/  STL [R1+0x1920], R58 ;  /* 0x0019203a01007387 */ /* 0x002fe80000100800 */
[----:B------:R-:W-:Y:S04]  /*4e3f0*/  STL [R1+0x191c], R59 ;  /* 0x00191c3b01007387 */ /* 0x000fe80000100800 */
[----:B------:R-:W-:Y:S04]  /*4e400*/  STL [R1+0x1918], R60 ;  /* 0x0019183c01007387 */ /* 0x000fe80000100800 */
[----:B------:R-:W-:Y:S04]  /*4e410*/  STL [R1+0x1914], R61 ;  /* 0x0019143d01007387 */ /* 0x000fe80000100800 */
[----:B------:R-:W-:Y:S04]  /*4e420*/  STL [R1+0x1910], R62 ;  /* 0x0019103e01007387 */ /* 0x000fe80000100800 */
[----:B------:R-:W-:Y:S01]  /*4e430*/  STL [R1+0x190c], R63 ;  /* 0x00190c3f01007387 */ /* 0x000fe20000100800 */
[----:B------:R-:W-:-:S03]  /*4e440*/  F2FP.F16.F32.PACK_AB R9, R9, R3 ;  /* 0x000000030909723e */ /* 0x000fc600000000ff */
[----:B------:R-:W-:Y:S04]  /*4e450*/  STL [R1+0x1908], R64 ;  /* 0x0019084001007387 */ /* 0x000fe80000100800 */
[----:B------:R-:W-:Y:S04]  /*4e460*/  STL [R1+0x1904], R65 ;  /* 0x0019044101007387 */ /* 0x000fe80000100800 */
[----:B------:R-:W-:Y:S04]  /*4e470*/  STL [R1+0x1900], R66 ;  /* 0x0019004201007387 */ /* 0x000fe80000100800 */
[----:B------:R-:W-:Y:S04]  /*4e480*/  STL [R1+0x18fc], R67 ;  /* 0x0018fc4301007387 */ /* 0x000fe80000100800 */
[----:B------:R0:W4:Y:S04]  /*4e490*/  LDL.LU R3, [R1+0x1930] ;  /* 0x0019300001037983 */ /* 0x0001280000300800 */
[----:B------:R1:W-:Y:S01]  /*4e4a0*/  STL [R1+0x14], R9 ;  /* 0x0000140901007387 */ /* 0x0003e20000100800 */
[----:B------:R-:W-:-:S03]  /*4e4b0*/  F2FP.F16.F32.PACK_AB R6, R6, R93 ;  /* 0x0000005d0606723e */ /* 0x000fc600000000ff */
[----:B-1----:R-:W2:Y:S01]  /*4e4c0*/  LDL R9, [R1+0x648] ;  /* 0x0006480001097983 */ /* 0x002ea20000100800 */
[----:B----4-:R-:W-:-:S03]  /*4e4d0*/  F2FP.F16.F32.PACK_AB R3, R8, R0 ;  /* 0x000000000803723e */ /* 0x010fc600000000ff */
[----:B------:R0:W4:Y:S04]  /*4e4e0*/  LDL.LU R0, [R1+0x192c] ;  /* 0x00192c0001007983 */ /* 0x0001280000300800 */
[----:B------:R-:W3:Y:S01]  /*4e4f0*/  LDL.LU R93, [R1+0x1928] ;  /* 0x00192800015d7983 */ /* 0x000ee20000300800 */
[C---:B------:R-:W-:Y:S02]  /*4e500*/  PRMT R66, R3.reuse, 0x7610, R66 ;  /* 0x0000761003427816 */ /* 0x040fe40000000042 */
[----:B------:R-:W-:Y:S02]  /*4e510*/  PRMT R67, R3, 0x7632, R67 ;  /* 0x0000763203437816 */ /* 0x000fe40000000043 */
[----:B------:R-:W1:Y:S01]  /*4e520*/  LDC R3, c[0x0][0x3b4] ;  /* 0x0000ed00ff037b82 */ /* 0x000e620000000800 */
[----:B--2---:R-:W-:-:S02]  /*4e530*/  ISETP.GE.AND P0, PT, R9, UR10, PT ;  /* 0x0000000a09007c0c */ /* 0x004fc4000bf06270 */
[----:B------:R-:W-:Y:S02]  /*4e540*/  F2FP.F16.F32.PACK_AB R7, R7, R92 ;  /* 0x0000005c0707723e */ /* 0x000fe400000000ff */
[C---:B------:R-:W-:Y:S01]  /*4e550*/  PRMT R62, R6.reuse, 0x7610, R62 ;  /* 0x00007610063e7816 */ /* 0x040fe2000000003e */
[----:B------:R-:W2:Y:S01]  /*4e560*/  LDL R92, [R1+0x64c] ;  /* 0x00064c00015c7983 */ /* 0x000ea20000100800 */
[C---:B------:R-:W-:Y:S02]  /*4e570*/  PRMT R64, R7.reuse, 0x7610, R64 ;  /* 0x0000761007407816 */ /* 0x040fe40000000040 */
[----:B------:R-:W-:Y:S02]  /*4e580*/  PRMT R65, R7, 0x7632, R65 ;  /* 0x0000763207417816 */ /* 0x000fe40000000041 */
[----:B------:R-:W-:Y:S02]  /*4e590*/  PRMT R63, R6, 0x7632, R63 ;  /* 0x00007632063f7816 */ /* 0x000fe4000000003f */
[----:B----4-:R-:W-:-:S04]  /*4e5a0*/  F2FP.F16.F32.PACK_AB R0, R5, R2 ;  /* 0x000000020500723e */ /* 0x010fc800000000ff */
[C---:B------:R-:W-:Y:S02]  /*4e5b0*/  PRMT R60, R0.reuse, 0x7610, R60 ;  /* 0x00007610003c7816 */ /* 0x040fe4000000003c */
[----:B------:R-:W-:Y:S01]  /*4e5c0*/  PRMT R61, R0, 0x7632, R61 ;  /* 0x00007632003d7816 */ /* 0x000fe2000000003d */
[----:B-1----:R-:W-:Y:S01]  /*4e5d0*/  IMAD R0, R9, R3, RZ ;  /* 0x0000000309007224 */ /* 0x002fe200078e02ff */
[----:B---3--:R-:W-:Y:S01]  /*4e5e0*/  ISETP.LT.AND P0, PT, R93, UR33, !P0 ;  /* 0x000000215d007c0c */ /* 0x008fe2000c701270 */
[----:B------:R-:W1:Y:S03]  /*4e5f0*/  LDCU UR33, c[0x0][0x398] ;  /* 0x00007300ff2177ac */ /* 0x000e660008000800 */
[----:B------:R-:W-:Y:S01]  /*4e600*/  LEA R2, P2, R0, UR8, 0x1 ;  /* 0x0000000800027c11 */ /* 0x000fe2000f8408ff */
[----:B------:R-:W-:-:S03]  /*4e610*/  IMAD R5, R3, 0x80, R0 ;  /* 0x0000008003057824 */ /* 0x000fc600078e0200 */
[----:B------:R-:W-:Y:S01]  /*4e620*/  LEA.HI.X.SX32 R3, R0, UR9, 0x1, P2 ;  /* 0x0000000900037c11 */ /* 0x000fe200090f0eff */
[----:B------:R-:W-:-:S04]  /*4e630*/  IMAD R0, R93, UR28, RZ ;  /* 0x0000001c5d007c24 */ /* 0x000fc8000f8e02ff */
[----:B------:R-:W-:-:S05]  /*4e640*/  IMAD.WIDE R6, R0, 0x2, R2 ;  /* 0x0000000200067825 */ /* 0x000fca00078e0202 */
[----:B------:R3:W-:Y:S04]  /*4e650*/  @P0 STG.E.U16 desc[UR20][R6.64], R68 ;  /* 0x0000004406000986 */ /* 0x0007e8000c101514 */
[----:B---3--:R-:W3:Y:S01]  /*4e660*/  LDL.LU R7, [R1] ;  /* 0x0000000001077983 */ /* 0x008ee20000300800 */
[----:B------:R-:W-:Y:S01]  /*4e670*/  ISETP.GE.AND P0, PT, R93, UR11, PT ;  /* 0x0000000b5d007c0c */ /* 0x000fe2000bf06270 */
[----:B------:R-:W4:Y:S03]  /*4e680*/  LDCU.64 UR10, c[0x0][0x398] ;  /* 0x00007300ff0a77ac */ /* 0x000f260008000a00 */
[----:B--2---:R-:W-:Y:S01]  /*4e690*/  ISETP.LT.AND P0, PT, R92, UR6, !P0 ;  /* 0x000000065c007c0c */ /* 0x004fe2000c701270 */
[----:B------:R-:W2:Y:S01]  /*4e6a0*/  LDCU UR6, c[0x0][0x398] ;  /* 0x00007300ff0677ac */ /* 0x000ea20008000800 */
[----:B------:R-:W-:-:S02]  /*4e6b0*/  PRMT R8, R68, 0x7632, R8 ;  /* 0x0000763244087816 */ /* 0x000fc40000000008 */
[----:B---3--:R-:W-:-:S04]  /*4e6c0*/  F2FP.F16.F32.PACK_AB R4, R4, R7 ;  /* 0x000000070404723e */ /* 0x008fc800000000ff */
[C---:B------:R-:W-:Y:S02]  /*4e6d0*/  PRMT R58, R4.reuse, 0x7610, R58 ;  /* 0x00007610043a7816 */ /* 0x040fe4000000003a */
[----:B------:R-:W-:Y:S02]  /*4e6e0*/  PRMT R59, R4, 0x7632, R59 ;  /* 0x00007632043b7816 */ /* 0x000fe4000000003b */
[----:B------:R-:W-:-:S04]  /*4e6f0*/  LEA R4, P1, R5, UR8, 0x1 ;  /* 0x0000000805047c11 */ /* 0x000fc8000f8208ff */
[----:B------:R-:W-:Y:S01]  /*4e700*/  LEA.HI.X.SX32 R5, R5, UR9, 0x1, P1 ;  /* 0x0000000905057c11 */ /* 0x000fe200088f0eff */
[----:B------:R-:W3:Y:S02]  /*4e710*/  LDCU.64 UR8, c[0x0][0x398] ;  /* 0x00007300ff0877ac */ /* 0x000ee40008000a00 */
[----:B------:R-:W-:-:S05]  /*4e720*/  IMAD.WIDE R6, R0, 0x2, R4 ;  /* 0x0000000200067825 */ /* 0x000fca00078e0204 */
[----:B------:R0:W-:Y:S02]  /*4e730*/  @P0 STG.E.U16 desc[UR20][R6.64], R8 ;  /* 0x0000000806000986 */ /* 0x0001e4000c101514 */
[----:B0-----:R-:W-:-:S05]  /*4e740*/  VIADD R6, R93, 0x1 ;  /* 0x000000015d067836 */ /* 0x001fca0000000000 */
[----:B------:R-:W-:Y:S01]  /*4e750*/  ISETP.GE.AND P0, PT, R6, UR4, PT ;  /* 0x0000000406007c0c */ /* 0x000fe2000bf06270 */
[----:B------:R-:W-:Y:S01]  /*4e760*/  VIADD R0, R0, UR28 ;  /* 0x0000001c00007c36 */ /* 0x000fe20008000000 */
[----:B------:R-:W0:Y:S02]  /*4e770*/  LDCU UR4, c[0x0][0x39c] ;  /* 0x00007380ff0477ac */ /* 0x000e240008000800 */
[----:B------:R-:W-:Y:S02]  /*4e780*/  ISETP.LT.AND P1, PT, R9, UR26, !P0 ;  /* 0x0000001a09007c0c */ /* 0x000fe4000c721270 */
[----:B------:R-:W-:Y:S01]  /*4e790*/  ISETP.LT.AND P0, PT, R92, UR14, !P0 ;  /* 0x0000000e5c007c0c */ /* 0x000fe2000c701270 */
[C---:B------:R-:W-:Y:S01]  /*4e7a0*/  IMAD.WIDE R6, R0.reuse, 0x2, R2 ;  /* 0x0000000200067825 */ /* 0x040fe200078e0202 */
[----:B------:R-:W-:Y:S01]  /*4e7b0*/  PRMT R8, R69, 0x7632, R8 ;  /* 0x0000763245087816 */ /* 0x000fe20000000008 */
[----:B------:R-:W0:Y:S01]  /*4e7c0*/  LDCU UR14, c[0x0][0x398] ;  /* 0x00007300ff0e77ac */ /* 0x000e220008000800 */
[----:B------:R-:W0:Y:S07]  /*4e7d0*/  LDCU UR26, c[0x0][0x398] ;  /* 0x00007300ff1a77ac */ /* 0x000e2e0008000800 */
[----:B------:R0:W-:Y:S02]  /*4e7e0*/  @P1 STG.E.U16 desc[UR20][R6.64], R69 ;  /* 0x0000004506001986 */ /* 0x0001e4000c101514 */
[----:B0-----:R-:W-:-:S05]  /*4e7f0*/  IMAD.WIDE R6, R0, 0x2, R4 ;  /* 0x0000000200067825 */ /* 0x001fca00078e0204 */
[----:B------:R0:W-:Y:S02]  /*4e800*/  @P0 STG.E.U16 desc[UR20][R6.64], R8 ;  /* 0x0000000806000986 */ /* 0x0001e4000c101514 */
[----:B0-----:R-:W-:-:S05]  /*4e810*/  VIADD R6, R93, 0x2 ;  /* 0x000000025d067836 */ /* 0x001fca0000000000 */
[----:B------:R-:W-:Y:S01]  /*4e820*/  ISETP.GE.AND P0, PT, R6, UR4, PT ;  /* 0x0000000406007c0c */ /* 0x000fe2000bf06270 */
[----:B------:R-:W-:Y:S01]  /*4e830*/  VIADD R0, R0, UR28 ;  /* 0x0000001c00007c36 */ /* 0x000fe20008000000 */
[----:B------:R-:W0:Y:S02]  /*4e840*/  LDCU UR4, c[0x0][0x39c] ;  /* 0x00007380ff0477ac */ /* 0x000e240008000800 */
[----:B------:R-:W-:Y:S02]  /*4e850*/  ISETP.LT.AND P1, PT, R9, UR12, !P0 ;  /* 0x0000000c09007c0c */ /* 0x000fe4000c721270 */
[----:B------:R-:W-:Y:S01]  /*4e860*/  ISETP.LT.AND P0, PT, R92, UR24, !P0 ;  /* 0x000000185c007c0c */ /* 0x000fe2000c701270 */
[----:B------:R-:W-:Y:S01]  /*4e870*/  IMAD.WIDE R6, R0, 0x2, R2 ;  /* 0x0000000200067825 */ /* 0x000fe200078e0202 */
        /* <DEDUP_REMOVED lines=11> */
[----:B---3--:R-:W-:Y:S01]  /*4e930*/  ISETP.LT.AND P0, PT, R92, UR8, !P0 ;  /* 0x000000085c007c0c */ /* 0x008fe2000c701270 */
[C---:B------:R-:W-:Y:S01]  /*4e940*/  IMAD.WIDE R6, R0.reuse, 0x2, R2 ;  /* 0x0000000200067825 */ /* 0x040fe200078e0202 */
[----:B------:R-:W-:Y:S01]  /*4e950*/  PRMT R8, R71, 0x7632, R8 ;  /* 0x0000763247087816 */ /* 0x000fe20000000008 */
[----:B------:R-:W3:Y:S01]  /*4e960*/  LDCU UR8, c[0x0][0x398] ;  /* 0x00007300ff0877ac */ /* 0x000ee20008000800 */
        /* <DEDUP_REMOVED lines=9> */
[----:B----4-:R-:W-:Y:S01]  /*4ea00*/  ISETP.LT.AND P0, PT, R92, UR10, !P0 ;  /* 0x0000000a5c007c0c */ /* 0x010fe2000c701270 */
[----:B------:R-:W-:Y:S01]  /*4ea10*/  IMAD.WIDE R6, R0, 0x2, R2 ;  /* 0x0000000200067825 */ /* 0x000fe200078e0202 */
[----:B------:R-:W-:Y:S01]  /*4ea20*/  PRMT R8, R72, 0x7632, R8 ;  /* 0x0000763248087816 */ /* 0x000fe20000000008 */
[----:B------:R-:W4:Y:S01]  /*4ea30*/  LDCU UR10, c[0x0][0x398] ;  /* 0x00007300ff0a77ac */ /* 0x000f220008000800 */
        /* <DEDUP_REMOVED lines=19> */
[----:B------:R-:W0:Y:S03]  /*4eb70*/  LDCU UR4, c[0x0][0x39c] ;  /* 0x00007380ff0477ac */ /* 0x000e260008000800 */
[----:B------:R-:W-:Y:S01]  /*4eb80*/  ISETP.LT.AND P1, PT, R9, UR32, !P0 ;  /* 0x0000002009007c0c */ /* 0x000fe2000c721270 */
[----:B------:R-:W0:Y:S01]  /*4eb90*/  LDCU UR32, c[0x0][0x398] ;  /* 0x00007300ff2077ac */ /* 0x000e220008000800 */
[----:B------:R-:W-:Y:S02]  /*4eba0*/  IADD3 R0, PT, PT, R0, UR28, RZ ;  /* 0x0000001c00007c10 */ /* 0x000fe4000fffe0ff */
[----:B--2---:R-:W-:Y:S01]  /*4ebb0*/  ISETP.LT.AND P0, PT, R92, UR6, !P0 ;  /* 0x000000065c007c0c */ /* 0x004fe2000c701270 */
[----:B------:R-:W2:Y:S01]  /*4ebc0*/  LDCU UR6, c[0x0][0x398] ;  /* 0x00007300ff0677ac */ /* 0x000ea20008000800 */
[----:B------:R-:W-:Y:S01]  /*4ebd0*/  PRMT R8, R74, 0x7610, R8 ;  /* 0x000076104a087816 */ /* 0x000fe20000000008 */
[----:B------:R-:W-:-:S06]  /*4ebe0*/  IMAD.WIDE R6, R0, 0x2, R2 ;  /* 0x0000000200067825 */ /* 0x000fcc00078e0202 */
[----:B------:R0:W-:Y:S02]  /*4ebf0*/  @P1 STG.E.U16 desc[UR20][R6.64], R8 ;  /* 0x0000000806001986 */ /* 0x0001e4000c101514 */
[----:B0-----:R-:W-:Y:S01]  /*4ec00*/  PRMT R8, R74, 0x7632, R8 ;  /* 0x000076324a087816 */ /* 0x001fe20000000008 */
[----:B------:R-:W-:-:S05]  /*4ec10*/  IMAD.WIDE R6, R0, 0x2, R4 ;  /* 0x0000000200067825 */ /* 0x000fca00078e0204 */
[----:B------:R0:W-:Y:S02]  /*4ec20*/  @P0 STG.E.U16 desc[UR20][R6.64], R8 ;  /* 0x0000000806000986 */ /* 0x0001e4000c101514 */
[----:B0-----:R-:W-:-:S05]  /*4ec30*/  VIADD R6, R93, 0x7 ;  /* 0x000000075d067836 */ /* 0x001fca0000000000 */
[----:B------:R-:W-:Y:S01]  /*4ec40*/  ISETP.GE.AND P0, PT, R6, UR4, PT ;  /* 0x0000000406007c0c */ /* 0x000fe2000bf06270 */
[----:B------:R-:W-:Y:S01]  /*4ec50*/  VIADD R0, R0, UR28 ;  /* 0x0000001c00007c36 */ /* 0x000fe20008000000 */
[----:B------:R-:W0:Y:S02]  /*4ec60*/  LDCU UR4, c[0x0][0x39c] ;  /* 0x00007380ff0477ac */ /* 0x000e240008000800 */
[----:B--2---:R-:W-:Y:S02]  /*4ec70*/  ISETP.LT.AND P1, PT, R9, UR6, !P0 ;  /* 0x0000000609007c0c */ /* 0x004fe4000c721270 */
[----:B---3--:R-:W-:Y:S01]  /*4ec80*/  ISETP.LT.AND P0, PT, R92, UR8, !P0 ;  /* 0x000000085c007c0c */ /* 0x008fe2000c701270 */
[C---:B------:R-:W-:Y:S01]  /*4ec90*/  IMAD.WIDE R6, R0.reuse, 0x2, R2 ;  /* 0x0000000200067825 */ /* 0x040fe200078e0202 */
[C---:B------:R-:W-:Y:S01]  /*4eca0*/  PRMT R8, R75.reuse, 0x7610, R8 ;  /* 0x000076104b087816 */ /* 0x040fe20000000008 */
[----:B------:R-:W2:Y:S01]  /*4ecb0*/  LDCU UR6, c[0x0][0x398] ;  /* 0x00007300ff0677ac */ /* 0x000ea20008000800 */
[----:B------:R-:W3:Y:S07]  /*4ecc0*/  LDCU UR8, c[0x0][0x398] ;  /* 0x00007300ff0877ac */ /* 0x000eee0008000800 */
        /* <DEDUP_REMOVED lines=10> */
[----:B------:R-:W-:Y:S01]  /*4ed70*/  IMAD.WIDE R6, R0, 0x2, R2 ;  /* 0x0000000200067825 */ /* 0x000fe200078e0202 */
        /* <DEDUP_REMOVED lines=16> */
[----:B------:R-:W3:Y:S01]  /*4ee80*/  LDL.LU R92, [R1+0x1924] ;  /* 0x00192400015c7983 */ /* 0x000ee20000300800 */
[----:B------:R-:W0:Y:S06]  /*4ee90*/  LDCU UR8, c[0x0][0x398] ;  /* 0x00007300ff0877ac */ /* 0x000e2c0008000800 */
[----:B------:R0:W-:Y:S02]  /*4eea0*/  @P1 STG.E.U16 desc[UR20][R6.64], R8 ;  /* 0x0000000806001986 */ /* 0x0001e4000c101514 */
[----:B0-----:R-:W-:Y:S01]  /*4eeb0*/  PRMT R8, R77, 0x7632, R8 ;  /* 0x000076324d087816 */ /* 0x001fe20000000008 */
[C---:B------:R-:W-:Y:S01]  /*4eec0*/  IMAD.WIDE R6, R0.reuse, 0x2, R4 ;  /* 0x0000000200067825 */ /* 0x040fe200078e0204 */
[----:B------:R-:W3:Y:S04]  /*4eed0*/  LDL.LU R77, [R1+0x64c] ;  /* 0x00064c00014d7983 */ /* 0x000ee80000300800 */
[----:B------:R0:W-:Y:S01]  /*4eee0*/  @P0 STG.E.U16 desc[UR20][R6.64], R8 ;  /* 0x0000000806000986 */ /* 0x0001e2000c101514 */
[----:B------:R-:W-:-:S03]  /*4eef0*/  VIADD R0, R0, UR28 ;  /* 0x0000001c00007c36 */ /* 0x000fc60008000000 */
[----:B------:R-:W4:Y:S04]  /*4ef00*/  LDL.S16 R74, [R1+0x364] ;  /* 0x00036400014a7983 */ /* 0x000f280000100600 */
[----:B------:R-:W4:Y:S01]  /*4ef10*/  LDL.LU.S16 R69, [R1+0x366] ;  /* 0x0003660001457983 */ /* 0x000f220000300600 */
[----:B0-----:R-:W-:Y:S01]  /*4ef20*/  VIADD R6, R93, 0xa ;  /* 0x0000000a5d067836 */ /* 0x001fe20000000000 */
[----:B------:R-:W-:Y:S02]  /*4ef30*/  PRMT R8, R78, 0x7610, R8 ;  /* 0x000076104e087816 */ /* 0x000fe40000000008 */
[----:B------:R-:W4:Y:S02]  /*4ef40*/  LDL.S16 R68, [R1+0x368] ;  /* 0x0003680001447983 */ /* 0x000f240000100600 */
[----:B------:R-:W-:Y:S01]  /*4ef50*/  ISETP.GE.AND P0, PT, R6, UR4, PT ;  /* 0x0000000406007c0c */ /* 0x000fe2000bf06270 */
[----:B------:R-:W-:Y:S01]  /*4ef60*/  IMAD.WIDE R6, R0, 0x2, R2 ;  /* 0x0000000200067825 */ /* 0x000fe200078e0202 */
[----:B------:R-:W0:Y:S02]  /*4ef70*/  LDCU UR4, c[0x0][0x39c] ;  /* 0x00007380ff0477ac */ /* 0x000e240008000800 */
[----:B--2---:R-:W-:-:S02]  /*4ef80*/  ISETP.LT.AND P1, PT, R9, UR6, !P0 ;  /* 0x0000000609007c0c */ /* 0x004fc4000c721270 */
[----:B------:R-:W2:Y:S01]  /*4ef90*/  LDL.LU.S16 R9, [R1+0x36a] ;  /* 0x00036a0001097983 */ /* 0x000ea20000300600 */
[----:B------:R-:W0:Y:S10]  /*4efa0*/  LDCU UR6, c[0x0][0x398] ;  /* 0x00007300ff0677ac */ /* 0x000e340008000800 */
[----:B------:R0:W-:Y:S02]  /*4efb0*/  @P1 STG.E.U16 desc[UR20][R6.64], R8 ;  /* 0x0000000806001986 */ /* 0x0001e4000c101514 */
[----:B0-----:R-:W-:-:S02]  /*4efc0*/  PRMT R8, R78, 0x7632, R8 ;  /* 0x000076324e087816 */ /* 0x001fc40000000008 */
[----:B------:R-:W2:Y:S01]  /*4efd0*/  LDL.LU R78, [R1+0x648] ;  /* 0x00064800014e7983 */ /* 0x000ea20000300800 */
[----:B------:R-:W-:-:S04]  /*4efe0*/  IMAD.WIDE R6, R0, 0x2, R4 ;  /* 0x0000000200067825 */ /* 0x000fc800078e0204 */
[----:B------:R-:W-:Y:S01]  /*4eff0*/  VIADD R0, R0, UR28 ;  /* 0x0000001c00007c36 */ /* 0x000fe20008000000 */
[----:B---3--:R-:W-:Y:S01]  /*4f000*/  ISETP.LT.AND P0, PT, R77, UR8, !P0 ;  /* 0x000000084d007c0c */ /* 0x008fe2000c701270 */
[----:B------:R-:W0:-:S12]  /*4f010*/  LDCU UR8, c[0x0][0x398] ;  /* 0x00007300ff0877ac */ /* 0x000e180008000800 */
[----:B------:R3:W-:Y:S02]  /*4f020*/  @P0 STG.E.U16 desc[UR20][R6.64], R8 ;  /* 0x0000000806000986 */ /* 0x0007e4000c101514 */
[----:B---3--:R-:W-:-:S05]  /*4f030*/  VIADD R6, R93, 0xb ;  /* 0x0000000b5d067836 */ /* 0x008fca0000000000 */
[----:B------:R-:W-:Y:S01]  /*4f040*/  ISETP.GE.AND P0, PT, R6, UR4, PT ;  /* 0x0000000406007c0c */ /* 0x000fe2000bf06270 */
[----:B------:R-:W3:Y:S01]  /*4f050*/  LDCU UR4, c[0x0][0x39c] ;  /* 0x00007380ff0477ac */ /* 0x000ee20008000800 */
[----:B------:R-:W-:Y:S01]  /*4f060*/  PRMT R8, R79, 0x7610, R8 ;  /* 0x000076104f087816 */ /* 0x000fe20000000008 */
[----:B------:R-:W-:Y:S01]  /*4f070*/  IMAD.WIDE R6, R0, 0x2, R2 ;  /* 0x0000000200067825 */ /* 0x000fe200078e0202 */
[----:B--2---:R-:W-:Y:S01]  /*4f080*/  ISETP.LT.AND P1, PT, R78, UR6, !P0 ;  /* 0x000000064e007c0c */ /* 0x004fe2000c721270 */
[----:B------:R-:W2:Y:S01]  /*4f090*/  LDCU UR6, c[0x0][0x398] ;  /* 0x00007300ff0677ac */ /* 0x000ea20008000800 */
[----:B0-----:R-:W-:Y:S01]  /*4f0a0*/  ISETP.LT.AND P0, PT, R77, UR8, !P0 ;  /* 0x000000084d007c0c */ /* 0x001fe2000c701270 */
[----:B------:R-:W0:Y:S10]  /*4f0b0*/  LDCU UR8, c[0x0][0x398] ;  /* 0x00007300ff0877ac */ /* 0x000e340008000800 */
[----:B------:R0:W-:Y:S02]  /*4f0c0*/  @P1 STG.E.U16 desc[UR20][R6.64], R8 ;  /* 0x0000000806001986 */ /* 0x0001e4000c101514 */
[----:B0-----:R-:W-:Y:S01]  /*4f0d0*/  PRMT R8, R79, 0x7632, R8 ;  /* 0x000076324f087816 */ /* 0x001fe20000000008 */
[C---:B------:R-:W-:Y:S01]  /*4f0e0*/  IMAD.WIDE R6, R0.reuse, 0x2, R4 ;  /* 0x0000000200067825 */ /* 0x040fe200078e0204 */
[----:B------:R-:W4:Y:S04]  /*4f0f0*/  LDL.S16 R79, [R1+0x36c] ;  /* 0x00036c00014f7983 */ /* 0x000f280000100600 */
[----:B------:R0:W-:Y:S01]  /*4f100*/  @P0 STG.E.U16 desc[UR20][R6.64], R8 ;  /* 0x0000000806000986 */ /* 0x0001e2000c101514 */
[----:B------:R-:W-:-:S03]  /*4f110*/  VIADD R0, R0, UR28 ;  /* 0x0000001c00007c36 */ /* 0x000fc60008000000 */
[----:B------:R-:W4:Y:S04]  /*4f120*/  LDL.LU.S16 R76, [R1+0x36e] ;  /* 0x00036e00014c7983 */ /* 0x000f280000300600 */
[----:B------:R-:W4:Y:S01]  /*4f130*/  LDL.S16 R75, [R1+0x370] ;  /* 0x00037000014b7983 */ /* 0x000f220000100600 */
[----:B0-----:R-:W-:-:S05]  /*4f140*/  VIADD R6, R93, 0xc ;  /* 0x0000000c5d067836 */ /* 0x001fca0000000000 */
[----:B---3--:R-:W-:Y:S01]  /*4f150*/  ISETP.GE.AND P0, PT, R6, UR4, PT ;  /* 0x0000000406007c0c */ /* 0x008fe2000bf06270 */
[----:B------:R-:W0:Y:S03]  /*4f160*/  LDCU UR4, c[0x0][0x39c] ;  /* 0x00007380ff0477ac */ /* 0x000e260008000800 */
[----:B--2---:R-:W-:Y:S01]  /*4f170*/  ISETP.LT.AND P1, PT, R78, UR6, !P0 ;  /* 0x000000064e007c0c */ /* 0x004fe2000c721270 */
[----:B------:R-:W-:Y:S01]  /*4f180*/  IMAD.WIDE R6, R0, 0x2, R2 ;  /* 0x0000000200067825 */ /* 0x000fe200078e0202 */
[----:B------:R-:W-:Y:S01]  /*4f190*/  ISETP.LT.AND P0, PT, R77, UR8, !P0 ;  /* 0x000000084d007c0c */ /* 0x000fe2000c701270 */
[----:B------:R-:W2:Y:S01]  /*4f1a0*/  LDCU UR6, c[0x0][0x398] ;  /* 0x00007300ff0677ac */ /* 0x000ea20008000800 */
[C---:B------:R-:W-:Y:S01]  /*4f1b0*/  PRMT R8, R80.reuse, 0x7610, R8 ;  /* 0x0000761050087816 */ /* 0x040fe20000000008 */
[----:B------:R-:W3:Y:S08]  /*4f1c0*/  LDCU UR8, c[0x0][0x398] ;  /* 0x00007300ff0877ac */ /* 0x000ef00008000800 */
        /* <DEDUP_REMOVED lines=179> */
[----:B----4-:R-:W-:Y:S01]  /*4fd00*/  PRMT R8, R74, 0x7610, R8 ;  /* 0x000076104a087816 */ /* 0x010fe20000000008 */
[----:B------:R-:W2:Y:S01]  /*4fd10*/  LDCU UR6, c[0x0][0x398] ;  /* 0x00007300ff0677ac */ /* 0x000ea20008000800 */
[----:B------:R-:W3:Y:S01]  /*4fd20*/  LDL.LU.S16 R74, [R1+0x372] ;  /* 0x00037200014a7983 */ /* 0x000ee20000300600 */
[----:B------:R-:W4:Y:S06]  /*4fd30*/  LDCU UR8, c[0x0][0x398] ;  /* 0x00007300ff0877ac */ /* 0x000f2c0008000800 */
[----:B------:R0:W-:Y:S02]  /*4fd40*/  @P1 STG.E.U16 desc[UR20][R6.64], R8 ;  /* 0x0000000806001986 */ /* 0x0001e4000c101514 */
[----:B0-----:R-:W-:Y:S01]  /*4fd50*/  PRMT R8, R69, 0x7610, R8 ;  /* 0x0000761045087816 */ /* 0x001fe20000000008 */
[----:B------:R-:W-:Y:S01]  /*4fd60*/  IMAD.WIDE R6, R0, 0x2, R4 ;  /* 0x0000000200067825 */ /* 0x000fe200078e0204 */
[----:B------:R-:W3:Y:S04]  /*4fd70*/  LDL.LU R69, [R1+0x161c] ;  /* 0x00161c0001457983 */ /* 0x000ee80000300800 */
[----:B------:R0:W-:Y:S02]  /*4fd80*/  @P0 STG.E.U16 desc[UR20][R6.64], R8 ;  /* 0x0000000806000986 */ /* 0x0001e4000c101514 */
[----:B0-----:R-:W-:-:S05]  /*4fd90*/  VIADD R6, R93, 0x1a ;  /* 0x0000001a5d067836 */ /* 0x001fca0000000000 */
[----:B------:R-:W-:Y:S01]  /*4fda0*/  ISETP.GE.AND P0, PT, R6, UR4, PT ;  /* 0x0000000406007c0c */ /* 0x000fe2000bf06270 */
[----:B------:R-:W-:Y:S01]  /*4fdb0*/  VIADD R0, R0, UR28 ;  /* 0x0000001c00007c36 */ /* 0x000fe20008000000 */
[----:B------:R-:W-:Y:S01]  /*4fdc0*/  PRMT R8, R68, 0x7610, R8 ;  /* 0x0000761044087816 */ /* 0x000fe20000000008 */
[----:B------:R-:W0:Y:S01]  /*4fdd0*/  LDCU UR4, c[0x0][0x39c] ;  /* 0x00007380ff0477ac */ /* 0x000e220008000800 */
[----:B--2---:R-:W-:Y:S01]  /*4fde0*/  ISETP.LT.AND P1, PT, R78, UR6, !P0 ;  /* 0x000000064e007c0c */ /* 0x004fe2000c721270 */
[----:B------:R-:W2:Y:S01]  /*4fdf0*/  LDL.S16 R68, [R1+0x374] ;  /* 0x0003740001447983 */ /* 0x000ea20000100600 */
[----:B------:R-:W-:Y:S01]  /*4fe00*/  IMAD.WIDE R6, R0, 0x2, R2 ;  /* 0x0000000200067825 */ /* 0x000fe200078e0202 */
[----:B------:R-:W0:Y:S10]  /*4fe10*/  LDCU UR6, c[0x0][0x398] ;  /* 0x00007300ff0677ac */ /* 0x000e340008000800 */
[----:B------:R0:W-:Y:S02]  /*4fe20*/  @P1 STG.E.U16 desc[UR20][R6.64], R8 ;  /* 0x0000000806001986 */ /* 0x0001e4000c101514 */
[----:B0-----:R-:W-:-:S02]  /*4fe30*/  PRMT R8, R9, 0x7610, R8 ;  /* 0x0000761009087816 */ /* 0x001fc40000000008 */
[----:B------:R-:W2:Y:S01]  /*4fe40*/  LDL.LU.S16 R9, [R1+0x376] ;  /* 0x0003760001097983 */ /* 0x000ea20000300600 */
[----:B----4-:R-:W-:Y:S01]  /*4fe50*/  ISETP.LT.AND P0, PT, R77, UR8, !P0 ;  /* 0x000000084d007c0c */ /* 0x010fe2000c701270 */
[----:B------:R-:W-:Y:S01]  /*4fe60*/  IMAD.WIDE R6, R0, 0x2, R4 ;  /* 0x0000000200067825 */ /* 0x000fe200078e0204 */
[----:B------:R-:W0:Y:S11]  /*4fe70*/  LDCU UR8, c[0x0][0x398] ;  /* 0x00007300ff0877ac */ /* 0x000e360008000800 */
[----:B------:R4:W-:Y:S02]  /*4fe80*/  @P0 STG.E.U16 desc[UR20][R6.64], R8 ;  /* 0x0000000806000986 */ /* 0x0009e4000c101514 */
[----:B----4-:R-:W-:-:S05]  /*4fe90*/  VIADD R6, R93, 0x1b ;  /* 0x0000001b5d067836 */ /* 0x010fca0000000000 */
[----:B------:R-:W-:Y:S01]  /*4fea0*/  ISETP.GE.AND P0, PT, R6, UR4, PT ;  /* 0x0000000406007c0c */ /* 0x000fe2000bf06270 */
[----:B------:R-:W4:Y:S03]  /*4feb0*/  LDCU UR4, c[0x0][0x39c] ;  /* 0x00007380ff0477ac */ /* 0x000f260008000800 */
[----:B------:R-:W-:Y:S01]  /*4fec0*/  ISETP.LT.AND P1, PT, R78, UR6, !P0 ;  /* 0x000000064e007c0c */ /* 0x000fe2000c721270 */
[----:B------:R-:W-:Y:S01]  /*4fed0*/  VIADD R0, R0, UR28 ;  /* 0x0000001c00007c36 */ /* 0x000fe20008000000 */
[----:B0-----:R-:W-:Y:S01]  /*4fee0*/  ISETP.LT.AND P0, PT, R77, UR8, !P0 ;  /* 0x000000084d007c0c */ /* 0x001fe2000c701270 */
[----:B------:R-:W0:Y:S01]  /*4fef0*/  LDCU UR6, c[0x0][0x398] ;  /* 0x00007300ff0677ac */ /* 0x000e220008000800 */
[----:B------:R-:W-:Y:S01]  /*4ff00*/  PRMT R8, R79, 0x7610, R8 ;  /* 0x000076104f087816 */ /* 0x000fe20000000008 */
[----:B------:R-:W-:Y:S01]  /*4ff10*/  IMAD.WIDE R6, R0, 0x2, R2 ;  /* 0x0000000200067825 */ /* 0x000fe200078e0202 */
[----:B------:R-:W0:Y:S03]  /*4ff20*/  LDCU UR8, c[0x0][0x398] ;  /* 0x00007300ff0877ac */ /* 0x000e260008000800 */
[----:B------:R-:W-:-:S04]  /*4ff30*/  VIADD R93, R93, 0x1c ;  /* 0x0000001c5d5d7836 */ /* 0x000fc80000000000 */
[----:B------:R0:W-:Y:S02]  /*4ff40*/  @P1 STG.E.U16 desc[UR20][R6.64], R8 ;  /* 0x0000000806001986 */ /* 0x0001e4000c101514 */
[----:B0-----:R-:W-:Y:S01]  /*4ff50*/  PRMT R8, R76, 0x7610, R8 ;  /* 0x000076104c087816 */ /* 0x001fe20000000008 */
[----:B------:R-:W-:-:S05]  /*4ff60*/  IMAD.WIDE R6, R0, 0x2, R4 ;  /* 0x0000000200067825 */ /* 0x000fca00078e0204 */
[----:B------:R0:W-:Y:S01]  /*4ff70*/  @P0 STG.E.U16 desc[UR20][R6.64], R8 ;  /* 0x0000000806000986 */ /* 0x0001e2000c101514 */
[----:B----4-:R-:W-:Y:S01]  /*4ff80*/  ISETP.GE.AND P0, PT, R93, UR4, PT ;  /* 0x000000045d007c0c */ /* 0x010fe2000bf06270 */
[----:B------:R-:W4:Y:S03]  /*4ff90*/  LDCU UR4, c[0x0][0x39c] ;  /* 0x00007380ff0477ac */ /* 0x000f260008000800 */
[----:B------:R-:W-:Y:S01]  /*4ffa0*/  ISETP.LT.AND P1, PT, R78, UR6, !P0 ;  /* 0x000000064e007c0c */ /* 0x000fe2000c721270 */
[----:B------:R-:W-:Y:S01]  /*4ffb0*/  VIADD R0, R0, UR28 ;  /* 0x0000001c00007c36 */ /* 0x000fe20008000000 */
[----:B------:R-:W1:Y:S01]  /*4ffc0*/  LDCU UR6, c[0x0][0x398] ;  /* 0x00007300ff0677ac */ /* 0x000e620008000800 */
[----:B------:R-:W-:Y:S01]  /*4ffd0*/  ISETP.LT.AND P0, PT, R77, UR8, !P0 ;  /* 0x000000084d007c0c */ /* 0x000fe2000c701270 */
[----:B------:R-:W1:Y:S01]  /*4ffe0*/  LDCU UR8, c[0x0][0x398] ;  /* 0x00007300ff0877ac */ /* 0x000e620008000800 */
[----:B0-----:R-:W-:Y:S01]  /*4fff0*/  PRMT R8, R75, 0x7610, R8 ;  /* 0x000076104b087816 */ /* 0x001fe20000000008 */
[----:B------:R-:W-:-:S07]  /*50000*/  IMAD.WIDE R6, R0, 0x2, R2 ;  /* 0x0000000200067825 */ /* 0x000fce00078e0202 */
[----:B------:R0:W-:Y:S02]  /*50010*/  @P1 STG.E.U16 desc[UR20][R6.64], R8 ;  /* 0x0000000806001986 */ /* 0x0001e4000c101514 */
[----:B0-----:R-:W-:-:S04]  /*50020*/  IMAD.WIDE R6, R0, 0x2, R4 ;  /* 0x0000000200067825 */ /* 0x001fc800078e0204 */
[----:B------:R-:W-:Y:S01]  /*50030*/  VIADD R0, R0, UR28 ;  /* 0x0000001c00007c36 */ /* 0x000fe20008000000 */
[----:B---3--:R-:W-:-:S05]  /*50040*/  PRMT R8, R74, 0x7610, R8 ;  /* 0x000076104a087816 */ /* 0x008fca0000000008 */
[----:B------:R0:W-:Y:S01]  /*50050*/  @P0 STG.E.U16 desc[UR20][R6.64], R8 ;  /* 0x0000000806000986 */ /* 0x0001e2000c101514 */
[----:B----4-:R-:W-:Y:S01]  /*50060*/  ISETP.GE.AND P0, PT, R69, UR4, PT ;  /* 0x0000000445007c0c */ /* 0x010fe2000bf06270 */
[----:B0-----:R-:W-:Y:S02]  /*50070*/  IMAD.WIDE R6, R0, 0x2, R2 ;  /* 0x0000000200067825 */ /* 0x001fe400078e0202 */
[----:B------:R-:W3:Y:S01]  /*50080*/  LDL.LU R69, [R1+0x1574] ;  /* 0x0015740001457983 */ /* 0x000ee20000300800 */
[----:B------:R-:W0:Y:S01]  /*50090*/  LDCU UR4, c[0x0][0x39c] ;  /* 0x00007380ff0477ac */ /* 0x000e220008000800 */
[----:B-1----:R-:W-:Y:S02]  /*500a0*/  ISETP.LT.AND P1, PT, R78, UR6, !P0 ;  /* 0x000000064e007c0c */ /* 0x002fe4000c721270 */
[----:B--2---:R-:W-:Y:S01]  /*500b0*/  PRMT R8, R68, 0x7610, R8 ;  /* 0x0000761044087816 */ /* 0x004fe20000000008 */
[----:B------:R-:W1:Y:S01]  /*500c0*/  LDCU UR6, c[0x0][0x39c] ;  /* 0x00007380ff0677ac */ /* 0x000e620008000800 */
[----:B------:R-:W2:Y:S09]  /*500d0*/  LDL.LU R68, [R1+0x162c] ;  /* 0x00162c0001447983 */ /* 0x000eb20000300800 */
[----:B------:R4:W-:Y:S02]  /*500e0*/  @P1 STG.E.U16 desc[UR20][R6.64], R8 ;  /* 0x0000000806001986 */ /* 0x0009e4000c101514 */
[----:B----4-:R-:W-:-:S02]  /*500f0*/  PRMT R8, R9, 0x7610, R8 ;  /* 0x0000761009087816 */ /* 0x010fc40000000008 */
[----:B------:R-:W4:Y:S04]  /*50100*/  LDL.LU R9, [R1+0x1628] ;  /* 0x0016280001097983 */ /* 0x000f280000300800 */
[----:B------:R-:W4:Y:S04]  /*50110*/  LDL.S16 R79, [R1+0x378] ;  /* 0x00037800014f7983 */ /* 0x000f280000100600 */
[----:B------:R-:W4:Y:S04]  /*50120*/  LDL.LU R76, [R1+0x1634] ;  /* 0x00163400014c7983 */ /* 0x000f280000300800 */
[----:B------:R-:W4:Y:S04]  /*50130*/  LDL.LU.S16 R75, [R1+0x37a] ;  /* 0x00037a00014b7983 */ /* 0x000f280000300600 */
[----:B------:R-:W4:Y:S01]  /*50140*/  LDL.S16 R74, [R1+0x37c] ;  /* 0x00037c00014a7983 */ /* 0x000f220000100600 */
[----:B------:R-:W-:Y:S01]  /*50150*/  ISETP.LT.AND P0, PT, R77, UR8, !P0 ;  /* 0x000000084d007c0c */ /* 0x000fe2000c701270 */
[C---:B------:R-:W-:Y:S01]  /*50160*/  IMAD.WIDE R6, R0.reuse, 0x2, R4 ;  /* 0x0000000200067825 */ /* 0x040fe200078e0204 */
[----:B------:R-:W0:Y:S11]  /*50170*/  LDCU UR8, c[0x0][0x398] ;  /* 0x00007300ff0877ac */ /* 0x000e360008000800 */
[----:B------:R0:W-:Y:S01]  /*50180*/  @P0 STG.E.U16 desc[UR20][R6.64], R8 ;  /* 0x0000000806000986 */ /* 0x0001e2000c101514 */
[----:B------:R-:W-:-:S04]  /*50190*/  VIADD R0, R0, UR28 ;  /* 0x0000001c00007c36 */ /* 0x000fc80008000000 */
[----:B0-----:R-:W-:Y:S01]  /*501a0*/  IMAD.WIDE R6, R0, 0x2, R2 ;  /* 0x0000000200067825 */ /* 0x001fe200078e0202 */
[----:B---3--:R-:W-:Y:S01]  /*501b0*/  ISETP.GE.AND P2, PT, R69, UR7, PT ;  /* 0x0000000745007c0c */ /* 0x008fe2000bf46270 */
[----:B------:R-:W0:Y:S01]  /*501c0*/  LDCU UR7, c[0x0][0x39c] ;  /* 0x00007380ff0777ac */ /* 0x000e220008000800 */
[----:B------:R-:W3:Y:S01]  /*501d0*/  LDL.LU R69, [R1+0x163c] ;  /* 0x00163c0001457983 */ /* 0x000ee20000300800 */
[----:B--2---:R-:W-:Y:S01]  /*501e0*/  ISETP.GE.AND P0, PT, R68, UR77, PT ;  /* 0x0000004d44007c0c */ /* 0x004fe2000bf06270 */
[----:B------:R-:W2:Y:S02]  /*501f0*/  LDCU UR77, c[0x0][0x398] ;  /* 0x00007300ff4d77ac */ /* 0x000ea40008000800 */
[----:B------:R-:W2:Y:S01]  /*50200*/  LDL.LU.S16 R68, [R1+0x37e] ;  /* 0x00037e0001447983 */ /* 0x000ea20000300600 */
[----:B------:R-:W-:Y:S01]  /*50210*/  ISETP.LT.AND P5, PT, R78, UR50, !P0 ;  /* 0x000000324e007c0c */ /* 0x000fe2000c7a1270 */
[----:B------:R-:W0:Y:S01]  /*50220*/  LDCU UR50, c[0x0][0x398] ;  /* 0x00007300ff3277ac */ /* 0x000e220008000800 */
[----:B------:R-:W-:Y:S01]  /*50230*/  ISETP.LT.AND P0, PT, R77, UR8, !P0 ;  /* 0x000000084d007c0c */ /* 0x000fe2000c701270 */
[----:B------:R-:W0:Y:S01]  /*50240*/  LDCU UR8, c[0x0][0x39c] ;  /* 0x00007380ff0877ac */ /* 0x000e220008000800 */
[----:B----4-:R-:W-:Y:S01]  /*50250*/  ISETP.GE.AND P4, PT, R9, UR49, PT ;  /* 0x0000003109007c0c */ /* 0x010fe2000bf86270 */
[----:B------:R-:W4:Y:S01]  /*50260*/  LDCU UR49, c[0x0][0x398] ;  /* 0x00007300ff3177ac */ /* 0x000f220008000800 */
[----:B------:R-:W4:Y:S01]  /*50270*/  LDL.S16 R9, [R1+0x380] ;  /* 0x0003800001097983 */ /* 0x000f220000100600 */
[----:B------:R-:W-:-:S02]  /*50280*/  PRMT R8, R79, 0x7610, R8 ;  /* 0x000076104f087816 */ /* 0x000fc40000000008 */
[----:B------:R-:W-:-:S04]  /*50290*/  ISETP.GE.AND P1, PT, R76, UR65, PT ;  /* 0x000000414c007c0c */ /* 0x000fc8000bf26270 */
[----:B------:R0:W-:Y:S01]  /*502a0*/  @P5 STG.E.U16 desc[UR20][R6.64], R8 ;  /* 0x0000000806005986 */ /* 0x0001e2000c101514 */
[----:B------:R-:W-:Y:S01]  /*502b0*/  ISETP.LT.AND P6, PT, R78, UR48, !P4 ;  /* 0x000000304e007c0c */ /* 0x000fe2000e7c1270 */
[----:B------:R-:W1:Y:S02]  /*502c0*/  LDCU UR48, c[0x0][0x398] ;  /* 0x00007300ff3077ac */ /* 0x000e640008000800 */
[----:B------:R-:W4:Y:S01]  /*502d0*/  LDL.LU R76, [R1+0x164c] ;  /* 0x00164c00014c7983 */ /* 0x000f220000300800 */
[----:B------:R-:W1:Y:S01]  /*502e0*/  LDCU UR65, c[0x0][0x398] ;  /* 0x00007300ff4177ac */ /* 0x000e620008000800 */
[----:B0-----:R-:W-:Y:S02]  /*502f0*/  PRMT R8, R75, 0x7610, R8 ;  /* 0x000076104b087816 */ /* 0x001fe40000000008 */
[----:B------:R-:W4:Y:S01]  /*50300*/  LDL.LU.S16 R75, [R1+0x382] ;  /* 0x00038200014b7983 */ /* 0x000f220000300600 */
[----:B------:R-:W-:-:S03]  /*50310*/  IMAD.WIDE R6, R0, 0x2, R4 ;  /* 0x0000000200067825 */ /* 0x000fc600078e0204 */
[----:B------:R-:W4:Y:S04]  /*50320*/  LDL.S16 R80, [R1+0x384] ;  /* 0x0003840001507983 */ /* 0x000f280000100600 */
[----:B------:R0:W-:Y:S02]  /*50330*/  @P0 STG.E.U16 desc[UR20][R6.64], R8 ;  /* 0x0000000806000986 */ /* 0x0001e4000c101514 */
[----:B0-----:R-:W-:Y:S02]  /*50340*/  PRMT R8, R74, 0x7610, R8 ;  /* 0x000076104a087816 */ /* 0x001fe40000000008 */
[----:B------:R-:W4:Y:S01]  /*50350*/  LDL.LU R74, [R1+0x165c] ;  /* 0x00165c00014a7983 */ /* 0x000f220000300800 */
[----:B------:R-:W-:Y:S02]  /*50360*/  IADD3 R0, PT, PT, R0, UR28, RZ ;  /* 0x0000001c00007c10 */ /* 0x000fe4000fffe0ff */
[C---:B------:R-:W-:Y:S01]  /*50370*/  ISETP.LT.AND P4, PT, R77.reuse, UR14, !P4 ;  /* 0x0000000e4d007c0c */ /* 0x040fe2000e781270 */
[----:B------:R-:W4:Y:S01]  /*50380*/  LDL.LU.S16 R79, [R1+0x386] ;  /* 0x00038600014f7983 */ /* 0x000f220000300600 */
[----:B------:R-:W-:Y:S01]  /*50390*/  ISETP.LT.AND P5, PT, R78, UR33, !P1 ;  /* 0x000000214e007c0c */ /* 0x000fe2000cfa1270 */
[C---:B------:R-:W-:Y:S01]  /*503a0*/  IMAD.WIDE R6, R0.reuse, 0x2, R2 ;  /* 0x0000000200067825 */ /* 0x040fe200078e0202 */
[----:B------:R-:W0:Y:S01]  /*503b0*/  LDCU UR14, c[0x0][0x39c] ;  /* 0x00007380ff0e77ac */ /* 0x000e220008000800 */
[----:B------:R-:W4:Y:S01]  /*503c0*/  LDL.S16 R82, [R1+0x388] ;  /* 0x0003880001527983 */ /* 0x000f220000100600 */
[----:B------:R-:W0:Y:S03]  /*503d0*/  LDCU UR33, c[0x0][0x398] ;  /* 0x00007300ff2177ac */ /* 0x000e260008000800 */
[----:B------:R1:W-:Y:S01]  /*503e0*/  @P6 STG.E.U16 desc[UR20][R6.64], R8 ;  /* 0x0000000806006986 */ /* 0x0003e2000c101514 */
[----:B------:R-:W-:Y:S01]  /*503f0*/  ISETP.LT.AND P1, PT, R77, UR63, !P1 ;  /* 0x0000003f4d007c0c */ /* 0x000fe2000cf21270 */
[----:B------:R-:W0:Y:S01]  /*50400*/  LDCU UR63, c[0x0][0x39c] ;  /* 0x00007380ff3f77ac */ /* 0x000e220008000800 */
[----:B-1----:R-:W-:Y:S01]  /*50410*/  VIADD R6, R0, UR28 ;  /* 0x0000001c00067c36 */ /* 0x002fe20008000000 */
[----:B---3--:R-:W-:Y:S01]  /*50420*/  ISETP.GE.AND P0, PT, R69, UR64, PT ;  /* 0x0000004045007c0c */ /* 0x008fe2000bf06270 */
[----:B------:R-:W1:Y:S01]  /*50430*/  LDCU UR64, c[0x0][0x398] ;  /* 0x00007300ff4077ac */ /* 0x000e620008000800 */
[----:B--2---:R-:W-:Y:S01]  /*50440*/  PRMT R7, R68, 0x7610, R7 ;  /* 0x0000761044077816 */ /* 0x004fe20000000007 */
[----:B------:R-:W-:-:S05]  /*50450*/  IMAD.WIDE R68, R0, 0x2, R4 ;  /* 0x0000000200447825 */ /* 0x000fca00078e0204 */
[----:B------:R2:W-:Y:S01]  /*50460*/  @P4 STG.E.U16 desc[UR20][R68.64], R7 ;  /* 0x0000000744004986 */ /* 0x0005e2000c101514 */
[----:B----4-:R-:W-:Y:S01]  /*50470*/  PRMT R0, R9, 0x7610, R0 ;  /* 0x0000761009007816 */ /* 0x010fe20000000000 */
[----:B------:R-:W-:Y:S01]  /*50480*/  IMAD.WIDE R8, R6, 0x2, R2 ;  /* 0x0000000206087825 */ /* 0x000fe200078e0202 */
[----:B------:R-:W-:-:S04]  /*50490*/  ISETP.GE.AND P4, PT, R76, UR47, PT ;  /* 0x0000002f4c007c0c */ /* 0x000fc8000bf86270 */
[----:B------:R3:W-:Y:S01]  /*504a0*/  @P5 STG.E.U16 desc[UR20][R8.64], R0 ;  /* 0x0000000008005986 */ /* 0x0007e2000c101514 */
[----:B------:R-:W-:Y:S01]  /*504b0*/  ISETP.LT.AND P6, PT, R78, UR10, !P0 ;  /* 0x0000000a4e007c0c */ /* 0x000fe2000c7c1270 */
[----:B------:R-:W4:Y:S02]  /*504c0*/  LDCU UR10, c[0x0][0x398] ;  /* 0x00007300ff0a77ac */ /* 0x000f240008000800 */
[----:B------:R-:W4:Y:S01]  /*504d0*/  LDL.LU R76, [R1+0x1668] ;  /* 0x00166800014c7983 */ /* 0x000f220000300800 */
[----:B------:R-:W0:Y:S01]  /*504e0*/  LDCU UR47, c[0x0][0x398] ;  /* 0x00007300ff2f77ac */ /* 0x000e220008000800 */
[----:B--2---:R-:W-:Y:S02]  /*504f0*/  PRMT R69, R75, 0x7610, R69 ;  /* 0x000076104b457816 */ /* 0x004fe40000000045 */
[----:B------:R-:W2:Y:S01]  /*50500*/  LDL.LU.S16 R75, [R1+0x38a] ;  /* 0x00038a00014b7983 */ /* 0x000ea20000300600 */
[----:B---3--:R-:W-:-:S03]  /*50510*/  IMAD.WIDE R8, R6, 0x2, R4 ;  /* 0x0000000206087825 */ /* 0x008fc600078e0204 */
[----:B------:R-:W3:Y:S04]  /*50520*/  LDL.S16 R81, [R1+0x38c] ;  /* 0x00038c0001517983 */ /* 0x000ee80000100600 */
[----:B------:R-:W-:Y:S01]  /*50530*/  @P1 STG.E.U16 desc[UR20][R8.64], R69 ;  /* 0x0000004508001986 */ /* 0x000fe2000c101514 */
[----:B------:R-:W-:Y:S01]  /*50540*/  ISETP.GE.AND P1, PT, R74, UR38, PT ;  /* 0x000000264a007c0c */ /* 0x000fe2000bf26270 */
[----:B------:R-:W-:Y:S02]  /*50550*/  VIADD R0, R6, UR28 ;  /* 0x0000001c06007c36 */ /* 0x000fe40008000000 */
[----:B------:R-:W3:Y:S01]  /*50560*/  LDL.LU R74, [R1+0x1624] ;  /* 0x00162400014a7983 */ /* 0x000ee20000300800 */
[C---:B------:R-:W-:Y:S01]  /*50570*/  ISETP.LT.AND P0, PT, R77.reuse, UR62, !P0 ;  /* 0x0000003e4d007c0c */ /* 0x040fe2000c701270 */
[----:B------:R-:W0:Y:S01]  /*50580*/  LDCU UR62, c[0x0][0x39c] ;  /* 0x00007380ff3e77ac */ /* 0x000e220008000800 */
[----:B------:R-:W-:Y:S01]  /*50590*/  PRMT R68, R80, 0x7610, R68 ;  /* 0x0000761050447816 */ /* 0x000fe20000000044 */
[----:B------:R-:W-:Y:S01]  /*505a0*/  IMAD.WIDE R6, R0, 0x2, R2 ;  /* 0x0000000200067825 */ /* 0x000fe200078e0202 */
[----:B------:R-:W-:Y:S01]  /*505b0*/  ISETP.LT.AND P5, PT, R78, UR16, !P4 ;  /* 0x000000104e007c0c */ /* 0x000fe2000e7a1270 */
[----:B------:R-:W0:Y:S03]  /*505c0*/  LDCU UR16, c[0x0][0x398] ;  /* 0x00007300ff1077ac */ /* 0x000e260008000800 */
[----:B------:R1:W-:Y:S01]  /*505d0*/  @P6 STG.E.U16 desc[UR20][R6.64], R68 ;  /* 0x0000004406006986 */ /* 0x0003e2000c101514 */
[----:B------:R-:W-:Y:S01]  /*505e0*/  ISETP.LT.AND P4, PT, R77, UR61, !P4 ;  /* 0x0000003d4d007c0c */ /* 0x000fe2000e781270 */
[----:B------:R-:W0:Y:S01]  /*505f0*/  LDCU UR61, c[0x0][0x39c] ;  /* 0x00007380ff3d77ac */ /* 0x000e220008000800 */
[----:B------:R-:W0:Y:S01]  /*50600*/  LDCU UR38, c[0x0][0x398] ;  /* 0x00007300ff2677ac */ /* 0x000e220008000800 */
[----:B-1----:R-:W-:Y:S01]  /*50610*/  PRMT R7, R79, 0x7610, R7 ;  /* 0x000076104f077816 */ /* 0x002fe20000000007 */
[C---:B------:R-:W-:Y:S01]  /*50620*/  IMAD.WIDE R68, R0.reuse, 0x2, R4 ;  /* 0x0000000200447825 */ /* 0x040fe200078e0204 */
[----:B------:R-:W3:Y:S04]  /*50630*/  LDL.LU.S16 R79, [R1+0x38e] ;  /* 0x00038e00014f7983 */ /* 0x000ee80000300600 */
[----:B------:R-:W-:Y:S01]  /*50640*/  @P0 STG.E.U16 desc[UR20][R68.64], R7 ;  /* 0x0000000744000986 */ /* 0x000fe2000c101514 */
[----:B------:R-:W-:-:S03]  /*50650*/  VIADD R6, R0, UR28 ;  /* 0x0000001c00067c36 */ /* 0x000fc60008000000 */
[----:B------:R-:W3:Y:S01]  /*50660*/  LDL.S16 R80, [R1+0x390] ;  /* 0x0003900001507983 */ /* 0x000ee20000100600 */
[----:B------:R-:W-:Y:S01]  /*50670*/  PRMT R0, R82, 0x7610, R0 ;  /* 0x0000761052007816 */ /* 0x000fe20000000000 */
[----:B------:R-:W-:-:S05]  /*50680*/  IMAD.WIDE R8, R6, 0x2, R2 ;  /* 0x0000000206087825 */ /* 0x000fca00078e0202 */
[----:B------:R1:W-:Y:S02]  /*50690*/  @P5 STG.E.U16 desc[UR20][R8.64], R0 ;  /* 0x0000000008005986 */ /* 0x0003e4000c101514 */
[----:B-1----:R-:W-:Y:S01]  /*506a0*/  IMAD.WIDE R8, R6, 0x2, R4 ;  /* 0x0000000206087825 */ /* 0x002fe200078e0204 */
[----:B----4-:R-:W-:Y:S02]  /*506b0*/  ISETP.GE.AND P0, PT, R76, UR18, PT ;  /* 0x000000124c007c0c */ /* 0x010fe4000bf06270 */
[----:B--2---:R-:W-:Y:S01]  /*506c0*/  PRMT R69, R75, 0x7610, R69 ;  /* 0x000076104b457816 */ /* 0x004fe20000000045 */
[----:B------:R-:W2:Y:S01]  /*506d0*/  LDL.LU R76, [R1+0x1618] ;  /* 0x00161800014c7983 */ /* 0x000ea20000300800 */
[----:B------:R-:W-:Y:S01]  /*506e0*/  ISETP.LT.AND P6, PT, R78, UR45, !P1 ;  /* 0x0000002d4e007c0c */ /* 0x000fe2000cfc1270 */
[----:B------:R-:W-:Y:S01]  /*506f0*/  VIADD R0, R6, UR28 ;  /* 0x0000001c06007c36 */ /* 0x000fe20008000000 */
[----:B---3--:R-:W-:Y:S01]  /*50700*/  PRMT R68, R81, 0x7610, R68 ;  /* 0x0000761051447816 */ /* 0x008fe20000000044 */
[----:B------:R-:W3:Y:S01]  /*50710*/  LDL.LU.S16 R75, [R1+0x392] ;  /* 0x00039200014b7983 */ /* 0x000ee20000300600 */
[----:B------:R-:W-:Y:S01]  /*50720*/  ISETP.LT.AND P5, PT, R78, UR60, !P0 ;  /* 0x0000003c4e007c0c */ /* 0x000fe2000c7a1270 */
[----:B------:R-:W1:Y:S02]  /*50730*/  LDCU UR45, c[0x0][0x398] ;  /* 0x00007300ff2d77ac */ /* 0x000e640008000800 */
[----:B------:R-:W-:Y:S01]  /*50740*/  @P4 STG.E.U16 desc[UR20][R8.64], R69 ;  /* 0x0000004508004986 */ /* 0x000fe2000c101514 */
[C---:B------:R-:W-:Y:S01]  /*50750*/  ISETP.LT.AND P1, PT, R77.reuse, UR31, !P1 ;  /* 0x0000001f4d007c0c */ /* 0x040fe2000cf21270 */
[----:B------:R-:W-:Y:S01]  /*50760*/  IMAD.WIDE R6, R0, 0x2, R2 ;  /* 0x0000000200067825 */ /* 0x000fe200078e0202 */
[----:B------:R-:W4:Y:S01]  /*50770*/  LDCU UR18, c[0x0][0x398] ;  /* 0x00007300ff1277ac */ /* 0x000f220008000800 */
[----:B------:R-:W4:Y:S01]  /*50780*/  LDL.S16 R82, [R1+0x394] ;  /* 0x0003940001527983 */ /* 0x000f220000100600 */
[----:B------:R-:W-:Y:S01]  /*50790*/  ISETP.LT.AND P0, PT, R77, UR59, !P0 ;  /* 0x0000003b4d007c0c */ /* 0x000fe2000c701270 */
[----:B------:R-:W0:Y:S01]  /*507a0*/  LDCU UR31, c[0x0][0x39c] ;  /* 0x00007380ff1f77ac */ /* 0x000e220008000800 */
[----:B------:R-:W0:Y:S01]  /*507b0*/  LDCU UR60, c[0x0][0x398] ;  /* 0x00007300ff3c77ac */ /* 0x000e220008000800 */
[----:B------:R-:W-:-:S02]  /*507c0*/  ISETP.GE.AND P4, PT, R74, UR46, PT ;  /* 0x0000002e4a007c0c */ /* 0x000fc4000bf86270 */
[----:B------:R-:W4:Y:S01]  /*507d0*/  LDL.LU R74, [R1+0x1620] ;  /* 0x00162000014a7983 */ /* 0x000f220000300800 */
[----:B------:R-:W0:Y:S03]  /*507e0*/  LDCU UR59, c[0x0][0x39c] ;  /* 0x00007380ff3b77ac */ /* 0x000e260008000800 */
[----:B------:R1:W-:Y:S01]  /*507f0*/  @P6 STG.E.U16 desc[UR20][R6.64], R68 ;  /* 0x0000004406006986 */ /* 0x0003e2000c101514 */
[----:B------:R-:W0:Y:S01]  /*50800*/  LDCU UR46, c[0x0][0x398] ;  /* 0x00007300ff2e77ac */ /* 0x000e220008000800 */
[C---:B-1----:R-:W-:Y:S01]  /*50810*/  IMAD.WIDE R68, R0.reuse, 0x2, R4 ;  /* 0x0000000200447825 */ /* 0x042fe200078e0204 */
[----:B------:R-:W-:Y:S02]  /*50820*/  PRMT R7, R79, 0x7610, R7 ;  /* 0x000076104f077816 */ /* 0x000fe40000000007 */
[----:B------:R-:W4:Y:S01]  /*50830*/  LDL.LU.S16 R79, [R1+0x396] ;  /* 0x00039600014f7983 */ /* 0x000f220000300600 */
[----:B------:R-:W-:-:S03]  /*50840*/  VIADD R6, R0, UR28 ;  /* 0x0000001c00067c36 */ /* 0x000fc60008000000 */
[----:B------:R-:W-:Y:S04]  /*50850*/  @P1 STG.E.U16 desc[UR20][R68.64], R7 ;  /* 0x0000000744001986 */ /* 0x000fe8000c101514 */
[----:B------:R-:W4:Y:S01]  /*50860*/  LDL.S16 R81, [R1+0x398] ;  /* 0x0003980001517983 */ /* 0x000f220000100600 */
[----:B------:R-:W-:Y:S01]  /*50870*/  PRMT R0, R80, 0x7610, R0 ;  /* 0x0000761050007816 */ /* 0x000fe20000000000 */
[----:B------:R-:W-:-:S05]  /*50880*/  IMAD.WIDE R8, R6, 0x2, R2 ;  /* 0x0000000206087825 */ /* 0x000fca00078e0202 */
[----:B------:R1:W-:Y:S02]  /*50890*/  @P5 STG.E.U16 desc[UR20][R8.64], R0 ;  /* 0x0000000008005986 */ /* 0x0003e4000c101514 */
[----:B-1----:R-:W-:Y:S01]  /*508a0*/  IMAD.WIDE R8, R6, 0x2, R4 ;  /* 0x0000000206087825 */ /* 0x002fe200078e0204 */
[----:B--2---:R-:W-:Y:S02]  /*508b0*/  ISETP.GE.AND P1, PT, R76, UR37, PT ;  /* 0x000000254c007c0c */ /* 0x004fe4000bf26270 */
[----:B---3--:R-:W-:Y:S01]  /*508c0*/  PRMT R69, R75, 0x7610, R69 ;  /* 0x000076104b457816 */ /* 0x008fe20000000045 */
[----:B------:R-:W2:Y:S01]  /*508d0*/  LDL.LU R76, [R1+0x1674] ;  /* 0x00167400014c7983 */ /* 0x000ea20000300800 */
[----:B------:R-:W-:Y:S01]  /*508e0*/  ISETP.LT.AND P6, PT, R78, UR29, !P4 ;  /* 0x0000001d4e007c0c */ /* 0x000fe2000e7c1270 */
[----:B------:R-:W-:Y:S01]  /*508f0*/  VIADD R0, R6, UR28 ;  /* 0x0000001c06007c36 */ /* 0x000fe20008000000 */
[----:B------:R-:W1:Y:S01]  /*50900*/  LDCU UR37, c[0x0][0x398] ;  /* 0x00007300ff2577ac */ /* 0x000e620008000800 */
[----:B------:R-:W3:Y:S01]  /*50910*/  LDL.LU.S16 R75, [R1+0x39a] ;  /* 0x00039a00014b7983 */ /* 0x000ee20000300600 */
[----:B----4-:R-:W-:-:S03]  /*50920*/  PRMT R68, R82, 0x7610, R68 ;  /* 0x0000761052447816 */ /* 0x010fc60000000044 */
[----:B------:R-:W-:Y:S01]  /*50930*/  @P0 STG.E.U16 desc[UR20][R8.64], R69 ;  /* 0x0000004508000986 */ /* 0x000fe2000c101514 */
[----:B------:R-:W-:Y:S01]  /*50940*/  ISETP.LT.AND P5, PT, R78, UR35, !P1 ;  /* 0x000000234e007c0c */ /* 0x000fe2000cfa1270 */
[----:B------:R-:W4:Y:S02]  /*50950*/  LDCU UR29, c[0x0][0x398] ;  /* 0x00007300ff1d77ac */ /* 0x000f240008000800 */
[----:B------:R-:W4:Y:S01]  /*50960*/  LDL.S16 R80, [R1+0x39c] ;  /* 0x00039c0001507983 */ /* 0x000f220000100600 */
[----:B------:R-:W-:Y:S02]  /*50970*/  ISETP.GE.AND P0, PT, R74, UR58, PT ;  /* 0x0000003a4a007c0c */ /* 0x000fe4000bf06270 */
[C---:B------:R-:W-:Y:S01]  /*50980*/  ISETP.LT.AND P4, PT, R77.reuse, UR36, !P4 ;  /* 0x000000244d007c0c */ /* 0x040fe2000e781270 */
[----:B------:R-:W4:Y:S01]  /*50990*/  LDL.LU R74, [R1+0x167c] ;  /* 0x00167c00014a7983 */ /* 0x000f220000300800 */
[C---:B------:R-:W-:Y:S01]  /*509a0*/  IMAD.WIDE R6, R0.reuse, 0x2, R2 ;  /* 0x0000000200067825 */ /* 0x040fe200078e0202 */
[----:B------:R-:W-:Y:S01]  /*509b0*/  ISETP.LT.AND P1, PT, R77, UR44, !P1 ;  /* 0x0000002c4d007c0c */ /* 0x000fe2000cf21270 */
[----:B------:R-:W0:Y:S03]  /*509c0*/  LDCU UR36, c[0x0][0x39c] ;  /* 0x00007380ff2477ac */ /* 0x000e260008000800 */
[----:B------:R1:W-:Y:S01]  /*509d0*/  @P6 STG.E.U16 desc[UR20][R6.64], R68 ;  /* 0x0000004406006986 */ /* 0x0003e2000c101514 */
[----:B------:R-:W0:Y:S01]  /*509e0*/  LDCU UR44, c[0x0][0x39c] ;  /* 0x00007380ff2c77ac */ /* 0x000e220008000800 */
[----:B------:R-:W0:Y:S01]  /*509f0*/  LDCU UR35, c[0x0][0x398] ;  /* 0x00007300ff2377ac */ /* 0x000e220008000800 */
[----:B------:R-:W0:Y:S01]  /*50a00*/  LDCU UR58, c[0x0][0x398] ;  /* 0x00007300ff3a77ac */ /* 0x000e220008000800 */
[----:B-1----:R-:W-:Y:S01]  /*50a10*/  IMAD.WIDE R68, R0, 0x2, R4 ;  /* 0x0000000200447825 */ /* 0x002fe200078e0204 */
[----:B------:R-:W-:-:S02]  /*50a20*/  PRMT R7, R79, 0x7610, R7 ;  /* 0x000076104f077816 */ /* 0x000fc40000000007 */
        /* <DEDUP_REMOVED lines=62> */
[----:B-1----:R-:W-:Y:S01]  /*50e10*/  PRMT R7, R79, 0x7610, R7 ;  /* 0x000076104f077816 */ /* 0x002fe20000000007 */
[C---:B------:R-:W-:Y:S01]  /*50e20*/  IMAD.WIDE R68, R0.reuse, 0x2, R4 ;  /* 0x0000000200447825 */ /* 0x040fe200078e0204 */
[----:B------:R-:W4:Y:S04]  /*50e30*/  LDL.LU.S16 R79, [R1+0x3ae] ;  /* 0x0003ae00014f7983 */ /* 0x000f280000300600 */
[----:B------:R-:W-:Y:S01]  /*50e40*/  @P1 STG.E.U16 desc[UR20][R68.64], R7 ;  /* 0x0000000744001986 */ /* 0x000fe2000c101514 */
[----:B------:R-:W-:-:S03]  /*50e50*/  VIADD R6, R0, UR28 ;  /* 0x0000001c00067c36 */ /* 0x000fc60008000000 */
        /* <DEDUP_REMOVED lines=47> */
[----:B------:R-:W4:Y:S01]  /*51150*/  LDCU UR53, c[0x0][0x398] ;  /* 0x00007300ff3577ac */ /* 0x000f220008000800 */
[----:B------:R-:W-:Y:S01]  /*51160*/  ISETP.GE.AND P1, PT, R74, UR34, PT ;  /* 0x000000224a007c0c */ /* 0x000fe2000bf26270 */
[----:B------:R-:W4:Y:S01]  /*51170*/  LDL.S16 R81, [R1+0x3bc] ;  /* 0x0003bc0001517983 */ /* 0x000f220000100600 */
[C---:B------:R-:W-:Y:S01]  /*51180*/  ISETP.LT.AND P0, PT, R77.reuse, UR70, !P0 ;  /* 0x000000464d007c0c */ /* 0x040fe2000c701270 */
[C---:B------:R-:W-:Y:S01]  /*51190*/  IMAD.WIDE R6, R0.reuse, 0x2, R2 ;  /* 0x0000000200067825 */ /* 0x040fe200078e0202 */
[----:B------:R-:W-:Y:S01]  /*511a0*/  ISETP.LT.AND P4, PT, R77, UR69, !P4 ;  /* 0x000000454d007c0c */ /* 0x000fe2000e781270 */
[----:B------:R-:W4:Y:S01]  /*511b0*/  LDL.LU R74, [R1+0x16d0] ;  /* 0x0016d000014a7983 */ /* 0x000f220000300800 */
        /* <DEDUP_REMOVED lines=49> */
[----:B------:R-:W0:Y:S01]  /*514d0*/  LDL.LU R76, [R1+0x171c] ;  /* 0x00171c00014c7983 */ /* 0x000e220000300800 */
[----:B------:R-:W-:Y:S01]  /*514e0*/  ISETP.LT.AND P6, PT, R78, UR67, !P4 ;  /* 0x000000434e007c0c */ /* 0x000fe2000e7c1270 */
[----:B------:R-:W-:Y:S01]  /*514f0*/  VIADD R0, R6, UR28 ;  /* 0x0000001c06007c36 */ /* 0x000fe20008000000 */
[----:B------:R-:W1:Y:S01]  /*51500*/  LDCU UR7, c[0x0][0x398] ;  /* 0x00007300ff0777ac */ /* 0x000e620008000800 */
[----:B------:R-:W2:Y:S01]  /*51510*/  LDL.LU.S16 R75, [R1+0x3ca] ;  /* 0x0003ca00014b7983 */ /* 0x000ea20000300600 */
[----:B----4-:R-:W-:-:S03]  /*51520*/  PRMT R68, R82, 0x7610, R68 ;  /* 0x0000761052447816 */ /* 0x010fc60000000044 */
[----:B------:R-:W-:Y:S01]  /*51530*/  @P0 STG.E.U16 desc[UR20][R8.64], R69 ;  /* 0x0000004508000986 */ /* 0x000fe2000c101514 */
[----:B------:R-:W-:Y:S01]  /*51540*/  ISETP.LT.AND P5, PT, R78, UR77, !P1 ;  /* 0x0000004d4e007c0c */ /* 0x000fe2000cfa1270 */
[----:B------:R-:W3:Y:S01]  /*51550*/  LDCU UR67, c[0x0][0x398] ;  /* 0x00007300ff4377ac */ /* 0x000ee20008000800 */
[----:B------:R-:W-:Y:S01]  /*51560*/  ISETP.GE.AND P0, PT, R74, UR8, PT ;  /* 0x000000084a007c0c */ /* 0x000fe2000bf06270 */
[----:B------:R-:W4:Y:S01]  /*51570*/  LDL.S16 R80, [R1+0x3cc] ;  /* 0x0003cc0001507983 */ /* 0x000f220000100600 */
[C---:B------:R-:W-:Y:S01]  /*51580*/  ISETP.LT.AND P4, PT, R77.reuse, UR66, !P4 ;  /* 0x000000424d007c0c */ /* 0x040fe2000e781270 */
[C---:B------:R-:W-:Y:S01]  /*51590*/  IMAD.WIDE R6, R0.reuse, 0x2, R2 ;  /* 0x0000000200067825 */ /* 0x040fe200078e0202 */
[----:B------:R-:W-:Y:S01]  /*515a0*/  ISETP.LT.AND P1, PT, R77, UR50, !P1 ;  /* 0x000000324d007c0c */ /* 0x000fe2000cf21270 */
[----:B------:R-:W3:Y:S01]  /*515b0*/  LDL.LU R74, [R1+0x1654] ;  /* 0x00165400014a7983 */ /* 0x000ee20000300800 */
[----:B------:R-:W0:Y:S03]  /*515c0*/  LDCU UR66, c[0x0][0x39c] ;  /* 0x00007380ff4277ac */ /* 0x000e260008000800 */
[----:B------:R1:W-:Y:S01]  /*515d0*/  @P6 STG.E.U16 desc[UR20][R6.64], R68 ;  /* 0x0000004406006986 */ /* 0x0003e2000c101514 */
[----:B------:R-:W0:Y:S01]  /*515e0*/  LDCU UR50, c[0x0][0x39c] ;  /* 0x00007380ff3277ac */ /* 0x000e220008000800 */
        /* <DEDUP_REMOVED lines=12> */
[----:B0-----:R-:W-:Y:S02]  /*516b0*/  ISETP.GE.AND P4, PT, R76, UR14, PT ;  /* 0x0000000e4c007c0c */ /* 0x001fe4000bf86270 */
[----:B--2---:R-:W-:Y:S01]  /*516c0*/  PRMT R69, R75, 0x7610, R69 ;  /* 0x000076104b457816 */ /* 0x004fe20000000045 */
[----:B------:R-:W2:Y:S01]  /*516d0*/  LDL.LU R76, [R1+0x1648] ;  /* 0x00164800014c7983 */ /* 0x000ea20000300800 */
[----:B------:R-:W-:Y:S01]  /*516e0*/  ISETP.LT.AND P6, PT, R78, UR49, !P0 ;  /* 0x000000314e007c0c */ /* 0x000fe2000c7c1270 */
[----:B------:R-:W-:Y:S01]  /*516f0*/  VIADD R0, R6, UR28 ;  /* 0x0000001c06007c36 */ /* 0x000fe20008000000 */
[----:B------:R-:W0:Y:S01]  /*51700*/  LDCU UR14, c[0x0][0x398] ;  /* 0x00007300ff0e77ac */ /* 0x000e220008000800 */
[----:B------:R-:W2:Y:S01]  /*51710*/  LDL.LU.S16 R75, [R1+0x3d2] ;  /* 0x0003d200014b7983 */ /* 0x000ea20000300600 */
[----:B----4-:R-:W-:-:S03]  /*51720*/  PRMT R68, R80, 0x7610, R68 ;  /* 0x0000761050447816 */ /* 0x010fc60000000044 */
[----:B------:R-:W-:Y:S01]  /*51730*/  @P1 STG.E.U16 desc[UR20][R8.64], R69 ;  /* 0x0000004508001986 */ /* 0x000fe2000c101514 */
[----:B------:R-:W-:Y:S01]  /*51740*/  ISETP.LT.AND P5, PT, R78, UR65, !P4 ;  /* 0x000000414e007c0c */ /* 0x000fe2000e7a1270 */
[----:B------:R-:W1:Y:S01]  /*51750*/  LDCU UR49, c[0x0][0x398] ;  /* 0x00007300ff3177ac */ /* 0x000e620008000800 */
[----:B---3--:R-:W-:Y:S01]  /*51760*/  ISETP.GE.AND P1, PT, R74, UR63, PT ;  /* 0x0000003f4a007c0c */ /* 0x008fe2000bf26270 */
[----:B------:R-:W3:Y:S01]  /*51770*/  LDL.S16 R81, [R1+0x3d4] ;  /* 0x0003d40001517983 */ /* 0x000ee20000100600 */
        /* <DEDUP_REMOVED lines=20> */
[----:B------:R-:W-:Y:S01]  /*518c0*/  PRMT R69, R75, 0x7610, R69 ;  /* 0x000076104b457816 */ /* 0x000fe20000000045 */
[----:B------:R-:W2:Y:S01]  /*518d0*/  LDL.LU R76, [R1+0x1738] ;  /* 0x00173800014c7983 */ /* 0x000ea20000300800 */
[----:B------:R-:W-:Y:S01]  /*518e0*/  ISETP.LT.AND P6, PT, R78, UR64, !P1 ;  /* 0x000000404e007c0c */ /* 0x000fe2000cfc1270 */
[----:B------:R-:W-:Y:S01]  /*518f0*/  VIADD R0, R6, UR28 ;  /* 0x0000001c06007c36 */ /* 0x000fe20008000000 */
[----:B------:R-:W1:Y:S01]  /*51900*/  LDCU UR62, c[0x0][0x398] ;  /* 0x00007300ff3e77ac */ /* 0x000e620008000800 */
[----:B------:R-:W2:Y:S01]  /*51910*/  LDL.LU.S16 R75, [R1+0x3da] ;  /* 0x0003da00014b7983 */ /* 0x000ea20000300600 */
[----:B---3--:R-:W-:-:S03]  /*51920*/  PRMT R68, R81, 0x7610, R68 ;  /* 0x0000761051447816 */ /* 0x008fc60000000044 */
[----:B------:R-:W-:Y:S01]  /*51930*/  @P4 STG.E.U16 desc[UR20][R8.64], R69 ;  /* 0x0000004508004986 */ /* 0x000fe2000c101514 */
[----:B------:R-:W-:Y:S01]  /*51940*/  ISETP.LT.AND P5, PT, R78, UR47, !P0 ;  /* 0x0000002f4e007c0c */ /* 0x000fe2000c7a1270 */
[----:B------:R-:W3:Y:S01]  /*51950*/  LDCU UR64, c[0x0][0x398] ;  /* 0x00007300ff4077ac */ /* 0x000ee20008000800 */
[----:B----4-:R-:W-:Y:S01]  /*51960*/  ISETP.GE.AND P4, PT, R74, UR61, PT ;  /* 0x0000003d4a007c0c */ /* 0x010fe2000bf86270 */
        /* <DEDUP_REMOVED lines=27> */
[----:B----4-:R-:W-:-:S03]  /*51b20*/  PRMT R68, R82, 0x7610, R68 ;  /* 0x0000761052447816 */ /* 0x010fc60000000044 */
[----:B------:R-:W-:Y:S01]  /*51b30*/  @P0 STG.E.U16 desc[UR20][R8.64], R69 ;  /* 0x0000004508000986 */ /* 0x000fe2000c101514 */
[----:B------:R-:W-:Y:S01]  /*51b40*/  ISETP.LT.AND P5, PT, R78, UR18, !P1 ;  /* 0x000000124e007c0c */ /* 0x000fe2000cfa1270 */
[----:B------:R-:W4:Y:S01]  /*51b50*/  LDCU UR38, c[0x0][0x398] ;  /* 0x00007300ff2677ac */ /* 0x000f220008000800 */
        /* <DEDUP_REMOVED lines=215> */
[----:B------:R-:W0:Y:S01]  /*528d0*/  LDL.LU R76, [R1+0x1770] ;  /* 0x00177000014c7983 */ /* 0x000e220000300800 */
        /* <DEDUP_REMOVED lines=149> */
[----:B------:R-:W3:Y:S01]  /*53230*/  LDL.LU.S16 R79, [R1+0x23e] ;  /* 0x00023e00014f7983 */ /* 0x000ee20000300600 */
[----:B------:R-:W-:-:S03]  /*53240*/  IADD3 R6, PT, PT, R0, UR28, RZ ;  /* 0x0000001c00067c10 */ /* 0x000fc6000fffe0ff */
[----:B------:R-:W-:Y:S04]  /*53250*/  @P1 STG.E.U16 desc[UR20][R68.64], R7 ;  /* 0x0000000744001986 */ /* 0x000fe8000c101514 */
        /* <DEDUP_REMOVED lines=741> */
[----:B--2---:R-:W-:Y:S01]  /*560b0*/  ISETP.GE.AND P0, PT, R76, UR52, PT ;  /* 0x000000344c007c0c */ /* 0x004fe2000bf06270 */
[----:B------:R-:W1:Y:S01]  /*560c0*/  LDCU UR52, c[0x0][0x398] ;  /* 0x00007300ff3477ac */ /* 0x000e620008000800 */
[----:B------:R-:W2:Y:S01]  /*560d0*/  LDL.LU R76, [R1+0x1800] ;  /* 0x00180000014c7983 */ /* 0x000ea20000300800 */
[----:B------:R-:W-:-:S03]  /*560e0*/  PRMT R69, R75, 0x7610, R69 ;  /* 0x000076104b457816 */ /* 0x000fc60000000045 */
[----:B------:R-:W2:Y:S04]  /*560f0*/  LDL.LU.S16 R75, [R1+0x2fa] ;  /* 0x0002fa00014b7983 */ /* 0x000ea80000300600 */
[----:B------:R-:W-:Y:S04]  /*56100*/  @P4 STG.E.U16 desc[UR20][R8.64], R69 ;  /* 0x0000004508004986 */ /* 0x000fe8000c101514 */
[----:B------:R-:W2:Y:S01]  /*56110*/  LDL.S16 R82, [R1+0x2fc] ;  /* 0x0002fc0001527983 */ /* 0x000ea20000100600 */
[----:B---3--:R-:W-:Y:S01]  /*56120*/  ISETP.GE.AND P4, PT, R74, UR70, PT ;  /* 0x000000464a007c0c */ /* 0x008fe2000bf86270 */
[----:B------:R-:W3:Y:S02]  /*56130*/  LDCU UR70, c[0x0][0x398] ;  /* 0x00007300ff4677ac */ /* 0x000ee40008000800 */
[----:B------:R-:W3:Y:S01]  /*56140*/  LDL.LU R74, [R1+0x1804] ;  /* 0x00180400014a7983 */ /* 0x000ee20000300800 */
[----:B------:R-:W-:-:S02]  /*56150*/  ISETP.LT.AND P6, PT, R78, UR43, !P1 ;  /* 0x0000002b4e007c0c */ /* 0x000fc4000cfc1270 */
[----:B------:R-:W-:Y:S01]  /*56160*/  IADD3 R0, PT, PT, R6, UR28, RZ ;  /* 0x0000001c06007c10 */ /* 0x000fe2000fffe0ff */
[----:B------:R-:W0:Y:S01]  /*56170*/  LDCU UR43, c[0x0][0x398] ;  /* 0x00007300ff2b77ac */ /* 0x000e220008000800 */
[----:B------:R-:W-:Y:S02]  /*56180*/  ISETP.LT.AND P1, PT, R77, UR30, !P1 ;  /* 0x0000001e4d007c0c */ /* 0x000fe4000cf21270 */
[----:B------:R-:W-:Y:S01]  /*56190*/  PRMT R68, R81, 0x7610, R68 ;  /* 0x0000761051447816 */ /* 0x000fe20000000044 */
[----:B------:R-:W-:Y:S01]  /*561a0*/  IMAD.WIDE R6, R0, 0x2, R2 ;  /* 0x0000000200067825 */ /* 0x000fe200078e0202 */
[----:B------:R-:W-:Y:S01]  /*561b0*/  ISETP.LT.AND P5, PT, R78, UR72, !P0 ;  /* 0x000000484e007c0c */ /* 0x000fe2000c7a1270 */
[----:B------:R-:W0:Y:S04]  /*561c0*/  LDCU UR30, c[0x0][0x39c] ;  /* 0x00007380ff1e77ac */ /* 0x000e280008000800 */
[----:B------:R4:W-:Y:S01]  /*561d0*/  @P6 STG.E.U16 desc[UR20][R6.64], R68 ;  /* 0x0000004406006986 */ /* 0x0009e2000c101514 */
[----:B------:R-:W-:Y:S01]  /*561e0*/  ISETP.LT.AND P0, PT, R77, UR53, !P0 ;  /* 0x000000354d007c0c */ /* 0x000fe2000c701270 */
[----:B------:R-:W0:Y:S01]  /*561f0*/  LDCU UR53, c[0x0][0x39c] ;  /* 0x00007380ff3577ac */ /* 0x000e220008000800 */
[----:B------:R-:W0:Y:S01]  /*56200*/  LDCU UR72, c[0x0][0x398] ;  /* 0x00007300ff4877ac */ /* 0x000e220008000800 */
[----:B----4-:R-:W-:Y:S01]  /*56210*/  PRMT R7, R79, 0x7610, R7 ;  /* 0x000076104f077816 */ /* 0x010fe20000000007 */
        /* <DEDUP_REMOVED lines=8> */
[----:B0-----:R-:W-:Y:S01]  /*562a0*/  IMAD.WIDE R8, R6, 0x2, R4 ;  /* 0x0000000206087825 */ /* 0x001fe200078e0204 */
[----:B--2---:R-:W-:Y:S02]  /*562b0*/  ISETP.GE.AND P1, PT, R76, UR69, PT ;  /* 0x000000454c007c0c */ /* 0x004fe4000bf26270 */
[----:B------:R-:W-:Y:S01]  /*562c0*/  PRMT R69, R75, 0x7610, R69 ;  /* 0x000076104b457816 */ /* 0x000fe20000000045 */
[----:B------:R-:W2:Y:S01]  /*562d0*/  LDL.LU R76, [R1+0x1808] ;  /* 0x00180800014c7983 */ /* 0x000ea20000300800 */
[----:B------:R-:W-:Y:S01]  /*562e0*/  ISETP.LT.AND P6, PT, R78, UR71, !P4 ;  /* 0x000000474e007c0c */ /* 0x000fe2000e7c1270 */
[----:B------:R-:W-:Y:S01]  /*562f0*/  VIADD R0, R6, UR28 ;  /* 0x0000001c06007c36 */ /* 0x000fe20008000000 */
[----:B------:R-:W0:Y:S01]  /*56300*/  LDCU UR69, c[0x0][0x398] ;  /* 0x00007300ff4577ac */ /* 0x000e220008000800 */
[----:B------:R-:W2:Y:S01]  /*56310*/  LDL.LU.S16 R75, [R1+0x102] ;  /* 0x00010200014b7983 */ /* 0x000ea20000300600 */
[----:B------:R-:W-:-:S03]  /*56320*/  PRMT R68, R82, 0x7610, R68 ;  /* 0x0000761052447816 */ /* 0x000fc60000000044 */
[----:B------:R-:W-:Y:S01]  /*56330*/  @P0 STG.E.U16 desc[UR20][R8.64], R69 ;  /* 0x0000004508000986 */ /* 0x000fe2000c101514 */
[----:B------:R-:W-:Y:S01]  /*56340*/  ISETP.LT.AND P5, PT, R78, UR34, !P1 ;  /* 0x000000224e007c0c */ /* 0x000fe2000cfa1270 */
[----:B------:R-:W0:Y:S01]  /*56350*/  LDCU UR71, c[0x0][0x398] ;  /* 0x00007300ff4777ac */ /* 0x000e220008000800 */
        /* <DEDUP_REMOVED lines=11> */
[----:B-1----:R-:W-:Y:S01]  /*56410*/  IMAD.WIDE R68, R0, 0x2, R4 ;  /* 0x0000000200447825 */ /* 0x002fe200078e0204 */
[----:B----4-:R-:W-:-:S02]  /*56420*/  PRMT R7, R79, 0x7610, R7 ;  /* 0x000076104f077816 */ /* 0x010fc40000000007 */
        /* <DEDUP_REMOVED lines=19> */
[----:B------:R-:W-:Y:S01]  /*56560*/  ISETP.GE.AND P1, PT, R74, UR66, PT ;  /* 0x000000424a007c0c */ /* 0x000fe2000bf26270 */
[----:B------:R-:W3:Y:S01]  /*56570*/  LDL.S16 R81, [R1+0x10c] ;  /* 0x00010c0001517983 */ /* 0x000ee20000100600 */
[C---:B------:R-:W-:Y:S01]  /*56580*/  ISETP.LT.AND P0, PT, R77.reuse, UR51, !P0 ;  /* 0x000000334d007c0c */ /* 0x040fe2000c701270 */
[C---:B------:R-:W-:Y:S01]  /*56590*/  IMAD.WIDE R6, R0.reuse, 0x2, R2 ;  /* 0x0000000200067825 */ /* 0x040fe200078e0202 */
[----:B------:R-:W-:Y:S01]  /*565a0*/  ISETP.LT.AND P4, PT, R77, UR67, !P4 ;  /* 0x000000434d007c0c */ /* 0x000fe2000e781270 */
[----:B------:R-:W3:Y:S01]  /*565b0*/  LDL.LU R74, [R1+0x1714] ;  /* 0x00171400014a7983 */ /* 0x000ee20000300800 */
[----:B------:R-:W0:Y:S03]  /*565c0*/  LDCU UR51, c[0x0][0x39c] ;  /* 0x00007380ff3377ac */ /* 0x000e260008000800 */
[----:B------:R1:W-:Y:S01]  /*565d0*/  @P6 STG.E.U16 desc[UR20][R6.64], R68 ;  /* 0x0000004406006986 */ /* 0x0003e2000c101514 */
[----:B------:R-:W0:Y:S03]  /*565e0*/  LDCU UR67, c[0x0][0x39c] ;  /* 0x00007380ff4377ac */ /* 0x000e260008000800 */
[----:B------:R-:W3:Y:S01]  /*565f0*/  LDL.LU.S16 R80, [R1+0x10e] ;  /* 0x00010e0001507983 */ /* 0x000ee20000300600 */
[----:B------:R-:W0:Y:S01]  /*56600*/  LDCU UR6, c[0x0][0x398] ;  /* 0x00007300ff0677ac */ /* 0x000e220008000800 */
[----:B------:R-:W0:Y:S01]  /*56610*/  LDCU UR66, c[0x0][0x398] ;  /* 0x00007300ff4277ac */ /* 0x000e220008000800 */
[----:B-1----:R-:W-:Y:S01]  /*56620*/  IMAD.WIDE R68, R0, 0x2, R4 ;  /* 0x0000000200447825 */ /* 0x002fe200078e0204 */
[----:B----4-:R-:W-:-:S02]  /*56630*/  PRMT R7, R79, 0x7610, R7 ;  /* 0x000076104f077816 */ /* 0x010fc40000000007 */
[----:B------:R-:W4:Y:S01]  /*56640*/  LDL.S16 R79, [R1+0x110] ;  /* 0x00011000014f7983 */ /* 0x000f220000100600 */
[----:B------:R-:W-:-:S03]  /*56650*/  VIADD R6, R0, UR28 ;  /* 0x0000001c00067c36 */ /* 0x000fc60008000000 */
[----:B------:R-:W-:Y:S01]  /*56660*/  @P0 STG.E.U16 desc[UR20][R68.64], R7 ;  /* 0x0000000744000986 */ /* 0x000fe2000c101514 */
[----:B------:R-:W-:Y:S01]  /*56670*/  IMAD.WIDE R8, R6, 0x2, R2 ;  /* 0x0000000206087825 */ /* 0x000fe200078e0202 */
[----:B------:R-:W-:-:S05]  /*56680*/  PRMT R0, R82, 0x7610, R0 ;  /* 0x0000761052007816 */ /* 0x000fca0000000000 */
        /* <DEDUP_REMOVED lines=16> */
[----:B------:R-:W-:Y:S01]  /*56790*/  IMAD.WIDE R6, R0, 0x2, R2 ;  /* 0x0000000200067825 */ /* 0x000fe200078e0202 */
        /* <DEDUP_REMOVED lines=8> */
[----:B-1----:R-:W-:Y:S01]  /*56820*/  PRMT R7, R80, 0x7610, R7 ;  /* 0x0000761050077816 */ /* 0x002fe20000000007 */
[C---:B------:R-:W-:Y:S01]  /*56830*/  IMAD.WIDE R68, R0.reuse, 0x2, R4 ;  /* 0x0000000200447825 */ /* 0x040fe200078e0204 */
[----:B------:R-:W3:Y:S04]  /*56840*/  LDL.S16 R80, [R1+0x118] ;  /* 0x0001180001507983 */ /* 0x000ee80000100600 */
[----:B------:R-:W-:Y:S01]  /*56850*/  @P1 STG.E.U16 desc[UR20][R68.64], R7 ;  /* 0x0000000744001986 */ /* 0x000fe2000c101514 */
[----:B------:R-:W-:Y:S01]  /*56860*/  VIADD R6, R0, UR28 ;  /* 0x0000001c00067c36 */ /* 0x000fe20008000000 */
[----:B----4-:R-:W-:-:S03]  /*56870*/  PRMT R0, R79, 0x7610, R0 ;  /* 0x000076104f007816 */ /* 0x010fc60000000000 */
        /* <DEDUP_REMOVED lines=9> */
[----:B------:R-:W4:Y:S01]  /*56910*/  LDL.LU.S16 R79, [R1+0x11a] ;  /* 0x00011a00014f7983 */ /* 0x000f220000300600 */
[----:B---3--:R-:W-:-:S03]  /*56920*/  PRMT R68, R82, 0x7610, R68 ;  /* 0x0000761052447816 */ /* 0x008fc60000000044 */
[----:B------:R-:W3:Y:S04]  /*56930*/  LDL.S16 R75, [R1+0x11c] ;  /* 0x00011c00014b7983 */ /* 0x000ee80000100600 */
[----:B------:R-:W-:Y:S01]  /*56940*/  @P0 STG.E.U16 desc[UR20][R8.64], R69 ;  /* 0x0000004508000986 */ /* 0x000fe2000c101514 */
[----:B------:R-:W-:Y:S01]  /*56950*/  ISETP.GE.AND P0, PT, R74, UR10, PT ;  /* 0x0000000a4a007c0c */ /* 0x000fe2000bf06270 */
[----:B------:R-:W0:Y:S02]  /*56960*/  LDCU UR14, c[0x0][0x398] ;  /* 0x00007300ff0e77ac */ /* 0x000e240008000800 */
[----:B------:R-:W3:Y:S01]  /*56970*/  LDL.LU R74, [R1+0x180c] ;  /* 0x00180c00014a7983 */ /* 0x000ee20000300800 */
[C---:B------:R-:W-:Y:S01]  /*56980*/  ISETP.LT.AND P4, PT, R77.reuse, UR65, !P4 ;  /* 0x000000414d007c0c */ /* 0x040fe2000e781270 */
[----:B------:R-:W-:Y:S01]  /*56990*/  IMAD.WIDE R6, R0, 0x2, R2 ;  /* 0x0000000200067825 */ /* 0x000fe200078e0202 */
[----:B------:R-:W-:Y:S01]  /*569a0*/  ISETP.LT.AND P5, PT, R78, UR63, !P1 ;  /* 0x0000003f4e007c0c */ /* 0x000fe2000cfa1270 */
[----:B------:R-:W3:Y:S01]  /*569b0*/  LDL.LU.S16 R82, [R1+0x11e] ;  /* 0x00011e0001527983 */ /* 0x000ee20000300600 */
[----:B------:R-:W0:Y:S03]  /*569c0*/  LDCU UR65, c[0x0][0x39c] ;  /* 0x00007380ff4177ac */ /* 0x000e260008000800 */
[----:B------:R1:W-:Y:S01]  /*569d0*/  @P6 STG.E.U16 desc[UR20][R6.64], R68 ;  /* 0x0000004406006986 */ /* 0x0003e2000c101514 */
[----:B------:R-:W-:Y:S01]  /*569e0*/  ISETP.LT.AND P1, PT, R77, UR64, !P1 ;  /* 0x000000404d007c0c */ /* 0x000fe2000cf21270 */
[----:B------:R-:W0:Y:S01]  /*569f0*/  LDCU UR63, c[0x0][0x398] ;  /* 0x00007300ff3f77ac */ /* 0x000e220008000800 */
[----:B------:R-:W0:Y:S01]  /*56a00*/  LDCU UR10, c[0x0][0x398] ;  /* 0x00007300ff0a77ac */ /* 0x000e220008000800 */
[----:B-1----:R-:W-:Y:S01]  /*56a10*/  PRMT R7, R81, 0x7610, R7 ;  /* 0x0000761051077816 */ /* 0x002fe20000000007 */
[C---:B------:R-:W-:Y:S01]  /*56a20*/  IMAD.WIDE R68, R0.reuse, 0x2, R4 ;  /* 0x0000000200447825 */ /* 0x040fe200078e0204 */
[----:B------:R-:W3:Y:S03]  /*56a30*/  LDL.S16 R81, [R1+0x120] ;  /* 0x0001200001517983 */ /* 0x000ee60000100600 */
[----:B------:R-:W-:Y:S01]  /*56a40*/  VIADD R6, R0, UR28 ;  /* 0x0000001c00067c36 */ /* 0x000fe20008000000 */
[----:B------:R-:W-:Y:S01]  /*56a50*/  @P4 STG.E.U16 desc[UR20][R68.64], R7 ;  /* 0x0000000744004986 */ /* 0x000fe2000c101514 */
[----:B------:R-:W-:Y:S01]  /*56a60*/  PRMT R0, R80, 0x7610, R0 ;  /* 0x0000761050007816 */ /* 0x000fe20000000000 */
[----:B------:R-:W1:Y:S01]  /*56a70*/  LDCU UR64, c[0x0][0x39c] ;  /* 0x00007380ff4077ac */ /* 0x000e620008000800 */
[----:B------:R-:W-:-:S05]  /*56a80*/  IMAD.WIDE R8, R6, 0x2, R2 ;  /* 0x0000000206087825 */ /* 0x000fca00078e0202 */
[----:B------:R0:W-:Y:S02]  /*56a90*/  @P5 STG.E.U16 desc[UR20][R8.64], R0 ;  /* 0x0000000008005986 */ /* 0x0001e4000c101514 */
[----:B0-----:R-:W-:Y:S01]  /*56aa0*/  IMAD.WIDE R8, R6, 0x2, R4 ;  /* 0x0000000206087825 */ /* 0x001fe200078e0204 */
[----:B--2---:R-:W-:Y:S02]  /*56ab0*/  ISETP.GE.AND P4, PT, R76, UR16, PT ;  /* 0x000000104c007c0c */ /* 0x004fe4000bf86270 */
[----:B----4-:R-:W-:Y:S01]  /*56ac0*/  PRMT R69, R79, 0x7610, R69 ;  /* 0x000076104f457816 */ /* 0x010fe20000000045 */
[----:B------:R-:W2:Y:S01]  /*56ad0*/  LDL.LU R76, [R1+0x1810] ;  /* 0x00181000014c7983 */ /* 0x000ea20000300800 */
[----:B---3--:R-:W-:-:S03]  /*56ae0*/  PRMT R68, R75, 0x7610, R68 ;  /* 0x000076104b447816 */ /* 0x008fc60000000044 */
[----:B------:R-:W3:Y:S01]  /*56af0*/  LDL.LU.S16 R80, [R1+0x122] ;  /* 0x0001220001507983 */ /* 0x000ee20000300600 */
[----:B------:R-:W-:Y:S01]  /*56b00*/  ISETP.LT.AND P6, PT, R78, UR62, !P0 ;  /* 0x0000003e4e007c0c */ /* 0x000fe2000c7c1270 */
[----:B------:R-:W-:Y:S01]  /*56b10*/  VIADD R0, R6, UR28 ;  /* 0x0000001c06007c36 */ /* 0x000fe20008000000 */
[----:B------:R-:W0:Y:S01]  /*56b20*/  LDCU UR16, c[0x0][0x398] ;  /* 0x00007300ff1077ac */ /* 0x000e220008000800 */
[----:B------:R-:W4:Y:S01]  /*56b30*/  LDL.S16 R79, [R1+0x124] ;  /* 0x00012400014f7983 */ /* 0x000f220000100600 */
[----:B------:R-:W-:Y:S01]  /*56b40*/  ISETP.LT.AND P5, PT, R78, UR61, !P4 ;  /* 0x0000003d4e007c0c */ /* 0x000fe2000e7a1270 */
[----:B------:R-:W0:Y:S02]  /*56b50*/  LDCU UR62, c[0x0][0x398] ;  /* 0x00007300ff3e77ac */ /* 0x000e240008000800 */
[----:B------:R-:W4:Y:S04]  /*56b60*/  LDL.LU R75, [R1+0x1814] ;  /* 0x00181400014b7983 */ /* 0x000f280000300800 */
[----:B------:R-:W-:Y:S01]  /*56b70*/  @P1 STG.E.U16 desc[UR20][R8.64], R69 ;  /* 0x0000004508001986 */ /* 0x000fe2000c101514 */
[----:B------:R-:W-:Y:S01]  /*56b80*/  ISETP.GE.AND P1, PT, R74, UR45, PT ;  /* 0x0000002d4a007c0c */ /* 0x000fe2000bf26270 */
[C---:B------:R-:W-:Y:S01]  /*56b90*/  IMAD.WIDE R6, R0.reuse, 0x2, R2 ;  /* 0x0000000200067825 */ /* 0x040fe200078e0202 */
[C---:B------:R-:W-:Y:S01]  /*56ba0*/  ISETP.LT.AND P0, PT, R77.reuse, UR47, !P0 ;  /* 0x0000002f4d007c0c */ /* 0x040fe2000c701270 */
[----:B------:R-:W4:Y:S01]  /*56bb0*/  LDL.LU.S16 R74, [R1+0x126] ;  /* 0x00012600014a7983 */ /* 0x000f220000300600 */
[----:B------:R-:W-:Y:S01]  /*56bc0*/  ISETP.LT.AND P4, PT, R77, UR38, !P4 ;  /* 0x000000264d007c0c */ /* 0x000fe2000e781270 */
[----:B------:R-:W0:Y:S02]  /*56bd0*/  LDCU UR47, c[0x0][0x39c] ;  /* 0x00007380ff2f77ac */ /* 0x000e240008000800 */
[----:B------:R1:W-:Y:S01]  /*56be0*/  @P6 STG.E.U16 desc[UR20][R6.64], R68 ;  /* 0x0000004406006986 */ /* 0x0003e2000c101514 */
[----:B------:R-:W0:Y:S03]  /*56bf0*/  LDCU UR38, c[0x0][0x39c] ;  /* 0x00007380ff2677ac */ /* 0x000e260008000800 */
[----:B------:R-:W4:Y:S01]  /*56c00*/  LDL.S16 R84, [R1+0x128] ;  /* 0x0001280001547983 */ /* 0x000f220000100600 */
[----:B------:R-:W0:Y:S01]  /*56c10*/  LDCU UR61, c[0x0][0x398] ;  /* 0x00007300ff3d77ac */ /* 0x000e220008000800 */
[----:B------:R-:W0:Y:S01]  /*56c20*/  LDCU UR45, c[0x0][0x398] ;  /* 0x00007300ff2d77ac */ /* 0x000e220008000800 */
[----:B-1----:R-:W-:Y:S01]  /*56c30*/  VIADD R6, R0, UR28 ;  /* 0x0000001c00067c36 */ /* 0x002fe20008000000 */
[----:B------:R-:W-:Y:S01]  /*56c40*/  PRMT R7, R82, 0x7610, R7 ;  /* 0x0000761052077816 */ /* 0x000fe20000000007 */
[----:B------:R-:W-:Y:S01]  /*56c50*/  IMAD.WIDE R68, R0, 0x2, R4 ;  /* 0x0000000200447825 */ /* 0x000fe200078e0204 */
[----:B------:R-:W-:-:S03]  /*56c60*/  PRMT R0, R81, 0x7610, R0 ;  /* 0x0000761051007816 */ /* 0x000fc60000000000 */
[----:B------:R-:W-:Y:S01]  /*56c70*/  IMAD.WIDE R8, R6, 0x2, R2 ;  /* 0x0000000206087825 */ /* 0x000fe200078e0202 */
[----:B------:R-:W-:Y:S01]  /*56c80*/  @P0 STG.E.U16 desc[UR20][R68.64], R7 ;  /* 0x0000000744000986 */ /* 0x000fe2000c101514 */
[----:B------:R-:W-:Y:S01]  /*56c90*/  ISETP.LT.AND P6, PT, R78, UR31, !P1 ;  /* 0x0000001f4e007c0c */ /* 0x000fe2000cfc1270 */
[----:B------:R-:W1:Y:S02]  /*56ca0*/  LDCU UR31, c[0x0][0x398] ;  /* 0x00007300ff1f77ac */ /* 0x000e640008000800 */
[----:B------:R0:W-:Y:S02]  /*56cb0*/  @P5 STG.E.U16 desc[UR20][R8.64], R0 ;  /* 0x0000000008005986 */ /* 0x0001e4000c101514 */
[----:B0-----:R-:W-:-:S04]  /*56cc0*/  IMAD.WIDE R8, R6, 0x2, R4 ;  /* 0x0000000206087825 */ /* 0x001fc800078e0204 */
[----:B------:R-:W-:-:S04]  /*56cd0*/  VIADD R0, R6, UR28 ;  /* 0x0000001c06007c36 */ /* 0x000fc80008000000 */
[----:B------:R-:W-:Y:S01]  /*56ce0*/  IMAD.WIDE R6, R0, 0x2, R2 ;  /* 0x0000000200067825 */ /* 0x000fe200078e0202 */
[----:B--2---:R-:W-:Y:S01]  /*56cf0*/  ISETP.GE.AND P0, PT, R76, UR60, PT ;  /* 0x0000003c4c007c0c */ /* 0x004fe2000bf06270 */
[----:B------:R-:W0:Y:S01]  /*56d00*/  LDCU UR60, c[0x0][0x398] ;  /* 0x00007300ff3c77ac */ /* 0x000e220008000800 */
[----:B------:R-:W2:Y:S01]  /*56d10*/  LDL.LU R76, [R1+0x1728] ;  /* 0x00172800014c7983 */ /* 0x000ea20000300800 */
[----:B---3--:R-:W-:-:S03]  /*56d20*/  PRMT R69, R80, 0x7610, R69 ;  /* 0x0000761050457816 */ /* 0x008fc60000000045 */
[----:B------:R-:W3:Y:S04]  /*56d30*/  LDL.LU.S16 R83, [R1+0x12a] ;  /* 0x00012a0001537983 */ /* 0x000ee80000300600 */
[----:B------:R-:W2:Y:S04]  /*56d40*/  LDL.LU R82, [R1+0x170c] ;  /* 0x00170c0001527983 */ /* 0x000ea80000300800 */
[----:B------:R-:W2:Y:S04]  /*56d50*/  LDL.S16 R81, [R1+0x12c] ;  /* 0x00012c0001517983 */ /* 0x000ea80000100600 */
[----:B------:R-:W-:Y:S01]  /*56d60*/  @P4 STG.E.U16 desc[UR20][R8.64], R69 ;  /* 0x0000004508004986 */ /* 0x000fe2000c101514 */
[----:B----4-:R-:W-:Y:S01]  /*56d70*/  ISETP.GE.AND P4, PT, R75, UR29, PT ;  /* 0x0000001d4b007c0c */ /* 0x010fe2000bf86270 */
[----:B------:R-:W4:Y:S02]  /*56d80*/  LDCU UR29, c[0x0][0x398] ;  /* 0x00007300ff1d77ac */ /* 0x000f240008000800 */
[----:B------:R-:W4:Y:S01]  /*56d90*/  LDL.LU R80, [R1+0x1710] ;  /* 0x0017100001507983 */ /* 0x000f220000300800 */
[----:B------:R-:W-:-:S03]  /*56da0*/  PRMT R68, R79, 0x7610, R68 ;  /* 0x000076104f447816 */ /* 0x000fc60000000044 */
[----:B------:R-:W4:Y:S04]  /*56db0*/  LDL.LU.S16 R75, [R1+0x12e] ;  /* 0x00012e00014b7983 */ /* 0x000f280000300600 */
[----:B------:R0:W-:Y:S04]  /*56dc0*/  @P6 STG.E.U16 desc[UR20][R6.64], R68 ;  /* 0x0000004406006986 */ /* 0x0001e8000c101514 */
[----:B------:R-:W4:Y:S01]  /*56dd0*/  LDL.S16 R79, [R1+0x130] ;  /* 0x00013000014f7983 */ /* 0x000f220000100600 */
[----:B0-----:R-:W-:-:S03]  /*56de0*/  PRMT R6, R74, 0x7610, R6 ;  /* 0x000076104a067816 */ /* 0x001fc60000000006 */
[----:B------:R-:W4:Y:S01]  /*56df0*/  LDL.LU.S16 R74, [R1+0x132] ;  /* 0x00013200014a7983 */ /* 0x000f220000300600 */
[C---:B------:R-:W-:Y:S02]  /*56e00*/  ISETP.LT.AND P1, PT, R77.reuse, UR18, !P1 ;  /* 0x000000124d007c0c */ /* 0x040fe4000cf21270 */
[----:B------:R-:W-:Y:S01]  /*56e10*/  ISETP.LT.AND P5, PT, R78, UR59, !P0 ;  /* 0x0000003b4e007c0c */ /* 0x000fe2000c7a1270 */
[C---:B------:R-:W-:Y:S01]  /*56e20*/  IMAD.WIDE R68, R0.reuse, 0x2, R4 ;  /* 0x0000000200447825 */ /* 0x040fe200078e0204 */
[----:B------:R-:W-:Y:S01]  /*56e30*/  ISETP.LT.AND P0, PT, R77, UR46, !P0 ;  /* 0x0000002e4d007c0c */ /* 0x000fe2000c701270 */
[----:B------:R-:W0:Y:S02]  /*56e40*/  LDCU UR18, c[0x0][0x39c] ;  /* 0x00007380ff1277ac */ /* 0x000e240008000800 */
[----:B------:R-:W-:Y:S01]  /*56e50*/  VIADD R7, R0, UR28 ;  /* 0x0000001c00077c36 */ /* 0x000fe20008000000 */
[----:B------:R-:W-:Y:S01]  /*56e60*/  PRMT R0, R84, 0x7610, R0 ;  /* 0x0000761054007816 */ /* 0x000fe20000000000 */
[----:B------:R-:W0:Y:S02]  /*56e70*/  LDCU UR46, c[0x0][0x39c] ;  /* 0x00007380ff2e77ac */ /* 0x000e240008000800 */
[----:B------:R-:W-:-:S02]  /*56e80*/  IMAD.WIDE R8, R7, 0x2, R2 ;  /* 0x0000000207087825 */ /* 0x000fc400078e0202 */
[----:B------:R0:W-:Y:S01]  /*56e90*/  @P1 STG.E.U16 desc[UR20][R68.64], R6 ;  /* 0x0000000644001986 */ /* 0x0001e2000c101514 */
[----:B---3--:R-:W-:Y:S01]  /*56ea0*/  PRMT R70, R83, 0x7610, R70 ;  /* 0x0000761053467816 */ /* 0x008fe20000000046 */
[----:B0-----:R-:W-:Y:S01]  /*56eb0*/  IMAD.WIDE R68, R7, 0x2, R4 ;  /* 0x0000000207447825 */ /* 0x001fe200078e0204 */
[----:B--2---:R-:W-:Y:S01]  /*56ec0*/  ISETP.GE.AND P1, PT, R76, UR35, PT ;  /* 0x000000234c007c0c */ /* 0x004fe2000bf26270 */
[----:B------:R0:W-:Y:S01]  /*56ed0*/  @P5 STG.E.U16 desc[UR20][R8.64], R0 ;  /* 0x0000000008005986 */ /* 0x0001e2000c101514 */
[----:B----4-:R-:W-:-:S03]  /*56ee0*/  PRMT R72, R75, 0x7610, R72 ;  /* 0x000076104b487816 */ /* 0x010fc60000000048 */
[----:B------:R-:W2:Y:S01]  /*56ef0*/  LDL.LU R76, [R1+0x1724] ;  /* 0x00172400014c7983 */ /* 0x000ea20000300800 */
[----:B0-----:R-:W-:Y:S02]  /*56f00*/  PRMT R0, R81, 0x7610, R0 ;  /* 0x0000761051007816 */ /* 0x001fe40000000000 */
[----:B------:R-:W-:Y:S01]  /*56f10*/  ISETP.LT.AND P6, PT, R78, UR36, !P4 ;  /* 0x000000244e007c0c */ /* 0x000fe2000e7c1270 */
[----:B------:R-:W3:Y:S01]  /*56f20*/  LDL.S16 R83, [R1+0x134] ;  /* 0x0001340001537983 */ /* 0x000ee20000100600 */
[----:B------:R-:W-:Y:S01]  /*56f30*/  VIADD R6, R7, UR28 ;  /* 0x0000001c07067c36 */ /* 0x000fe20008000000 */
[----:B------:R-:W-:Y:S02]  /*56f40*/  PRMT R71, R79, 0x7610, R71 ;  /* 0x000076104f477816 */ /* 0x000fe40000000047 */
[----:B------:R0:W-:Y:S01]  /*56f50*/  @P0 STG.E.U16 desc[UR20][R68.64], R70 ;  /* 0x0000004644000986 */ /* 0x0001e2000c101514 */
[----:B------:R-:W-:Y:S01]  /*56f60*/  ISETP.GE.AND P0, PT, R80, UR55, PT ;  /* 0x0000003750007c0c */ /* 0x000fe2000bf06270 */
[----:B------:R-:W4:Y:S02]  /*56f70*/  LDCU UR35, c[0x0][0x39c] ;  /* 0x00007380ff2377ac */ /* 0x000f240008000800 */
[----:B------:R-:W4:Y:S01]  /*56f80*/  LDL.LU.S16 R81, [R1+0x136] ;  /* 0x0001360001517983 */ /* 0x000f220000300600 */
[----:B------:R-:W-:Y:S01]  /*56f90*/  IMAD.WIDE R8, R6, 0x2, R2 ;  /* 0x0000000206087825 */ /* 0x000fe200078e0202 */
[----:B------:R-:W-:Y:S01]  /*56fa0*/  ISETP.LT.AND P4, PT, R77, UR37, !P4 ;  /* 0x000000254d007c0c */ /* 0x000fe2000e781270 */
[----:B------:R-:W1:Y:S01]  /*56fb0*/  LDCU UR59, c[0x0][0x398] ;  /* 0x00007300ff3b77ac */ /* 0x000e620008000800 */
[----:B------:R-:W4:Y:S01]  /*56fc0*/  LDL.S16 R80, [R1+0x138] ;  /* 0x0001380001507983 */ /* 0x000f220000100600 */
[----:B------:R-:W-:Y:S01]  /*56fd0*/  ISETP.GE.AND P5, PT, R82, UR26, PT ;  /* 0x0000001a52007c0c */ /* 0x000fe2000bfa6270 */
[----:B------:R-:W1:Y:S02]  /*56fe0*/  LDCU UR36, c[0x0][0x398] ;  /* 0x00007300ff2477ac */ /* 0x000e640008000800 */
[----:B------:R-:W4:Y:S01]  /*56ff0*/  LDL.LU R75, [R1+0x181c] ;  /* 0x00181c00014b7983 */ /* 0x000f220000300800 */
[----:B0-----:R-:W-:Y:S01]  /*57000*/  PRMT R70, R74, 0x7610, R70 ;  /* 0x000076104a467816 */ /* 0x001fe20000000046 */
[----:B------:R-:W-:Y:S01]  /*57010*/  IMAD.WIDE R68, R6, 0x2, R4 ;  /* 0x0000000206447825 */ /* 0x000fe200078e0204 */
[----:B------:R-:W0:Y:S01]  /*57020*/  LDCU UR26, c[0x0][0x398] ;  /* 0x00007300ff1a77ac */ /* 0x000e220008000800 */
[----:B------:R-:W4:Y:S01]  /*57030*/  LDL.LU.S16 R74, [R1+0x13a] ;  /* 0x00013a00014a7983 */ /* 0x000f220000300600 */
[----:B------:R-:W0:Y:S03]  /*57040*/  LDCU UR37, c[0x0][0x398] ;  /* 0x00007300ff2577ac */ /* 0x000e260008000800 */
[----:B------:R1:W-:Y:S01]  /*57050*/  @P6 STG.E.U16 desc[UR20][R8.64], R0 ;  /* 0x0000000008006986 */ /* 0x0003e2000c101514 */
[----:B------:R-:W-:-:S02]  /*57060*/  ISETP.LT.AND P6, PT, R78, UR44, !P1 ;  /* 0x0000002c4e007c0c */ /* 0x000fc4000cfc1270 */
[----:B------:R-:W-:Y:S01]  /*57070*/  ISETP.LT.AND P1, PT, R77, UR58, !P1 ;  /* 0x0000003a4d007c0c */ /* 0x000fe2000cf21270 */
[----:B------:R-:W-:Y:S01]  /*57080*/  @P4 STG.E.U16 desc[UR20][R68.64], R72 ;  /* 0x0000004844004986 */ /* 0x000fe2000c101514 */
[----:B------:R-:W0:Y:S03]  /*57090*/  LDCU UR44, c[0x0][0x39c] ;  /* 0x00007380ff2c77ac */ /* 0x000e260008000800 */
[----:B------:R-:W4:Y:S01]  /*570a0*/  LDL.S16 R82, [R1+0x13c] ;  /* 0x00013c0001527983 */ /* 0x000f220000100600 */
[----:B------:R-:W0:Y:S01]  /*570b0*/  LDCU UR55, c[0x0][0x398] ;  /* 0x00007300ff3777ac */ /* 0x000e220008000800 */
[----:B-1----:R-:W-:Y:S02]  /*570c0*/  VIADD R0, R6, UR28 ;  /* 0x0000001c06007c36 */ /* 0x002fe40008000000 */
[----:B------:R-:W4:Y:S01]  /*570d0*/  LDL.LU.S16 R79, [R1+0x13e] ;  /* 0x00013e00014f7983 */ /* 0x000f220000300600 */
[----:B------:R-:W1:Y:S01]  /*570e0*/  LDCU UR58, c[0x0][0x398] ;  /* 0x00007300ff3a77ac */ /* 0x000e620008000800 */
[----:B------:R-:W-:-:S04]  /*570f0*/  IMAD.WIDE R8, R0, 0x2, R2 ;  /* 0x0000000200087825 */ /* 0x000fc800078e0202 */
[----:B------:R-:W-:Y:S01]  /*57100*/  IMAD.WIDE R6, R0, 0x2, R4 ;  /* 0x0000000200067825 */ /* 0x000fe200078e0204 */
[----:B------:R-:W-:Y:S04]  /*57110*/  @P6 STG.E.U16 desc[UR20][R8.64], R71 ;  /* 0x0000004708006986 */ /* 0x000fe8000c101514 */
[----:B------:R0:W-:Y:S01]  /*57120*/  @P1 STG.E.U16 desc[UR20][R6.64], R70 ;  /* 0x0000004606001986 */ /* 0x0001e2000c101514 */
[----:B------:R-:W-:Y:S01]  /*57130*/  ISETP.LT.AND P1, PT, R78, UR76, !P5 ;  /* 0x0000004c4e007c0c */ /* 0x000fe2000ef21270 */
[----:B------:R-:W-:Y:S01]  /*57140*/  VIADD R0, R0, UR28 ;  /* 0x0000001c00007c36 */ /* 0x000fe20008000000 */
[----:B------:R-:W-:Y:S01]  /*57150*/  ISETP.LT.AND P5, PT, R77, UR56, !P5 ;  /* 0x000000384d007c0c */ /* 0x000fe2000efa1270 */
[----:B------:R-:W1:Y:S02]  /*57160*/  LDCU UR56, c[0x0][0x39c] ;  /* 0x00007380ff3877ac */ /* 0x000e640008000800 */
[----:B0-----:R-:W-:-:S04]  /*57170*/  IMAD.WIDE R70, R0, 0x2, R2 ;  /* 0x0000000200467825 */ /* 0x001fc800078e0202 */
[----:B------:R-:W-:Y:S01]  /*57180*/  IMAD.WIDE R8, R0, 0x2, R4 ;  /* 0x0000000200087825 */ /* 0x000fe200078e0204 */
[----:B--2---:R-:W-:Y:S02]  /*57190*/  ISETP.GE.AND P4, PT, R76, UR41, PT ;  /* 0x000000294c007c0c */ /* 0x004fe4000bf86270 */
[----:B---3--:R-:W-:Y:S01]  /*571a0*/  PRMT R73, R83, 0x7610, R73 ;  /* 0x0000761053497816 */ /* 0x008fe20000000049 */
[----:B------:R-:W2:Y:S01]  /*571b0*/  LDL.LU R76, [R1+0x1824] ;  /* 0x00182400014c7983 */ /* 0x000ea20000300800 */
[----:B----4-:R-:W-:-:S03]  /*571c0*/  PRMT R72, R81, 0x7610, R72 ;  /* 0x0000761051487816 */ /* 0x010fc60000000048 */
[----:B------:R-:W3:Y:S01]  /*571d0*/  LDL.S16 R84, [R1+0x140] ;  /* 0x0001400001547983 */ /* 0x000ee20000100600 */
[----:B------:R-:W-:-:S03]  /*571e0*/  PRMT R69, R80, 0x7610, R69 ;  /* 0x0000761050457816 */ /* 0x000fc60000000045 */
[----:B------:R-:W-:Y:S01]  /*571f0*/  @P1 STG.E.U16 desc[UR20][R70.64], R73 ;  /* 0x0000004946001986 */ /* 0x000fe2000c101514 */
[----:B------:R-:W-:Y:S01]  /*57200*/  ISETP.LT.AND P6, PT, R78, UR75, !P0 ;  /* 0x0000004b4e007c0c */ /* 0x000fe2000c7c1270 */
[----:B------:R-:W-:Y:S01]  /*57210*/  VIADD R68, R0, UR28 ;  /* 0x0000001c00447c36 */ /* 0x000fe20008000000 */
[----:B------:R-:W-:Y:S01]  /*57220*/  ISETP.GE.AND P1, PT, R75, UR74, PT ;  /* 0x0000004a4b007c0c */ /* 0x000fe2000bf26270 */
[----:B------:R-:W4:Y:S01]  /*57230*/  LDL.LU R81, [R1+0x1828] ;  /* 0x0018280001517983 */ /* 0x000f220000300800 */
[----:B------:R-:W0:Y:S03]  /*57240*/  LDCU UR41, c[0x0][0x398] ;  /* 0x00007300ff2977ac */ /* 0x000e260008000800 */
[----:B------:R-:W4:Y:S04]  /*57250*/  LDL.LU.S16 R75, [R1+0x142] ;  /* 0x00014200014b7983 */ /* 0x000f280000300600 */
[----:B------:R0:W-:Y:S04]  /*57260*/  @P5 STG.E.U16 desc[UR20][R8.64], R72 ;  /* 0x0000004808005986 */ /* 0x0001e8000c101514 */
[----:B------:R-:W4:Y:S01]  /*57270*/  LDL.S16 R80, [R1+0x144] ;  /* 0x0001440001507983 */ /* 0x000f220000100600 */
[----:B0-----:R-:W-:-:S03]  /*57280*/  PRMT R8, R74, 0x7610, R8 ;  /* 0x000076104a087816 */ /* 0x001fc60000000008 */
[----:B------:R-:W4:Y:S01]  /*57290*/  LDL.LU R74, [R1+0x1820] ;  /* 0x00182000014a7983 */ /* 0x000f220000300800 */
[C---:B------:R-:W-:Y:S01]  /*572a0*/  ISETP.LT.AND P0, PT, R77.reuse, UR57, !P0 ;  /* 0x000000394d007c0c */ /* 0x040fe2000c701270 */
[----:B------:R-:W-:Y:S01]  /*572b0*/  IMAD.WIDE R6, R68, 0x2, R2 ;  /* 0x0000000244067825 */ /* 0x000fe200078e0202 */
[----:B------:R-:W-:Y:S01]  /*572c0*/  ISETP.LT.AND P5, PT, R78, UR54, !P4 ;  /* 0x000000364e007c0c */ /* 0x000fe2000e7a1270 */
[----:B------:R-:W4:Y:S01]  /*572d0*/  LDL.LU.S16 R83, [R1+0x146] ;  /* 0x0001460001537983 */ /* 0x000f220000300600 */
[----:B------:R-:W-:Y:S01]  /*572e0*/  ISETP.LT.AND P4, PT, R77, UR42, !P4 ;  /* 0x0000002a4d007c0c */ /* 0x000fe2000e781270 */
[----:B------:R-:W-:Y:S01]  /*572f0*/  VIADD R0, R68, UR28 ;  /* 0x0000001c44007c36 */ /* 0x000fe20008000000 */
[----:B------:R-:W0:Y:S01]  /*57300*/  LDCU UR42, c[0x0][0x39c] ;  /* 0x00007380ff2a77ac */ /* 0x000e220008000800 */
[----:B------:R1:W-:Y:S01]  /*57310*/  @P6 STG.E.U16 desc[UR20][R6.64], R69 ;  /* 0x0000004506006986 */ /* 0x0003e2000c101514 */
[----:B------:R-:W-:Y:S01]  /*57320*/  ISETP.LT.AND P6, PT, R78, UR73, !P1 ;  /* 0x000000494e007c0c */ /* 0x000fe2000cfc1270 */
[----:B------:R-:W0:Y:S01]  /*57330*/  LDCU UR57, c[0x0][0x398] ;  /* 0x00007300ff3977ac */ /* 0x000e220008000800 */
[----:B------:R-:W0:Y:S01]  /*57340*/  LDCU UR54, c[0x0][0x398] ;  /* 0x00007300ff3677ac */ /* 0x000e220008000800 */
[----:B-1----:R-:W-:Y:S01]  /*57350*/  IMAD.WIDE R6, R68, 0x2, R4 ;  /* 0x0000000244067825 */ /* 0x002fe200078e0204 */
[----:B------:R-:W-:-:S02]  /*57360*/  PRMT R69, R82, 0x7610, R69 ;  /* 0x0000761052457816 */ /* 0x000fc40000000045 */
[----:B------:R-:W-:Y:S01]  /*57370*/  PRMT R68, R79, 0x7610, R68 ;  /* 0x000076104f447816 */ /* 0x000fe20000000044 */
[----:B------:R-:W4:Y:S04]  /*57380*/  LDL.LU R82, [R1+0x1740] ;  /* 0x0017400001527983 */ /* 0x000f280000300800 */
[----:B------:R1:W-:Y:S04]  /*57390*/  @P0 STG.E.U16 desc[UR20][R6.64], R8 ;  /* 0x0000000806000986 */ /* 0x0003e8000c101514 */
[----:B------:R-:W4:Y:S01]  /*573a0*/  LDL.S16 R79, [R1+0x148] ;  /* 0x00014800014f7983 */ /* 0x000f220000100600 */
[----:B-1----:R-:W-:-:S04]  /*573b0*/  IMAD.WIDE R8, R0, 0x2, R2 ;  /* 0x0000000200087825 */ /* 0x002fc800078e0202 */
[C---:B------:R-:W-:Y:S01]  /*573c0*/  IMAD.WIDE R6, R0.reuse, 0x2, R4 ;  /* 0x0000000200067825 */ /* 0x040fe200078e0204 */
[----:B------:R-:W-:Y:S03]  /*573d0*/  @P5 STG.E.U16 desc[UR20][R8.64], R69 ;  /* 0x0000004508005986 */ /* 0x000fe6000c101514 */
[----:B------:R-:W-:Y:S01]  /*573e0*/  VIADD R0, R0, UR28 ;  /* 0x0000001c00007c36 */ /* 0x000fe20008000000 */
[----:B------:R1:W-:Y:S03]  /*573f0*/  @P4 STG.E.U16 desc[UR20][R6.64], R68 ;  /* 0x0000004406004986 */ /* 0x0003e6000c101514 */
[----:B-1----:R-:W-:Y:S01]  /*57400*/  IMAD.WIDE R6, R0, 0x2, R2 ;  /* 0x0000000200067825 */ /* 0x002fe200078e0202 */
[----:B--2---:R-:W-:Y:S02]  /*57410*/  ISETP.GE.AND P0, PT, R76, UR12, PT ;  /* 0x0000000c4c007c0c */ /* 0x004fe4000bf06270 */
[----:B---3--:R-:W-:Y:S01]  /*57420*/  PRMT R8, R84, 0x7610, R8 ;  /* 0x0000761054087816 */ /* 0x008fe20000000008 */
[----:B------:R-:W2:Y:S01]  /*57430*/  LDL.LU R76, [R1+0x1748] ;  /* 0x00174800014c7983 */ /* 0x000ea20000300800 */
[----:B----4-:R-:W-:-:S02]  /*57440*/  PRMT R70, R75, 0x7610, R70 ;  /* 0x000076104b467816 */ /* 0x010fc40000000046 */
[----:B------:R-:W-:Y:S01]  /*57450*/  ISETP.LT.AND P1, PT, R77, UR22, !P1 ;  /* 0x000000164d007c0c */ /* 0x000fe2000cf21270 */
[----:B------:R-:W3:Y:S01]  /*57460*/  LDL.LU.S16 R75, [R1+0x14a] ;  /* 0x00014a00014b7983 */ /* 0x000ee20000300600 */
[----:B------:R-:W-:Y:S01]  /*57470*/  ISETP.GE.AND P4, PT, R81, UR30, PT ;  /* 0x0000001e51007c0c */ /* 0x000fe2000bf86270 */
[----:B------:R-:W-:Y:S01]  /*57480*/  IMAD.WIDE R68, R0, 0x2, R4 ;  /* 0x0000000200447825 */ /* 0x000fe200078e0204 */
[----:B------:R-:W-:Y:S01]  /*57490*/  ISETP.LT.AND P5, PT, R78, UR40, !P0 ;  /* 0x000000284e007c0c */ /* 0x000fe2000c7a1270 */
[----:B------:R1:W-:Y:S01]  /*574a0*/  @P6 STG.E.U16 desc[UR20][R6.64], R8 ;  /* 0x0000000806006986 */ /* 0x0003e2000c101514 */
[----:B------:R-:W4:Y:S03]  /*574b0*/  LDCU UR22, c[0x0][0x39c] ;  /* 0x00007380ff1677ac */ /* 0x000f260008000800 */
[----:B------:R-:W4:Y:S01]  /*574c0*/  LDL.S16 R81, [R1+0x14c] ;  /* 0x00014c0001517983 */ /* 0x000f220000100600 */
[----:B------:R-:W0:Y:S01]  /*574d0*/  LDCU UR12, c[0x0][0x398] ;  /* 0x00007300ff0c77ac */ /* 0x000e220008000800 */
[----:B------:R-:W0:Y:S01]  /*574e0*/  LDCU UR30, c[0x0][0x398] ;  /* 0x00007300ff1e77ac */ /* 0x000e220008000800 */
[----:B------:R-:W-:-:S02]  /*574f0*/  ISETP.GE.AND P6, PT, R74, UR53, PT ;  /* 0x000000354a007c0c */ /* 0x000fc4000bfc6270 */
[----:B------:R-:W4:Y:S01]  /*57500*/  LDL.LU.S16 R74, [R1+0x14e] ;  /* 0x00014e00014a7983 */ /* 0x000f220000300600 */
[----:B------:R-:W-:Y:S01]  /*57510*/  ISETP.LT.AND P0, PT, R77, UR43, !P0 ;  /* 0x0000002b4d007c0c */ /* 0x000fe2000c701270 */
[----:B-1----:R-:W-:Y:S01]  /*57520*/  VIADD R7, R0, UR28 ;  /* 0x0000001c00077c36 */ /* 0x002fe20008000000 */
[----:B------:R-:W-:Y:S01]  /*57530*/  PRMT R6, R80, 0x7610, R6 ;  /* 0x0000761050067816 */ /* 0x000fe20000000006 */
[----:B------:R1:W-:Y:S01]  /*57540*/  @P1 STG.E.U16 desc[UR20][R68.64], R70 ;  /* 0x0000004644001986 */ /* 0x0003e2000c101514 */
[----:B------:R-:W0:Y:S01]  /*57550*/  LDCU UR40, c[0x0][0x398] ;  /* 0x00007300ff2877ac */ /* 0x000e220008000800 */
[----:B------:R-:W-:Y:S02]  /*57560*/  IMAD.WIDE R8, R7, 0x2, R2 ;  /* 0x0000000207087825 */ /* 0x000fe400078e0202 */
[----:B------:R-:W4:Y:S01]  /*57570*/  LDL.LU R80, [R1+0x16b0] ;  /* 0x0016b00001507983 */ /* 0x000f220000300800 */
[----:B------:R-:W0:Y:S03]  /*57580*/  LDCU UR43, c[0x0][0x398] ;  /* 0x00007300ff2b77ac */ /* 0x000e260008000800 */
[----:B------:R0:W-:Y:S01]  /*57590*/  @P5 STG.E.U16 desc[UR20][R8.64], R6 ;  /* 0x0000000608005986 */ /* 0x0001e2000c101514 */
[----:B------:R-:W0:Y:S01]  /*575a0*/  LDCU UR53, c[0x0][0x398] ;  /* 0x00007300ff3577ac */ /* 0x000e220008000800 */
[----:B-1----:R-:W-:Y:S01]  /*575b0*/  PRMT R70, R83, 0x7610, R70 ;  /* 0x0000761053467816 */ /* 0x002fe20000000046 */
[----:B------:R-:W-:Y:S01]  /*575c0*/  IMAD.WIDE R68, R7, 0x2, R4 ;  /* 0x0000000207447825 */ /* 0x000fe200078e0204 */
[----:B------:R-:W4:Y:S04]  /*575d0*/  LDL.S16 R83, [R1+0x150] ;  /* 0x0001500001537983 */ /* 0x000f280000100600 */
[----:B------:R4:W-:Y:S01]  /*575e0*/  @P0 STG.E.U16 desc[UR20][R68.64], R70 ;  /* 0x0000004644000986 */ /* 0x0009e2000c101514 */
[----:B------:R-:W-:-:S03]  /*575f0*/  PRMT R0, R79, 0x7610, R0 ;  /* 0x000076104f007816 */ /* 0x000fc60000000000 */
[----:B------:R-:W4:Y:S01]  /*57600*/  LDL.LU.S16 R79, [R1+0x152] ;  /* 0x00015200014f7983 */ /* 0x000f220000300600 */
[----:B--2---:R-:W-:Y:S02]  /*57610*/  ISETP.GE.AND P0, PT, R76, UR24, PT ;  /* 0x000000184c007c0c */ /* 0x004fe4000bf06270 */
[----:B---3--:R-:W-:Y:S01]  /*57620*/  PRMT R72, R75, 0x7610, R72 ;  /* 0x000076104b487816 */ /* 0x008fe20000000048 */
[----:B------:R-:W2:Y:S01]  /*57630*/  LDL.S16 R76, [R1+0x154] ;  /* 0x00015400014c7983 */ /* 0x000ea20000100600 */
[----:B------:R-:W-:Y:S01]  /*57640*/  ISETP.LT.AND P5, PT, R78, UR52, !P4 ;  /* 0x000000344e007c0c */ /* 0x000fe2000e7a1270 */
[----:B0-----:R-:W-:Y:S01]  /*57650*/  VIADD R6, R7, UR28 ;  /* 0x0000001c07067c36 */ /* 0x001fe20008000000 */
[----:B------:R-:W-:Y:S01]  /*57660*/  ISETP.GE.AND P1, PT, R82, UR32, PT ;  /* 0x0000002052007c0c */ /* 0x000fe2000bf26270 */
[----:B------:R-:W3:Y:S01]  /*57670*/  LDL.LU R75, [R1+0x16b8] ;  /* 0x0016b800014b7983 */ /* 0x000ee20000300800 */
[----:B----4-:R-:W-:Y:S01]  /*57680*/  PRMT R70, R74, 0x7610, R70 ;  /* 0x000076104a467816 */ /* 0x010fe20000000046 */
[----:B------:R-:W-:-:S02]  /*57690*/  IMAD.WIDE R8, R6, 0x2, R2 ;  /* 0x0000000206087825 */ /* 0x000fc400078e0202 */
[----:B------:R-:W4:Y:S01]  /*576a0*/  LDL.LU.S16 R74, [R1+0x156] ;  /* 0x00015600014a7983 */ /* 0x000f220000300600 */
[C---:B------:R-:W-:Y:S01]  /*576b0*/  ISETP.LT.AND P4, PT, R77.reuse, UR72, !P4 ;  /* 0x000000484d007c0c */ /* 0x040fe2000e781270 */
[----:B------:R-:W0:Y:S04]  /*576c0*/  LDCU UR32, c[0x0][0x39c] ;  /* 0x00007380ff2077ac */ /* 0x000e280008000800 */
[----:B------:R1:W-:Y:S01]  /*576d0*/  @P5 STG.E.U16 desc[UR20][R8.64], R0 ;  /* 0x0000000008005986 */ /* 0x0003e2000c101514 */
[----:B------:R-:W-:Y:S01]  /*576e0*/  ISETP.LT.AND P5, PT, R78, UR70, !P6 ;  /* 0x000000464e007c0c */ /* 0x000fe2000f7a1270 */
[C---:B------:R-:W-:Y:S01]  /*576f0*/  IMAD.WIDE R68, R6.reuse, 0x2, R4 ;  /* 0x0000000206447825 */ /* 0x040fe200078e0204 */
[----:B------:R-:W-:Y:S01]  /*57700*/  ISETP.LT.AND P6, PT, R77, UR71, !P6 ;  /* 0x000000474d007c0c */ /* 0x000fe2000f7c1270 */
[----:B------:R-:W4:Y:S01]  /*57710*/  LDL.S16 R82, [R1+0x158] ;  /* 0x0001580001527983 */ /* 0x000f220000100600 */
[----:B------:R-:W-:Y:S01]  /*57720*/  PRMT R71, R81, 0x7610, R71 ;  /* 0x0000761051477816 */ /* 0x000fe20000000047 */
[----:B------:R-:W0:Y:S02]  /*57730*/  LDCU UR24, c[0x0][0x398] ;  /* 0x00007300ff1877ac */ /* 0x000e240008000800 */
[----:B------:R-:W4:Y:S01]  /*57740*/  LDL.LU.S16 R81, [R1+0x15a] ;  /* 0x00015a0001517983 */ /* 0x000f220000300600 */
[----:B------:R-:W0:Y:S01]  /*57750*/  LDCU UR52, c[0x0][0x398] ;  /* 0x00007300ff3477ac */ /* 0x000e220008000800 */
[----:B-1----:R-:W-:-:S04]  /*57760*/  VIADD R0, R6, UR28 ;  /* 0x0000001c06007c36 */ /* 0x002fc80008000000 */
[----:B------:R-:W-:Y:S01]  /*57770*/  IMAD.WIDE R8, R0, 0x2, R2 ;  /* 0x0000000200087825 */ /* 0x000fe200078e0202 */
[----:B------:R1:W-:Y:S04]  /*57780*/  @P4 STG.E.U16 desc[UR20][R68.64], R72 ;  /* 0x0000004844004986 */ /* 0x0003e8000c101514 */
[----:B------:R-:W-:Y:S01]  /*57790*/  @P5 STG.E.U16 desc[UR20][R8.64], R71 ;  /* 0x0000004708005986 */ /* 0x000fe2000c101514 */
[----:B------:R-:W-:Y:S01]  /*577a0*/  ISETP.LT.AND P5, PT, R78, UR69, !P1 ;  /* 0x000000454e007c0c */ /* 0x000fe2000cfa1270 */
[----:B------:R-:W-:-:S04]  /*577b0*/  IMAD.WIDE R6, R0, 0x2, R4 ;  /* 0x0000000200067825 */ /* 0x000fc800078e0204 */
[----:B------:R-:W-:Y:S01]  /*577c0*/  VIADD R0, R0, UR28 ;  /* 0x0000001c00007c36 */ /* 0x000fe20008000000 */
[----:B------:R0:W-:Y:S01]  /*577d0*/  @P6 STG.E.U16 desc[UR20][R6.64], R70 ;  /* 0x0000004606006986 */ /* 0x0001e2000c101514 */
[----:B------:R-:W-:Y:S02]  /*577e0*/  PRMT R73, R83, 0x7610, R73 ;  /* 0x0000761053497816 */ /* 0x000fe40000000049 */
[----:B------:R-:W-:Y:S02]  /*577f0*/  ISETP.LT.AND P1, PT, R77, UR34, !P1 ;  /* 0x000000224d007c0c */ /* 0x000fe4000cf21270 */
[----:B------:R-:W-:Y:S02]  /*57800*/  ISETP.GE.AND P4, PT, R80, UR51, PT ;  /* 0x0000003350007c0c */ /* 0x000fe4000bf86270 */
[----:B-1----:R-:W-:Y:S01]  /*57810*/  PRMT R72, R79, 0x7610, R72 ;  /* 0x000076104f487816 */ /* 0x002fe20000000048 */
[----:B------:R-:W4:Y:S01]  /*57820*/  LDL.LU R80, [R1+0x1834] ;  /* 0x0018340001507983 */ /* 0x000f220000300800 */
[----:B0-----:R-:W-:-:S03]  /*57830*/  IMAD.WIDE R70, R0, 0x2, R2 ;  /* 0x0000000200467825 */ /* 0x001fc600078e0202 */
[----:B------:R-:W4:Y:S01]  /*57840*/  LDL.S16 R84, [R1+0x15c] ;  /* 0x00015c0001547983 */ /* 0x000f220000100600 */
[----:B------:R-:W-:-:S03]  /*57850*/  IMAD.WIDE R8, R0, 0x2, R4 ;  /* 0x0000000200087825 */ /* 0x000fc600078e0204 */
[----:B------:R-:W-:Y:S01]  /*57860*/  @P5 STG.E.U16 desc[UR20][R70.64], R73 ;  /* 0x0000004946005986 */ /* 0x000fe2000c101514 */
[----:B--2---:R-:W-:-:S03]  /*57870*/  PRMT R69, R76, 0x7610, R69 ;  /* 0x000076104c457816 */ /* 0x004fc60000000045 */
[----:B------:R-:W2:Y:S01]  /*57880*/  LDL.LU R79, [R1+0x1838] ;  /* 0x00183800014f7983 */ /* 0x000ea20000300800 */
[----:B------:R-:W-:Y:S01]  /*57890*/  ISETP.LT.AND P6, PT, R78, UR68, !P0 ;  /* 0x000000444e007c0c */ /* 0x000fe2000c7c1270 */
[----:B------:R-:W-:Y:S01]  /*578a0*/  VIADD R68, R0, UR28 ;  /* 0x0000001c00447c36 */ /* 0x000fe20008000000 */
[----:B---3--:R-:W-:Y:S01]  /*578b0*/  ISETP.GE.AND P5, PT, R75, UR67, PT ;  /* 0x000000434b007c0c */ /* 0x008fe2000bfa6270 */
[----:B------:R-:W0:Y:S01]  /*578c0*/  LDCU UR51, c[0x0][0x39c] ;  /* 0x00007380ff3377ac */ /* 0x000e220008000800 */
[----:B------:R-:W3:Y:S01]  /*578d0*/  LDL.LU.S16 R75, [R1+0x15e] ;  /* 0x00015e00014b7983 */ /* 0x000ee20000300600 */
[----:B------:R-:W1:Y:S03]  /*578e0*/  LDCU UR34, c[0x0][0x39c] ;  /* 0x00007380ff2277ac */ /* 0x000e660008000800 */
[----:B------:R4:W-:Y:S04]  /*578f0*/  @P1 STG.E.U16 desc[UR20][R8.64], R72 ;  /* 0x0000004808001986 */ /* 0x0009e8000c101514 */
[----:B------:R-:W2:Y:S01]  /*57900*/  LDL.S16 R76, [R1+0x160] ;  /* 0x00016000014c7983 */ /* 0x000ea20000100600 */
[----:B----4-:R-:W-:-:S03]  /*57910*/  PRMT R8, R74, 0x7610, R8 ;  /* 0x000076104a087816 */ /* 0x010fc60000000008 */
        /* <DEDUP_REMOVED lines=13> */
[----:B------:R-:W-:Y:S01]  /*579f0*/  PRMT R69, R82, 0x7610, R69 ;  /* 0x0000761052457816 */ /* 0x000fe20000000045 */
[----:B------:R-:W1:Y:S01]  /*57a00*/  LDCU UR66, c[0x0][0x39c] ;  /* 0x00007380ff4277ac */ /* 0x000e620008000800 */
[----:B------:R-:W-:Y:S01]  /*57a10*/  PRMT R68, R81, 0x7610, R68 ;  /* 0x0000761051447816 */ /* 0x000fe20000000044 */
[----:B------:R-:W4:Y:S04]  /*57a20*/  LDL.LU R82, [R1+0x182c] ;  /* 0x00182c0001527983 */ /* 0x000f280000300800 */
[----:B------:R0:W-:Y:S04]  /*57a30*/  @P0 STG.E.U16 desc[UR20][R6.64], R8 ;  /* 0x0000000806000986 */ /* 0x0001e8000c101514 */
[----:B------:R-:W4:Y:S01]  /*57a40*/  LDL.S16 R81, [R1+0x164] ;  /* 0x0001640001517983 */ /* 0x000f220000100600 */
[----:B------:R-:W-:-:S03]  /*57a50*/  ISETP.GE.AND P0, PT, R80, UR77, PT ;  /* 0x0000004d50007c0c */ /* 0x000fc6000bf06270 */
[----:B------:R-:W4:Y:S01]  /*57a60*/  LDL.LU R80, [R1+0x16d8] ;  /* 0x0016d80001507983 */ /* 0x000f220000300800 */
[----:B0-----:R-:W-:-:S04]  /*57a70*/  IMAD.WIDE R8, R0, 0x2, R2 ;  /* 0x0000000200087825 */ /* 0x001fc800078e0202 */
[C---:B------:R-:W-:Y:S01]  /*57a80*/  IMAD.WIDE R6, R0.reuse, 0x2, R4 ;  /* 0x0000000200067825 */ /* 0x040fe200078e0204 */
[----:B------:R0:W-:Y:S03]  /*57a90*/  @P1 STG.E.U16 desc[UR20][R8.64], R69 ;  /* 0x0000004508001986 */ /* 0x0001e6000c101514 */
[----:B------:R-:W-:Y:S01]  /*57aa0*/  VIADD R0, R0, UR28 ;  /* 0x0000001c00007c36 */ /* 0x000fe20008000000 */
[----:B------:R1:W-:Y:S01]  /*57ab0*/  @P4 STG.E.U16 desc[UR20][R6.64], R68 ;  /* 0x0000004406004986 */ /* 0x0003e2000c101514 */
[----:B0-----:R-:W-:Y:S02]  /*57ac0*/  PRMT R8, R84, 0x7610, R8 ;  /* 0x0000761054087816 */ /* 0x001fe40000000008 */
[----:B-1----:R-:W-:-:S05]  /*57ad0*/  IMAD.WIDE R6, R0, 0x2, R2 ;  /* 0x0000000200067825 */ /* 0x002fca00078e0202 */
[----:B------:R0:W-:Y:S01]  /*57ae0*/  @P6 STG.E.U16 desc[UR20][R6.64], R8 ;  /* 0x0000000806006986 */ /* 0x0001e2000c101514 */
[----:B---3--:R-:W-:-:S03]  /*57af0*/  PRMT R70, R75, 0x7610, R70 ;  /* 0x000076104b467816 */ /* 0x008fc60000000046 */
[----:B------:R-:W3:Y:S01]  /*57b00*/  LDL.LU.S16 R75, [R1+0x166] ;  /* 0x00016600014b7983 */ /* 0x000ee20000300600 */
[----:B--2---:R-:W-:Y:S02]  /*57b10*/  ISETP.GE.AND P1, PT, R79, UR49, PT ;  /* 0x000000314f007c0c */ /* 0x004fe4000bf26270 */
[----:B------:R-:W-:Y:S01]  /*57b20*/  ISETP.LT.AND P5, PT, R77, UR7, !P5 ;  /* 0x000000074d007c0c */ /* 0x000fe2000efa1270 */
[----:B------:R-:W2:Y:S01]  /*57b30*/  LDL.S16 R79, [R1+0x168] ;  /* 0x00016800014f7983 */ /* 0x000ea20000100600 */
[----:B------:R-:W-:Y:S01]  /*57b40*/  ISETP.LT.AND P4, PT, R78, UR50, !P0 ;  /* 0x000000324e007c0c */ /* 0x000fe2000c781270 */
[----:B------:R-:W-:Y:S01]  /*57b50*/  IMAD.WIDE R68, R0, 0x2, R4 ;  /* 0x0000000200447825 */ /* 0x000fe200078e0204 */
[----:B----4-:R-:W-:-:S03]  /*57b60*/  ISETP.GE.AND P6, PT, R74, UR65, PT ;  /* 0x000000414a007c0c */ /* 0x010fc6000bfc6270 */
[----:B0-----:R-:W-:Y:S01]  /*57b70*/  VIADD R7, R0, UR28 ;  /* 0x0000001c00077c36 */ /* 0x001fe20008000000 */
[----:B------:R-:W4:Y:S01]  /*57b80*/  LDL.LU.S16 R74, [R1+0x16a] ;  /* 0x00016a00014a7983 */ /* 0x000f220000300600 */
[----:B------:R-:W-:Y:S01]  /*57b90*/  ISETP.LT.AND P0, PT, R77, UR8, !P0 ;  /* 0x000000084d007c0c */ /* 0x000fe2000c701270 */
[----:B------:R-:W0:Y:S01]  /*57ba0*/  LDCU UR7, c[0x0][0x398] ;  /* 0x00007300ff0777ac */ /* 0x000e220008000800 */
[----:B------:R-:W-:Y:S01]  /*57bb0*/  PRMT R6, R76, 0x7610, R6 ;  /* 0x000076104c067816 */ /* 0x000fe20000000006 */
[----:B------:R-:W-:Y:S01]  /*57bc0*/  IMAD.WIDE R8, R7, 0x2, R2 ;  /* 0x0000000207087825 */ /* 0x000fe200078e0202 */
[----:B------:R1:W-:Y:S01]  /*57bd0*/  @P5 STG.E.U16 desc[UR20][R68.64], R70 ;  /* 0x0000004644005986 */ /* 0x0003e2000c101514 */
[----:B------:R-:W0:Y:S03]  /*57be0*/  LDCU UR8, c[0x0][0x39c] ;  /* 0x00007380ff0877ac */ /* 0x000e260008000800 */
        /* <DEDUP_REMOVED lines=10> */
[----:B------:R-:W-:Y:S02]  /*57c90*/  ISETP.GE.AND P0, PT, R80, UR47, PT ;  /* 0x0000002f50007c0c */ /* 0x000fe4000bf06270 */
[----:B---3--:R-:W-:Y:S01]  /*57ca0*/  PRMT R72, R75, 0x7610, R72 ;  /* 0x000076104b487816 */ /* 0x008fe20000000048 */
[----:B------:R-:W3:Y:S01]  /*57cb0*/  LDL.S16 R80, [R1+0x170] ;  /* 0x0001700001507983 */ /* 0x000ee20000100600 */
[----:B------:R-:W-:Y:S01]  /*57cc0*/  ISETP.LT.AND P5, PT, R78, UR48, !P1 ;  /* 0x000000304e007c0c */ /* 0x000fe2000cfa1270 */
[----:B0-----:R-:W-:Y:S01]  /*57cd0*/  VIADD R6, R7, UR28 ;  /* 0x0000001c07067c36 */ /* 0x001fe20008000000 */
[----:B--2---:R-:W-:Y:S01]  /*57ce0*/  PRMT R71, R79, 0x7610, R71 ;  /* 0x000076104f477816 */ /* 0x004fe20000000047 */
[----:B------:R-:W2:Y:S01]  /*57cf0*/  LDL.LU R75, [R1+0x16f4] ;  /* 0x0016f400014b7983 */ /* 0x000ea20000300800 */
[----:B------:R-:W-:Y:S02]  /*57d00*/  ISETP.GE.AND P4, PT, R82, UR64, PT ;  /* 0x0000004052007c0c */ /* 0x000fe4000bf86270 */
[----:B----4-:R-:W-:Y:S01]  /*57d10*/  PRMT R70, R74, 0x7610, R70 ;  /* 0x000076104a467816 */ /* 0x010fe20000000046 */
[----:B------:R-:W0:Y:S01]  /*57d20*/  LDCU UR48, c[0x0][0x398] ;  /* 0x00007300ff3077ac */ /* 0x000e220008000800 */
[----:B------:R-:W4:Y:S01]  /*57d30*/  LDL.LU.S16 R74, [R1+0x172] ;  /* 0x00017200014a7983 */ /* 0x000f220000300600 */
[----:B------:R-:W-:Y:S01]  /*57d40*/  IMAD.WIDE R8, R6, 0x2, R2 ;  /* 0x0000000206087825 */ /* 0x000fe200078e0202 */
[C---:B------:R-:W-:Y:S01]  /*57d50*/  ISETP.LT.AND P1, PT, R77.reuse, UR14, !P1 ;  /* 0x0000000e4d007c0c */ /* 0x040fe2000cf21270 */
[----:B------:R-:W1:Y:S01]  /*57d60*/  LDCU UR14, c[0x0][0x39c] ;  /* 0x00007380ff0e77ac */ /* 0x000e620008000800 */
[----:B------:R-:W4:Y:S01]  /*57d70*/  LDL.S16 R82, [R1+0x174] ;  /* 0x0001740001527983 */ /* 0x000f220000100600 */
[----:B------:R-:W0:Y:S03]  /*57d80*/  LDCU UR47, c[0x0][0x39c] ;  /* 0x00007380ff2f77ac */ /* 0x000e260008000800 */
[----:B------:R1:W-:Y:S01]  /*57d90*/  @P5 STG.E.U16 desc[UR20][R8.64], R0 ;  /* 0x0000000008005986 */ /* 0x0003e2000c101514 */
[----:B------:R-:W-:Y:S01]  /*57da0*/  ISETP.LT.AND P5, PT, R78, UR33, !P6 ;  /* 0x000000214e007c0c */ /* 0x000fe2000f7a1270 */
[C---:B------:R-:W-:Y:S01]  /*57db0*/  IMAD.WIDE R68, R6.reuse, 0x2, R4 ;  /* 0x0000000206447825 */ /* 0x040fe200078e0204 */
[----:B------:R-:W-:Y:S01]  /*57dc0*/  ISETP.LT.AND P6, PT, R77, UR63, !P6 ;  /* 0x0000003f4d007c0c */ /* 0x000fe2000f7c1270 */
[----:B------:R-:W4:Y:S01]  /*57dd0*/  LDL.LU.S16 R79, [R1+0x176] ;  /* 0x00017600014f7983 */ /* 0x000f220000300600 */
[----:B------:R-:W0:Y:S01]  /*57de0*/  LDCU UR33, c[0x0][0x398] ;  /* 0x00007300ff2177ac */ /* 0x000e220008000800 */
[----:B-1----:R-:W-:-:S04]  /*57df0*/  VIADD R0, R6, UR28 ;  /* 0x0000001c06007c36 */ /* 0x002fc80008000000 */
[----:B------:R-:W-:Y:S01]  /*57e00*/  IMAD.WIDE R8, R0, 0x2, R2 ;  /* 0x0000000200087825 */ /* 0x000fe200078e0202 */
[----:B------:R1:W-:Y:S04]  /*57e10*/  @P1 STG.E.U16 desc[UR20][R68.64], R72 ;  /* 0x0000004844001986 */ /* 0x0003e8000c101514 */
[----:B------:R-:W-:Y:S01]  /*57e20*/  @P5 STG.E.U16 desc[UR20][R8.64], R71 ;  /* 0x0000004708005986 */ /* 0x000fe2000c101514 */
[----:B------:R-:W-:Y:S01]  /*57e30*/  ISETP.LT.AND P5, PT, R78, UR10, !P4 ;  /* 0x0000000a4e007c0c */ /* 0x000fe2000e7a1270 */
[C---:B------:R-:W-:Y:S01]  /*57e40*/  IMAD.WIDE R6, R0.reuse, 0x2, R4 ;  /* 0x0000000200067825 */ /* 0x040fe200078e0204 */
[----:B------:R-:W-:Y:S01]  /*57e50*/  PRMT R73, R83, 0x7610, R73 ;  /* 0x0000761053497816 */ /* 0x000fe20000000049 */
[----:B------:R-:W0:Y:S02]  /*57e60*/  LDCU UR10, c[0x0][0x39c] ;  /* 0x00007380ff0a77ac */ /* 0x000e240008000800 */
[----:B------:R-:W-:Y:S01]  /*57e70*/  VIADD R0, R0, UR28 ;  /* 0x0000001c00007c36 */ /* 0x000fe20008000000 */
[----:B------:R0:W-:Y:S01]  /*57e80*/  @P6 STG.E.U16 desc[UR20][R6.64], R70 ;  /* 0x0000004606006986 */ /* 0x0001e2000c101514 */
[----:B------:R-:W-:-:S02]  /*57e90*/  ISETP.LT.AND P4, PT, R77, UR62, !P4 ;  /* 0x0000003e4d007c0c */ /* 0x000fc4000e781270 */
[----:B------:R-:W-:Y:S02]  /*57ea0*/  ISETP.GE.AND P1, PT, R76, UR38, PT ;  /* 0x000000264c007c0c */ /* 0x000fe4000bf26270 */
[----:B-1----:R-:W-:Y:S01]  /*57eb0*/  PRMT R72, R81, 0x7610, R72 ;  /* 0x0000761051487816 */ /* 0x002fe20000000048 */
[----:B------:R-:W4:Y:S01]  /*57ec0*/  LDL.LU R76, [R1+0x16fc] ;  /* 0x0016fc00014c7983 */ /* 0x000f220000300800 */
[----:B0-----:R-:W-:-:S03]  /*57ed0*/  IMAD.WIDE R70, R0, 0x2, R2 ;  /* 0x0000000200467825 */ /* 0x001fc600078e0202 */
[----:B------:R-:W4:Y:S01]  /*57ee0*/  LDL.S16 R84, [R1+0x178] ;  /* 0x0001780001547983 */ /* 0x000f220000100600 */
[----:B------:R-:W-:-:S03]  /*57ef0*/  IMAD.WIDE R8, R0, 0x2, R4 ;  /* 0x0000000200087825 */ /* 0x000fc600078e0204 */
[----:B------:R-:W-:Y:S01]  /*57f00*/  @P5 STG.E.U16 desc[UR20][R70.64], R73 ;  /* 0x0000004946005986 */ /* 0x000fe2000c101514 */
[----:B---3--:R-:W-:-:S03]  /*57f10*/  PRMT R69, R80, 0x7610, R69 ;  /* 0x0000761050457816 */ /* 0x008fc60000000045 */
[----:B------:R-:W3:Y:S01]  /*57f20*/  LDL.LU R81, [R1+0x1844] ;  /* 0x0018440001517983 */ /* 0x000ee20000300800 */
[----:B------:R-:W-:Y:S01]  /*57f30*/  ISETP.LT.AND P6, PT, R78, UR16, !P0 ;  /* 0x000000104e007c0c */ /* 0x000fe2000c7c1270 */
[----:B------:R-:W-:Y:S01]  /*57f40*/  VIADD R68, R0, UR28 ;  /* 0x0000001c00447c36 */ /* 0x000fe20008000000 */
[----:B--2---:R-:W-:Y:S01]  /*57f50*/  ISETP.GE.AND P5, PT, R75, UR18, PT ;  /* 0x000000124b007c0c */ /* 0x004fe2000bfa6270 */
[----:B------:R4:W-:Y:S01]  /*57f60*/  @P4 STG.E.U16 desc[UR20][R8.64], R72 ;  /* 0x0000004808004986 */ /* 0x0009e2000c101514 */
[----:B------:R-:W-:Y:S01]  /*57f70*/  ISETP.LT.AND P0, PT, R77, UR61, !P0 ;  /* 0x0000003d4d007c0c */ /* 0x000fe2000c701270 */
[C---:B------:R-:W-:Y:S01]  /*57f80*/  IMAD.WIDE R6, R68.reuse, 0x2, R2 ;  /* 0x0000000244067825 */ /* 0x040fe200078e0202 */
[----:B------:R-:W0:Y:S01]  /*57f90*/  LDCU UR38, c[0x0][0x398] ;  /* 0x00007300ff2677ac */ /* 0x000e220008000800 */
[----:B------:R-:W2:Y:S02]  /*57fa0*/  LDL.LU.S16 R75, [R1+0x17a] ;  /* 0x00017a00014b7983 */ /* 0x000ea40000300600 */
[----:B------:R-:W-:Y:S01]  /*57fb0*/  VIADD R0, R68, UR28 ;  /* 0x0000001c44007c36 */ /* 0x000fe20008000000 */
[----:B------:R-:W1:Y:S01]  /*57fc0*/  LDCU UR16, c[0x0][0x398] ;  /* 0x00007300ff1077ac */ /* 0x000e620008000800 */
[----:B------:R-:W3:Y:S01]  /*57fd0*/  LDL.S16 R80, [R1+0x17c] ;  /* 0x00017c0001507983 */ /* 0x000ee20000100600 */
[----:B------:R-:W0:Y:S01]  /*57fe0*/  LDCU UR18, c[0x0][0x398] ;  /* 0x00007300ff1277ac */ /* 0x000e220008000800 */
[----:B----4-:R-:W-:-:S02]  /*57ff0*/  PRMT R8, R74, 0x7610, R8 ;  /* 0x000076104a087816 */ /* 0x010fc40000000008 */
[----:B------:R-:W4:Y:S01]  /*58000*/  LDL.LU R74, [R1+0x1848] ;  /* 0x00184800014a7983 */ /* 0x000f220000300800 */
[C---:B------:R-:W-:Y:S01]  /*58010*/  ISETP.LT.AND P4, PT, R78.reuse, UR45, !P1 ;  /* 0x0000002d4e007c0c */ /* 0x040fe2000cf81270 */
[----:B------:R-:W0:Y:S01]  /*58020*/  LDCU UR45, c[0x0][0x39c] ;  /* 0x00007380ff2d77ac */ /* 0x000e220008000800 */
[----:B------:R-:W-:Y:S01]  /*58030*/  ISETP.LT.AND P1, PT, R77, UR31, !P1 ;  /* 0x0000001f4d007c0c */ /* 0x000fe2000cf21270 */
[----:B------:R1:W-:Y:S01]  /*58040*/  @P6 STG.E.U16 desc[UR20][R6.64], R69 ;  /* 0x0000004506006986 */ /* 0x0003e2000c101514 */
[----:B------:R-:W-:Y:S01]  /*58050*/  ISETP.LT.AND P6, PT, R78, UR60, !P5 ;  /* 0x0000003c4e007c0c */ /* 0x000fe2000efc1270 */
[----:B------:R-:W0:Y:S02]  /*58060*/  LDCU UR31, c[0x0][0x398] ;  /* 0x00007300ff1f77ac */ /* 0x000e240008000800 */
[----:B------:R-:W4:Y:S01]  /*58070*/  LDL.LU.S16 R83, [R1+0x17e] ;  /* 0x00017e0001537983 */ /* 0x000f220000300600 */
[----:B-1----:R-:W-:Y:S01]  /*58080*/  IMAD.WIDE R6, R68, 0x2, R4 ;  /* 0x0000000244067825 */ /* 0x002fe200078e0204 */
[----:B------:R-:W-:-:S02]  /*58090*/  PRMT R69, R82, 0x7610, R69 ;  /* 0x0000761052457816 */ /* 0x000fc40000000045 */
[----:B------:R-:W-:Y:S01]  /*580a0*/  PRMT R68, R79, 0x7610, R68 ;  /* 0x000076104f447816 */ /* 0x000fe20000000044 */
[----:B------:R-:W4:Y:S04]  /*580b0*/  LDL.LU R82, [R1+0x183c] ;  /* 0x00183c0001527983 */ /* 0x000f280000300800 */
[----:B------:R1:W-:Y:S04]  /*580c0*/  @P0 STG.E.U16 desc[UR20][R6.64], R8 ;  /* 0x0000000806000986 */ /* 0x0003e8000c101514 */
[----:B------:R-:W4:Y:S01]  /*580d0*/  LDL.S16 R79, [R1+0x180] ;  /* 0x00018000014f7983 */ /* 0x000f220000100600 */
[----:B-1----:R-:W-:-:S04]  /*580e0*/  IMAD.WIDE R8, R0, 0x2, R2 ;  /* 0x0000000200087825 */ /* 0x002fc800078e0202 */
[----:B------:R-:W-:Y:S01]  /*580f0*/  IMAD.WIDE R6, R0, 0x2, R4 ;  /* 0x0000000200067825 */ /* 0x000fe200078e0204 */
[----:B------:R-:W-:Y:S01]  /*58100*/  ISETP.GE.AND P0, PT, R76, UR46, PT ;  /* 0x0000002e4c007c0c */ /* 0x000fe2000bf06270 */
[----:B------:R1:W-:Y:S01]  /*58110*/  @P4 STG.E.U16 desc[UR20][R8.64], R69 ;  /* 0x0000004508004986 */ /* 0x0003e2000c101514 */
[----:B--2---:R-:W-:-:S03]  /*58120*/  PRMT R70, R75, 0x7610, R70 ;  /* 0x000076104b467816 */ /* 0x004fc60000000046 */
[----:B------:R-:W2:Y:S01]  /*58130*/  LDL.LU R76, [R1+0x1840] ;  /* 0x00184000014c7983 */ /* 0x000ea20000300800 */
[----:B------:R-:W-:Y:S01]  /*58140*/  VIADD R0, R0, UR28 ;  /* 0x0000001c00007c36 */ /* 0x000fe20008000000 */
[----:B------:R-:W-:Y:S01]  /*58150*/  ISETP.LT.AND P5, PT, R77, UR59, !P5 ;  /* 0x0000003b4d007c0c */ /* 0x000fe2000efa1270 */
[----:B------:R-:W0:Y:S01]  /*58160*/  LDCU UR46, c[0x0][0x398] ;  /* 0x00007300ff2e77ac */ /* 0x000e220008000800 */
[----:B------:R-:W2:Y:S01]  /*58170*/  LDL.LU.S16 R75, [R1+0x182] ;  /* 0x00018200014b7983 */ /* 0x000ea20000300600 */
[----:B-1----:R-:W-:-:S03]  /*58180*/  PRMT R8, R84, 0x7610, R8 ;  /* 0x0000761054087816 */ /* 0x002fc60000000008 */
[----:B------:R1:W-:Y:S01]  /*58190*/  @P1 STG.E.U16 desc[UR20][R6.64], R68 ;  /* 0x0000004406001986 */ /* 0x0003e2000c101514 */
[----:B---3--:R-:W-:Y:S01]  /*581a0*/  ISETP.GE.AND P1, PT, R81, UR35, PT ;  /* 0x0000002351007c0c */ /* 0x008fe2000bf26270 */
[----:B------:R-:W3:Y:S02]  /*581b0*/  LDCU UR35, c[0x0][0x398] ;  /* 0x00007300ff2377ac */ /* 0x000ee40008000800 */
[----:B------:R-:W3:Y:S01]  /*581c0*/  LDL.S16 R81, [R1+0x184] ;  /* 0x0001840001517983 */ /* 0x000ee20000100600 */
[----:B-1----:R-:W-:-:S05]  /*581d0*/  IMAD.WIDE R6, R0, 0x2, R2 ;  /* 0x0000000200067825 */ /* 0x002fca00078e0202 */
[----:B------:R1:W-:Y:S01]  /*581e0*/  @P6 STG.E.U16 desc[UR20][R6.64], R8 ;  /* 0x0000000806006986 */ /* 0x0003e2000c101514 */
[----:B----4-:R-:W-:Y:S02]  /*581f0*/  ISETP.GE.AND P6, PT, R74, UR44, PT ;  /* 0x0000002c4a007c0c */ /* 0x010fe4000bfc6270 */
[----:B------:R-:W-:Y:S01]  /*58200*/  ISETP.LT.AND P4, PT, R78, UR29, !P0 ;  /* 0x0000001d4e007c0c */ /* 0x000fe2000c781270 */
[----:B------:R-:W4:Y:S01]  /*58210*/  LDL.LU.S16 R74, [R1+0x186] ;  /* 0x00018600014a7983 */ /* 0x000f220000300600 */
[----:B------:R-:W-:Y:S01]  /*58220*/  ISETP.LT.AND P0, PT, R77, UR36, !P0 ;  /* 0x000000244d007c0c */ /* 0x000fe2000c701270 */
[C---:B------:R-:W-:Y:S01]  /*58230*/  IMAD.WIDE R68, R0.reuse, 0x2, R4 ;  /* 0x0000000200447825 */ /* 0x040fe200078e0204 */
[----:B------:R-:W0:Y:S03]  /*58240*/  LDCU UR36, c[0x0][0x39c] ;  /* 0x00007380ff2477ac */ /* 0x000e260008000800 */
[----:B-1----:R-:W-:Y:S01]  /*58250*/  VIADD R7, R0, UR28 ;  /* 0x0000001c00077c36 */ /* 0x002fe20008000000 */
[----:B------:R-:W-:Y:S01]  /*58260*/  PRMT R6, R80, 0x7610, R6 ;  /* 0x0000761050067816 */ /* 0x000fe20000000006 */
[----:B------:R1:W-:Y:S01]  /*58270*/  @P5 STG.E.U16 desc[UR20][R68.64], R70 ;  /* 0x0000004644005986 */ /* 0x0003e2000c101514 */
[----:B------:R-:W0:Y:S01]  /*58280*/  LDCU UR29, c[0x0][0x398] ;  /* 0x00007300ff1d77ac */ /* 0x000e220008000800 */
[----:B------:R-:W-:-:S02]  /*58290*/  IMAD.WIDE R8, R7, 0x2, R2 ;  /* 0x0000000207087825 */ /* 0x000fc400078e0202 */
[----:B------:R-:W3:Y:S01]  /*582a0*/  LDL.LU R80, [R1+0x1720] ;  /* 0x0017200001507983 */ /* 0x000ee20000300800 */
[----:B------:R-:W-:Y:S01]  /*582b0*/  PRMT R0, R79, 0x7610, R0 ;  /* 0x000076104f007816 */ /* 0x000fe20000000000 */
[----:B------:R-:W0:Y:S02]  /*582c0*/  LDCU UR44, c[0x0][0x398] ;  /* 0x00007300ff2c77ac */ /* 0x000e240008000800 */
[----:B------:R0:W-:Y:S01]  /*582d0*/  @P4 STG.E.U16 desc[UR20][R8.64], R6 ;  /* 0x0000000608004986 */ /* 0x0001e2000c101514 */
[----:B-1----:R-:W-:Y:S01]  /*582e0*/  PRMT R70, R83, 0x7610, R70 ;  /* 0x0000761053467816 */ /* 0x002fe20000000046 */
[----:B------:R-:W-:Y:S02]  /*582f0*/  IMAD.WIDE R68, R7, 0x2, R4 ;  /* 0x0000000207447825 */ /* 0x000fe400078e0204 */
[----:B------:R-:W3:Y:S04]  /*58300*/  LDL.S16 R83, [R1+0x188] ;  /* 0x0001880001537983 */ /* 0x000ee80000100600 */
[----:B------:R4:W-:Y:S04]  /*58310*/  @P0 STG.E.U16 desc[UR20][R68.64], R70 ;  /* 0x0000004644000986 */ /* 0x0009e8000c101514 */
[----:B------:R-:W3:Y:S01]  /*58320*/  LDL.LU.S16 R79, [R1+0x18a] ;  /* 0x00018a00014f7983 */ /* 0x000ee20000300600 */
[----:B--2---:R-:W-:-:S02]  /*58330*/  ISETP.GE.AND P0, PT, R76, UR42, PT ;  /* 0x0000002a4c007c0c */ /* 0x004fc4000bf06270 */
[----:B------:R-:W-:Y:S01]  /*58340*/  PRMT R72, R75, 0x7610, R72 ;  /* 0x000076104b487816 */ /* 0x000fe20000000048 */
[----:B------:R-:W2:Y:S01]  /*58350*/  LDL.S16 R76, [R1+0x18c] ;  /* 0x00018c00014c7983 */ /* 0x000ea20000100600 */
[----:B------:R-:W-:Y:S01]  /*58360*/  ISETP.LT.AND P5, PT, R78, UR26, !P1 ;  /* 0x0000001a4e007c0c */ /* 0x000fe2000cfa1270 */
[----:B0-----:R-:W-:Y:S01]  /*58370*/  VIADD R6, R7, UR28 ;  /* 0x0000001c07067c36 */ /* 0x001fe20008000000 */
[----:B------:R-:W-:Y:S01]  /*58380*/  ISETP.GE.AND P4, PT, R82, UR56, PT ;  /* 0x0000003852007c0c */ /* 0x000fe2000bf86270 */
[----:B------:R-:W2:Y:S01]  /*58390*/  LDL.LU R75, [R1+0x172c] ;  /* 0x00172c00014b7983 */ /* 0x000ea20000300800 */
[----:B------:R-:W0:Y:S01]  /*583a0*/  LDCU UR42, c[0x0][0x39c] ;  /* 0x00007380ff2a77ac */ /* 0x000e220008000800 */
[----:B----4-:R-:W-:Y:S01]  /*583b0*/  PRMT R70, R74, 0x7610, R70 ;  /* 0x000076104a467816 */ /* 0x010fe20000000046 */
[----:B------:R-:W1:Y:S01]  /*583c0*/  LDCU UR26, c[0x0][0x398] ;  /* 0x00007300ff1a77ac */ /* 0x000e620008000800 */
[----:B------:R-:W4:Y:S01]  /*583d0*/  LDL.LU.S16 R74, [R1+0x18e] ;  /* 0x00018e00014a7983 */ /* 0x000f220000300600 */
[C---:B------:R-:W-:Y:S01]  /*583e0*/  IMAD.WIDE R8, R6.reuse, 0x2, R2 ;  /* 0x0000000206087825 */ /* 0x040fe200078e0202 */
[----:B------:R-:W-:Y:S01]  /*583f0*/  ISETP.LT.AND P1, PT, R77, UR37, !P1 ;  /* 0x000000254d007c0c */ /* 0x000fe2000cf21270 */
[----:B------:R-:W0:Y:S01]  /*58400*/  LDCU UR37, c[0x0][0x398] ;  /* 0x00007300ff2577ac */ /* 0x000e220008000800 */
[----:B---3--:R-:W-:Y:S01]  /*58410*/  PRMT R71, R81, 0x7610, R71 ;  /* 0x0000761051477816 */ /* 0x008fe20000000047 */
[----:B------:R-:W-:Y:S01]  /*58420*/  IMAD.WIDE R68, R6, 0x2, R4 ;  /* 0x0000000206447825 */ /* 0x000fe200078e0204 */
[----:B------:R3:W-:Y:S01]  /*58430*/  @P5 STG.E.U16 desc[UR20][R8.64], R0 ;  /* 0x0000000008005986 */ /* 0x0007e2000c101514 */
[----:B------:R-:W-:Y:S01]  /*58440*/  ISETP.LT.AND P5, PT, R78, UR41, !P6 ;  /* 0x000000294e007c0c */ /* 0x000fe2000f7a1270 */
[----:B------:R-:W0:Y:S01]  /*58450*/  LDCU UR41, c[0x0][0x398] ;  /* 0x00007300ff2977ac */ /* 0x000e220008000800 */
[----:B------:R-:W-:Y:S01]  /*58460*/  ISETP.LT.AND P6, PT, R77, UR55, !P6 ;  /* 0x000000374d007c0c */ /* 0x000fe2000f7c1270 */
[----:B------:R-:W4:Y:S04]  /*58470*/  LDL.S16 R82, [R1+0x190] ;  /* 0x0001900001527983 */ /* 0x000f280000100600 */
[----:B------:R-:W4:Y:S01]  /*58480*/  LDL.LU.S16 R81, [R1+0x192] ;  /* 0x0001920001517983 */ /* 0x000f220000300600 */
[----:B---3--:R-:W-:-:S04]  /*58490*/  VIADD R0, R6, UR28 ;  /* 0x0000001c06007c36 */ /* 0x008fc80008000000 */
        /* <DEDUP_REMOVED lines=10> */
[----:B---3--:R-:W-:Y:S01]  /*58540*/  PRMT R72, R79, 0x7610, R72 ;  /* 0x000076104f487816 */ /* 0x008fe20000000048 */
[----:B------:R-:W3:Y:S01]  /*58550*/  LDL.LU R80, [R1+0x1734] ;  /* 0x0017340001507983 */ /* 0x000ee20000300800 */
[----:B0-----:R-:W-:-:S03]  /*58560*/  IMAD.WIDE R70, R0, 0x2, R2 ;  /* 0x0000000200467825 */ /* 0x001fc600078e0202 */
[----:B------:R-:W3:Y:S01]  /*58570*/  LDL.S16 R84, [R1+0x194] ;  /* 0x0001940001547983 */ /* 0x000ee20000100600 */
[----:B------:R-:W-:-:S03]  /*58580*/  IMAD.WIDE R8, R0, 0x2, R4 ;  /* 0x0000000200087825 */ /* 0x000fc600078e0204 */
[----:B------:R-:W-:Y:S01]  /*58590*/  @P5 STG.E.U16 desc[UR20][R70.64], R73 ;  /* 0x0000004946005986 */ /* 0x000fe2000c101514 */
[----:B--2---:R-:W-:-:S03]  /*585a0*/  PRMT R69, R76, 0x7610, R69 ;  /* 0x000076104c457816 */ /* 0x004fc60000000045 */
[----:B------:R-:W2:Y:S01]  /*585b0*/  LDL.LU R79, [R1+0x1730] ;  /* 0x00173000014f7983 */ /* 0x000ea20000300800 */
[----:B------:R-:W-:Y:S01]  /*585c0*/  ISETP.LT.AND P6, PT, R78, UR58, !P0 ;  /* 0x0000003a4e007c0c */ /* 0x000fe2000c7c1270 */
[----:B------:R-:W-:Y:S01]  /*585d0*/  VIADD R68, R0, UR28 ;  /* 0x0000001c00447c36 */ /* 0x000fe20008000000 */
[----:B------:R-:W-:Y:S01]  /*585e0*/  ISETP.GE.AND P5, PT, R75, UR32, PT ;  /* 0x000000204b007c0c */ /* 0x000fe2000bfa6270 */
[----:B------:R4:W-:Y:S01]  /*585f0*/  @P4 STG.E.U16 desc[UR20][R8.64], R72 ;  /* 0x0000004808004986 */ /* 0x0009e2000c101514 */
[----:B------:R-:W-:Y:S01]  /*58600*/  ISETP.LT.AND P0, PT, R77, UR12, !P0 ;  /* 0x0000000c4d007c0c */ /* 0x000fe2000c701270 */
[C---:B------:R-:W-:Y:S01]  /*58610*/  IMAD.WIDE R6, R68.reuse, 0x2, R2 ;  /* 0x0000000244067825 */ /* 0x040fe200078e0202 */
[----:B------:R-:W0:Y:S01]  /*58620*/  LDCU UR22, c[0x0][0x398] ;  /* 0x00007300ff1677ac */ /* 0x000e220008000800 */
[----:B------:R-:W2:Y:S02]  /*58630*/  LDL.LU.S16 R75, [R1+0x196] ;  /* 0x00019600014b7983 */ /* 0x000ea40000300600 */
[----:B------:R-:W-:Y:S01]  /*58640*/  VIADD R0, R68, UR28 ;  /* 0x0000001c44007c36 */ /* 0x000fe20008000000 */
[----:B------:R-:W0:Y:S01]  /*58650*/  LDCU UR32, c[0x0][0x398] ;  /* 0x00007300ff2077ac */ /* 0x000e220008000800 */
[----:B------:R-:W2:Y:S01]  /*58660*/  LDL.S16 R76, [R1+0x198] ;  /* 0x00019800014c7983 */ /* 0x000ea20000100600 */
[----:B----4-:R-:W-:Y:S01]  /*58670*/  PRMT R8, R74, 0x7610, R8 ;  /* 0x000076104a087816 */ /* 0x010fe20000000008 */
[----:B------:R-:W4:Y:S02]  /*58680*/  LDCU UR12, c[0x0][0x39c] ;  /* 0x00007380ff0c77ac */ /* 0x000f240008000800 */
[----:B------:R-:W4:Y:S01]  /*58690*/  LDL.LU R74, [R1+0x1858] ;  /* 0x00185800014a7983 */ /* 0x000f220000300800 */
[----:B------:R-:W-:-:S02]  /*586a0*/  ISETP.LT.AND P4, PT, R78, UR30, !P1 ;  /* 0x0000001e4e007c0c */ /* 0x000fc4000cf81270 */
[----:B------:R-:W-:Y:S01]  /*586b0*/  ISETP.LT.AND P1, PT, R77, UR40, !P1 ;  /* 0x000000284d007c0c */ /* 0x000fe2000cf21270 */
[----:B------:R0:W-:Y:S01]  /*586c0*/  @P6 STG.E.U16 desc[UR20][R6.64], R69 ;  /* 0x0000004506006986 */ /* 0x0001e2000c101514 */
[----:B------:R-:W-:Y:S01]  /*586d0*/  ISETP.LT.AND P6, PT, R78, UR24, !P5 ;  /* 0x000000184e007c0c */ /* 0x000fe2000efc1270 */
[----:B------:R-:W1:Y:S02]  /*586e0*/  LDCU UR30, c[0x0][0x39c] ;  /* 0x00007380ff1e77ac */ /* 0x000e640008000800 */
[----:B------:R-:W4:Y:S01]  /*586f0*/  LDL.LU.S16 R83, [R1+0x19a] ;  /* 0x00019a0001537983 */ /* 0x000f220000300600 */
[----:B------:R-:W1:Y:S01]  /*58700*/  LDCU UR40, c[0x0][0x398] ;  /* 0x00007300ff2877ac */ /* 0x000e620008000800 */
[----:B0-----:R-:W-:Y:S01]  /*58710*/  IMAD.WIDE R6, R68, 0x2, R4 ;  /* 0x0000000244067825 */ /* 0x001fe200078e0204 */
[----:B------:R-:W-:Y:S01]  /*58720*/  PRMT R69, R82, 0x7610, R69 ;  /* 0x0000761052457816 */ /* 0x000fe20000000045 */
[----:B------:R-:W0:Y:S01]  /*58730*/  LDCU UR24, c[0x0][0x39c] ;  /* 0x00007380ff1877ac */ /* 0x000e220008000800 */
[----:B------:R-:W-:Y:S01]  /*58740*/  PRMT R68, R81, 0x7610, R68 ;  /* 0x0000761051447816 */ /* 0x000fe20000000044 */
[----:B------:R-:W4:Y:S04]  /*58750*/  LDL.LU R82, [R1+0x184c] ;  /* 0x00184c0001527983 */ /* 0x000f280000300800 */
[----:B------:R0:W-:Y:S04]  /*58760*/  @P0 STG.E.U16 desc[UR20][R6.64], R8 ;  /* 0x0000000806000986 */ /* 0x0001e8000c101514 */
[----:B------:R-:W4:Y:S01]  /*58770*/  LDL.S16 R81, [R1+0x19c] ;  /* 0x00019c0001517983 */ /* 0x000f220000100600 */
[----:B0-----:R-:W-:-:S04]  /*58780*/  IMAD.WIDE R8, R0, 0x2, R2 ;  /* 0x0000000200087825 */ /* 0x001fc800078e0202 */
[----:B------:R-:W-:Y:S01]  /*58790*/  IMAD.WIDE R6, R0, 0x2, R4 ;  /* 0x0000000200067825 */ /* 0x000fe200078e0204 */
[----:B---3--:R-:W-:Y:S01]  /*587a0*/  ISETP.GE.AND P0, PT, R80, UR51, PT ;  /* 0x0000003350007c0c */ /* 0x008fe2000bf06270 */
[----:B------:R0:W-:Y:S01]  /*587b0*/  @P4 STG.E.U16 desc[UR20][R8.64], R69 ;  /* 0x0000004508004986 */ /* 0x0001e2000c101514 */
[----:B--2---:R-:W-:-:S03]  /*587c0*/  PRMT R70, R75, 0x7610, R70 ;  /* 0x000076104b467816 */ /* 0x004fc60000000046 */
[----:B------:R-:W2:Y:S01]  /*587d0*/  LDL.LU R80, [R1+0x1850] ;  /* 0x0018500001507983 */ /* 0x000ea20000300800 */
[----:B------:R-:W-:Y:S01]  /*587e0*/  VIADD R0, R0, UR28 ;  /* 0x0000001c00007c36 */ /* 0x000fe20008000000 */
[----:B------:R-:W-:Y:S01]  /*587f0*/  ISETP.LT.AND P5, PT, R77, UR43, !P5 ;  /* 0x0000002b4d007c0c */ /* 0x000fe2000efa1270 */
[----:B------:R-:W3:Y:S01]  /*58800*/  LDCU UR43, c[0x0][0x398] ;  /* 0x00007300ff2b77ac */ /* 0x000ee20008000800 */
[----:B------:R-:W3:Y:S01]  /*58810*/  LDL.LU.S16 R75, [R1+0x19e] ;  /* 0x00019e00014b7983 */ /* 0x000ee20000300600 */
[----:B0-----:R-:W-:Y:S01]  /*58820*/  PRMT R8, R84, 0x7610, R8 ;  /* 0x0000761054087816 */ /* 0x001fe20000000008 */
[----:B------:R-:W0:Y:S02]  /*58830*/  LDCU UR51, c[0x0][0x398] ;  /* 0x00007300ff3377ac */ /* 0x000e240008000800 */
[----:B------:R1:W-:Y:S01]  /*58840*/  @P1 STG.E.U16 desc[UR20][R6.64], R68 ;  /* 0x0000004406001986 */ /* 0x0003e2000c101514 */
[----:B------:R-:W-:Y:S02]  /*58850*/  ISETP.GE.AND P1, PT, R79, UR34, PT ;  /* 0x000000224f007c0c */ /* 0x000fe4000bf26270 */
[----:B------:R-:W-:Y:S01]  /*58860*/  ISETP.LT.AND P4, PT, R78, UR52, !P0 ;  /* 0x000000344e007c0c */ /* 0x000fe2000c781270 */
[----:B------:R-:W3:Y:S01]  /*58870*/  LDL.S16 R79, [R1+0x1a0] ;  /* 0x0001a000014f7983 */ /* 0x000ee20000100600 */
[----:B-1----:R-:W-:Y:S01]  /*58880*/  IMAD.WIDE R6, R0, 0x2, R2 ;  /* 0x0000000200067825 */ /* 0x002fe200078e0202 */
[----:B------:R-:W1:Y:S04]  /*58890*/  LDCU UR34, c[0x0][0x398] ;  /* 0x00007300ff2277ac */ /* 0x000e680008000800 */
[----:B------:R0:W-:Y:S01]  /*588a0*/  @P6 STG.E.U16 desc[UR20][R6.64], R8 ;  /* 0x0000000806006986 */ /* 0x0001e2000c101514 */
[----:B----4-:R-:W-:-:S03]  /*588b0*/  ISETP.GE.AND P6, PT, R74, UR66, PT ;  /* 0x000000424a007c0c */ /* 0x010fc6000bfc6270 */
[----:B------:R-:W4:Y:S01]  /*588c0*/  LDL.LU.S16 R74, [R1+0x1a2] ;  /* 0x0001a200014a7983 */ /* 0x000f220000300600 */
[----:B------:R-:W-:Y:S01]  /*588d0*/  ISETP.LT.AND P0, PT, R77, UR4, !P0 ;  /* 0x000000044d007c0c */ /* 0x000fe2000c701270 */
[C---:B------:R-:W-:Y:S01]  /*588e0*/  IMAD.WIDE R68, R0.reuse, 0x2, R4 ;  /* 0x0000000200447825 */ /* 0x040fe200078e0204 */
[----:B------:R-:W1:Y:S03]  /*588f0*/  LDCU UR4, c[0x0][0x39c] ;  /* 0x00007380ff0477ac */ /* 0x000e660008000800 */
[----:B0-----:R-:W-:Y:S01]  /*58900*/  VIADD R7, R0, UR28 ;  /* 0x0000001c00077c36 */ /* 0x001fe20008000000 */
[----:B------:R-:W-:Y:S01]  /*58910*/  PRMT R6, R76, 0x7610, R6 ;  /* 0x000076104c067816 */ /* 0x000fe20000000006 */
[----:B------:R0:W-:Y:S02]  /*58920*/  @P5 STG.E.U16 desc[UR20][R68.64], R70 ;  /* 0x0000004644005986 */ /* 0x0001e4000c101514 */
[----:B------:R-:W-:-:S02]  /*58930*/  IMAD.WIDE R8, R7, 0x2, R2 ;  /* 0x0000000207087825 */ /* 0x000fc400078e0202 */
[----:B------:R-:W4:Y:S01]  /*58940*/  LDL.LU R76, [R1+0x1854] ;  /* 0x00185400014c7983 */ /* 0x000f220000300800 */
[----:B------:R-:W-:-:S03]  /*58950*/  PRMT R0, R81, 0x7610, R0 ;  /* 0x0000761051007816 */ /* 0x000fc60000000000 */
[----:B------:R1:W-:Y:S01]  /*58960*/  @P4 STG.E.U16 desc[UR20][R8.64], R6 ;  /* 0x0000000608004986 */ /* 0x0003e2000c101514 */
[----:B0-----:R-:W-:Y:S01]  /*58970*/  PRMT R70, R83, 0x7610, R70 ;  /* 0x0000761053467816 */ /* 0x001fe20000000046 */
[----:B------:R-:W-:Y:S02]  /*58980*/  IMAD.WIDE R68, R7, 0x2, R4 ;  /* 0x0000000207447825 */ /* 0x000fe400078e0204 */
[----:B------:R-:W4:Y:S04]  /*58990*/  LDL.S16 R83, [R1+0x1a4] ;  /* 0x0001a40001537983 */ /* 0x000f280000100600 */
[----:B------:R4:W-:Y:S04]  /*589a0*/  @P0 STG.E.U16 desc[UR20][R68.64], R70 ;  /* 0x0000004644000986 */ /* 0x0009e8000c101514 */
[----:B------:R-:W4:Y:S01]  /*589b0*/  LDL.LU.S16 R81, [R1+0x1a6] ;  /* 0x0001a60001517983 */ /* 0x000f220000300600 */
[----:B--2---:R-:W-:-:S02]  /*589c0*/  ISETP.GE.AND P0, PT, R80, UR14, PT ;  /* 0x0000000e50007c0c */ /* 0x004fc4000bf06270 */
[----:B---3--:R-:W-:Y:S01]  /*589d0*/  PRMT R72, R75, 0x7610, R72 ;  /* 0x000076104b487816 */ /* 0x008fe20000000048 */
[----:B------:R-:W2:Y:S01]  /*589e0*/  LDL.S16 R80, [R1+0x1a8] ;  /* 0x0001a80001507983 */ /* 0x000ea20000100600 */
[----:B------:R-:W-:Y:S01]  /*589f0*/  ISETP.LT.AND P5, PT, R78, UR39, !P1 ;  /* 0x000000274e007c0c */ /* 0x000fe2000cfa1270 */
[----:B-1----:R-:W-:Y:S01]  /*58a00*/  VIADD R6, R7, UR28 ;  /* 0x0000001c07067c36 */ /* 0x002fe20008000000 */
[----:B------:R-:W-:Y:S01]  /*58a10*/  ISETP.GE.AND P4, PT, R82, UR8, PT ;  /* 0x0000000852007c0c */ /* 0x000fe2000bf86270 */
[----:B------:R-:W3:Y:S01]  /*58a20*/  LDL.LU R75, [R1+0x1744] ;  /* 0x00174400014b7983 */ /* 0x000ee20000300800 */
[----:B----4-:R-:W-:Y:S01]  /*58a30*/  PRMT R70, R74, 0x7610, R70 ;  /* 0x000076104a467816 */ /* 0x010fe20000000046 */
[----:B------:R-:W-:Y:S02]  /*58a40*/  IMAD.WIDE R8, R6, 0x2, R2 ;  /* 0x0000000206087825 */ /* 0x000fe400078e0202 */
        /* <DEDUP_REMOVED lines=12> */
[----:B-1----:R-:W-:Y:S01]  /*58b10*/  VIADD R0, R6, UR28 ;  /* 0x0000001c06007c36 */ /* 0x002fe20008000000 */
[----:B------:R-:W1:Y:S03]  /*58b20*/  LDCU UR8, c[0x0][0x39c] ;  /* 0x00007380ff0877ac */ /* 0x000e660008000800 */
[----:B------:R-:W-:Y:S01]  /*58b30*/  IMAD.WIDE R8, R0, 0x2, R2 ;  /* 0x0000000200087825 */ /* 0x000fe200078e0202 */
[----:B------:R0:W-:Y:S01]  /*58b40*/  @P1 STG.E.U16 desc[UR20][R68.64], R72 ;  /* 0x0000004844001986 */ /* 0x0001e2000c101514 */
[----:B------:R-:W-:Y:S01]  /*58b50*/  PRMT R73, R83, 0x7610, R73 ;  /* 0x0000761053497816 */ /* 0x000fe20000000049 */
[----:B------:R-:W1:Y:S02]  /*58b60*/  LDCU UR14, c[0x0][0x39c] ;  /* 0x00007380ff0e77ac */ /* 0x000e640008000800 */
[----:B------:R-:W-:Y:S01]  /*58b70*/  @P5 STG.E.U16 desc[UR20][R8.64], R71 ;  /* 0x0000004708005986 */ /* 0x000fe2000c101514 */
[----:B------:R-:W-:Y:S01]  /*58b80*/  ISETP.LT.AND P5, PT, R78, UR48, !P4 ;  /* 0x000000304e007c0c */ /* 0x000fe2000e7a1270 */
[----:B------:R-:W-:Y:S01]  /*58b90*/  IMAD.WIDE R6, R0, 0x2, R4 ;  /* 0x0000000200067825 */ /* 0x000fe200078e0204 */
[----:B------:R-:W-:Y:S01]  /*58ba0*/  ISETP.GE.AND P1, PT, R76, UR10, PT ;  /* 0x0000000a4c007c0c */ /* 0x000fe2000bf26270 */
[----:B------:R-:W1:Y:S01]  /*58bb0*/  LDCU UR48, c[0x0][0x398] ;  /* 0x00007300ff3077ac */ /* 0x000e620008000800 */
[----:B------:R-:W4:Y:S01]  /*58bc0*/  LDL.LU R76, [R1+0x174c] ;  /* 0x00174c00014c7983 */ /* 0x000f220000300800 */
[----:B------:R-:W-:Y:S01]  /*58bd0*/  VIADD R0, R0, UR28 ;  /* 0x0000001c00007c36 */ /* 0x000fe20008000000 */
[----:B------:R-:W-:Y:S01]  /*58be0*/  ISETP.LT.AND P4, PT, R77, UR49, !P4 ;  /* 0x000000314d007c0c */ /* 0x000fe2000e781270 */
[----:B------:R-:W1:Y:S01]  /*58bf0*/  LDCU UR10, c[0x0][0x39c] ;  /* 0x00007380ff0a77ac */ /* 0x000e620008000800 */
[----:B------:R1:W-:Y:S01]  /*58c00*/  @P6 STG.E.U16 desc[UR20][R6.64], R70 ;  /* 0x0000004606006986 */ /* 0x0003e2000c101514 */
[----:B0-----:R-:W-:-:S03]  /*58c10*/  PRMT R72, R81, 0x7610, R72 ;  /* 0x0000761051487816 */ /* 0x001fc60000000048 */
[----:B------:R-:W4:Y:S04]  /*58c20*/  LDL.S16 R84, [R1+0x1b0] ;  /* 0x0001b00001547983 */ /* 0x000f280000100600 */
[----:B------:R-:W4:Y:S01]  /*58c30*/  LDL.LU R81, [R1+0x1614] ;  /* 0x0016140001517983 */ /* 0x000f220000300800 */
[----:B-1----:R-:W-:-:S05]  /*58c40*/  IMAD.WIDE R70, R0, 0x2, R2 ;  /* 0x0000000200467825 */ /* 0x002fca00078e0202 */
[----:B------:R-:W-:Y:S01]  /*58c50*/  @P5 STG.E.U16 desc[UR20][R70.64], R73 ;  /* 0x0000004946005986 */ /* 0x000fe2000c101514 */
[----:B------:R-:W-:-:S05]  /*58c60*/  IMAD.WIDE R8, R0, 0x2, R4 ;  /* 0x0000000200087825 */ /* 0x000fca00078e0204 */
[----:B------:R4:W-:Y:S01]  /*58c70*/  @P4 STG.E.U16 desc[UR20][R8.64], R72 ;  /* 0x0000004808004986 */ /* 0x0009e2000c101514 */
[----:B---3--:R-:W-:-:S03]  /*58c80*/  ISETP.GE.AND P5, PT, R75, UR45, PT ;  /* 0x0000002d4b007c0c */ /* 0x008fc6000bfa6270 */
[----:B------:R-:W3:Y:S01]  /*58c90*/  LDL.LU.S16 R75, [R1+0x1b2] ;  /* 0x0001b200014b7983 */ /* 0x000ee20000300600 */
[----:B--2---:R-:W-:-:S03]  /*58ca0*/  PRMT R69, R80, 0x7610, R69 ;  /* 0x0000761050457816 */ /* 0x004fc60000000045 */
[----:B------:R-:W2:Y:S01]  /*58cb0*/  LDL.S16 R80, [R1+0x1b4] ;  /* 0x0001b40001507983 */ /* 0x000ea20000100600 */
[----:B----4-:R-:W-:-:S03]  /*58cc0*/  PRMT R8, R74, 0x7610, R8 ;  /* 0x000076104a087816 */ /* 0x010fc60000000008 */
[----:B------:R-:W4:Y:S01]  /*58cd0*/  LDL.LU R74, [R1+0x15f4] ;  /* 0x0015f400014a7983 */ /* 0x000f220000300800 */
[----:B------:R-:W-:Y:S01]  /*58ce0*/  ISETP.LT.AND P6, PT, R78, UR33, !P0 ;  /* 0x000000214e007c0c */ /* 0x000fe2000c7c1270 */
[----:B------:R-:W-:Y:S01]  /*58cf0*/  VIADD R68, R0, UR28 ;  /* 0x0000001c00447c36 */ /* 0x000fe20008000000 */
[C---:B------:R-:W-:Y:S01]  /*58d00*/  ISETP.LT.AND P0, PT, R77.reuse, UR38, !P0 ;  /* 0x000000264d007c0c */ /* 0x040fe2000c701270 */
[----:B------:R-:W2:Y:S01]  /*58d10*/  LDL.LU.S16 R83, [R1+0x1b6] ;  /* 0x0001b60001537983 */ /* 0x000ea20000300600 */
[----:B------:R-:W-:Y:S01]  /*58d20*/  ISETP.LT.AND P4, PT, R78, UR16, !P1 ;  /* 0x000000104e007c0c */ /* 0x000fe2000cf81270 */
[C---:B------:R-:W-:Y:S01]  /*58d30*/  IMAD.WIDE R6, R68.reuse, 0x2, R2 ;  /* 0x0000000244067825 */ /* 0x040fe200078e0202 */
[----:B------:R-:W-:Y:S01]  /*58d40*/  ISETP.LT.AND P1, PT, R77, UR18, !P1 ;  /* 0x000000124d007c0c */ /* 0x000fe2000cf21270 */
[----:B------:R-:W0:Y:S02]  /*58d50*/  LDCU UR33, c[0x0][0x398] ;  /* 0x00007300ff2177ac */ /* 0x000e240008000800 */
[C---:B------:R-:W-:Y:S01]  /*58d60*/  VIADD R0, R68.reuse, UR28 ;  /* 0x0000001c44007c36 */ /* 0x040fe20008000000 */
[----:B------:R-:W1:Y:S03]  /*58d70*/  LDCU UR16, c[0x0][0x398] ;  /* 0x00007300ff1077ac */ /* 0x000e660008000800 */
[----:B------:R0:W-:Y:S01]  /*58d80*/  @P6 STG.E.U16 desc[UR20][R6.64], R69 ;  /* 0x0000004506006986 */ /* 0x0001e2000c101514 */
[----:B------:R-:W1:Y:S01]  /*58d90*/  LDCU UR18, c[0x0][0x398] ;  /* 0x00007300ff1277ac */ /* 0x000e620008000800 */
[----:B0-----:R-:W-:Y:S01]  /*58da0*/  IMAD.WIDE R6, R68, 0x2, R4 ;  /* 0x0000000244067825 */ /* 0x001fe200078e0204 */
[----:B------:R-:W-:-:S02]  /*58db0*/  PRMT R69, R82, 0x7610, R69 ;  /* 0x0000761052457816 */ /* 0x000fc40000000045 */
[----:B------:R-:W-:Y:S01]  /*58dc0*/  PRMT R68, R79, 0x7610, R68 ;  /* 0x000076104f447816 */ /* 0x000fe20000000044 */
[----:B------:R-:W2:Y:S04]  /*58dd0*/  LDL.LU R82, [R1+0x1860] ;  /* 0x0018600001527983 */ /* 0x000ea80000300800 */
[----:B------:R0:W-:Y:S01]  /*58de0*/  @P0 STG.E.U16 desc[UR20][R6.64], R8 ;  /* 0x0000000806000986 */ /* 0x0001e2000c101514 */
[----:B------:R-:W-:-:S03]  /*58df0*/  ISETP.GE.AND P0, PT, R76, UR47, PT ;  /* 0x0000002f4c007c0c */ /* 0x000fc6000bf06270 */
[----:B------:R-:W2:Y:S04]  /*58e00*/  LDL.S16 R79, [R1+0x1b8] ;  /* 0x0001b800014f7983 */ /* 0x000ea80000100600 */
[----:B------:R-:W2:Y:S01]  /*58e10*/  LDL.LU R76, [R1+0x1868] ;  /* 0x00186800014c7983 */ /* 0x000ea20000300800 */
[----:B------:R-:W-:Y:S01]  /*58e20*/  ISETP.LT.AND P6, PT, R78, UR31, !P5 ;  /* 0x0000001f4e007c0c */ /* 0x000fe2000efc1270 */
[----:B------:R-:W1:Y:S01]  /*58e30*/  LDCU UR31, c[0x0][0x398] ;  /* 0x00007300ff1f77ac */ /* 0x000e620008000800 */
[----:B0-----:R-:W-:-:S04]  /*58e40*/  IMAD.WIDE R8, R0, 0x2, R2 ;  /* 0x0000000200087825 */ /* 0x001fc800078e0202 */
[C---:B------:R-:W-:Y:S01]  /*58e50*/  IMAD.WIDE R6, R0.reuse, 0x2, R4 ;  /* 0x0000000200067825 */ /* 0x040fe200078e0204 */
[----:B------:R-:W-:Y:S01]  /*58e60*/  IADD3 R0, PT, PT, R0, UR28, RZ ;  /* 0x0000001c00007c10 */ /* 0x000fe2000fffe0ff */
[----:B------:R0:W-:Y:S04]  /*58e70*/  @P4 STG.E.U16 desc[UR20][R8.64], R69 ;  /* 0x0000004508004986 */ /* 0x0001e8000c101514 */
[----:B------:R1:W-:Y:S01]  /*58e80*/  @P1 STG.E.U16 desc[UR20][R6.64], R68 ;  /* 0x0000004406001986 */ /* 0x0003e2000c101514 */
[----:B------:R-:W-:Y:S01]  /*58e90*/  ISETP.GE.AND P1, PT, R81, UR36, PT ;  /* 0x0000002451007c0c */ /* 0x000fe2000bf26270 */
[----:B------:R-:W2:Y:S01]  /*58ea0*/  LDCU UR36, c[0x0][0x398] ;  /* 0x00007300ff2477ac */ /* 0x000ea20008000800 */
[----:B0-----:R-:W-:Y:S01]  /*58eb0*/  PRMT R8, R84, 0x7610, R8 ;  /* 0x0000761054087816 */ /* 0x001fe20000000008 */
[----:B-1----:R-:W-:-:S05]  /*58ec0*/  IMAD.WIDE R6, R0, 0x2, R2 ;  /* 0x0000000200067825 */ /* 0x002fca00078e0202 */
[----:B------:R0:W-:Y:S01]  /*58ed0*/  @P6 STG.E.U16 desc[UR20][R6.64], R8 ;  /* 0x0000000806006986 */ /* 0x0001e2000c101514 */
[----:B---3--:R-:W-:-:S03]  /*58ee0*/  PRMT R70, R75, 0x7610, R70 ;  /* 0x000076104b467816 */ /* 0x008fc60000000046 */
[----:B------:R-:W3:Y:S04]  /*58ef0*/  LDL.LU.S16 R75, [R1+0x1ba] ;  /* 0x0001ba00014b7983 */ /* 0x000ee80000300600 */
[----:B------:R-:W3:Y:S01]  /*58f00*/  LDL.S16 R81, [R1+0x1bc] ;  /* 0x0001bc0001517983 */ /* 0x000ee20000100600 */
[----:B----4-:R-:W-:-:S03]  /*58f10*/  ISETP.GE.AND P6, PT, R74, UR42, PT ;  /* 0x0000002a4a007c0c */ /* 0x010fc6000bfc6270 */
[----:B------:R-:W4:Y:S01]  /*58f20*/  LDL.LU.S16 R74, [R1+0x1be] ;  /* 0x0001be00014a7983 */ /* 0x000f220000300600 */
[C---:B------:R-:W-:Y:S02]  /*58f30*/  ISETP.LT.AND P5, PT, R77.reuse, UR46, !P5 ;  /* 0x0000002e4d007c0c */ /* 0x040fe4000efa1270 */
[----:B------:R-:W-:Y:S01]  /*58f40*/  ISETP.LT.AND P4, PT, R78, UR29, !P0 ;  /* 0x0000001d4e007c0c */ /* 0x000fe2000c781270 */
[C---:B------:R-:W-:Y:S01]  /*58f50*/  IMAD.WIDE R68, R0.reuse, 0x2, R4 ;  /* 0x0000000200447825 */ /* 0x040fe200078e0204 */
[----:B------:R-:W-:Y:S01]  /*58f60*/  ISETP.LT.AND P0, PT, R77, UR35, !P0 ;  /* 0x000000234d007c0c */ /* 0x000fe2000c701270 */
[----:B------:R-:W1:Y:S02]  /*58f70*/  LDCU UR29, c[0x0][0x398] ;  /* 0x00007300ff1d77ac */ /* 0x000e640008000800 */
[----:B0-----:R-:W-:Y:S01]  /*58f80*/  VIADD R7, R0, UR28 ;  /* 0x0000001c00077c36 */ /* 0x001fe20008000000 */
[----:B--2---:R-:W-:Y:S01]  /*58f90*/  PRMT R6, R80, 0x7610, R6 ;  /* 0x0000761050067816 */ /* 0x004fe20000000006 */
[----:B------:R-:W0:Y:S01]  /*58fa0*/  LDCU UR35, c[0x0][0x398] ;  /* 0x00007300ff2377ac */ /* 0x000e220008000800 */
[----:B------:R-:W2:Y:S01]  /*58fb0*/  LDL.LU R80, [R1+0x185c] ;  /* 0x00185c0001507983 */ /* 0x000ea20000300800 */
[----:B------:R-:W-:-:S03]  /*58fc0*/  IMAD.WIDE R8, R7, 0x2, R2 ;  /* 0x0000000207087825 */ /* 0x000fc600078e0202 */
[----:B------:R1:W-:Y:S04]  /*58fd0*/  @P5 STG.E.U16 desc[UR20][R68.64], R70 ;  /* 0x0000004644005986 */ /* 0x0003e8000c101514 */
[----:B------:R0:W-:Y:S01]  /*58fe0*/  @P4 STG.E.U16 desc[UR20][R8.64], R6 ;  /* 0x0000000608004986 */ /* 0x0001e2000c101514 */
[----:B-1----:R-:W-:Y:S01]  /*58ff0*/  PRMT R70, R83, 0x7610, R70 ;  /* 0x0000761053467816 */ /* 0x002fe20000000046 */
[----:B------:R-:W-:Y:S02]  /*59000*/  IMAD.WIDE R68, R7, 0x2, R4 ;  /* 0x0000000207447825 */ /* 0x000fe400078e0204 */
[----:B------:R-:W2:Y:S04]  /*59010*/  LDL.S16 R83, [R1+0x1c0] ;  /* 0x0001c00001537983 */ /* 0x000ea80000100600 */
[----:B------:R4:W-:Y:S01]  /*59020*/  @P0 STG.E.U16 desc[UR20][R68.64], R70 ;  /* 0x0000004644000986 */ /* 0x0009e2000c101514 */
[----:B------:R-:W-:-:S03]  /*59030*/  PRMT R0, R79, 0x7610, R0 ;  /* 0x000076104f007816 */ /* 0x000fc60000000000 */
[----:B------:R-:W2:Y:S01]  /*59040*/  LDL.LU.S16 R79, [R1+0x1c2] ;  /* 0x0001c200014f7983 */ /* 0x000ea20000300600 */
[----:B------:R-:W-:Y:S02]  /*59050*/  ISETP.GE.AND P0, PT, R76, UR30, PT ;  /* 0x0000001e4c007c0c */ /* 0x000fe4000bf06270 */
[----:B---3--:R-:W-:Y:S01]  /*59060*/  PRMT R72, R75, 0x7610, R72 ;  /* 0x000076104b487816 */ /* 0x008fe20000000048 */
[----:B------:R-:W3:Y:S01]  /*59070*/  LDL.S16 R76, [R1+0x1c4] ;  /* 0x0001c400014c7983 */ /* 0x000ee20000100600 */
[----:B------:R-:W-:Y:S01]  /*59080*/  ISETP.LT.AND P5, PT, R78, UR26, !P1 ;  /* 0x0000001a4e007c0c */ /* 0x000fe2000cfa1270 */
[----:B0-----:R-:W-:Y:S01]  /*59090*/  VIADD R6, R7, UR28 ;  /* 0x0000001c07067c36 */ /* 0x001fe20008000000 */
[----:B------:R-:W-:Y:S01]  /*590a0*/  PRMT R71, R81, 0x7610, R71 ;  /* 0x0000761051477816 */ /* 0x000fe20000000047 */
[----:B------:R-:W3:Y:S01]  /*590b0*/  LDL.LU R75, [R1+0x1864] ;  /* 0x00186400014b7983 */ /* 0x000ee20000300800 */
[----:B------:R-:W-:Y:S02]  /*590c0*/  ISETP.GE.AND P4, PT, R82, UR12, PT ;  /* 0x0000000c52007c0c */ /* 0x000fe4000bf86270 */
[----:B----4-:R-:W-:Y:S01]  /*590d0*/  PRMT R70, R74, 0x7610, R70 ;  /* 0x000076104a467816 */ /* 0x010fe20000000046 */
[----:B------:R-:W-:Y:S01]  /*590e0*/  IMAD.WIDE R8, R6, 0x2, R2 ;  /* 0x0000000206087825 */ /* 0x000fe200078e0202 */
[----:B------:R-:W4:Y:S01]  /*590f0*/  LDL.LU.S16 R74, [R1+0x1c6] ;  /* 0x0001c600014a7983 */ /* 0x000f220000300600 */
[C---:B------:R-:W-:Y:S01]  /*59100*/  ISETP.LT.AND P1, PT, R77.reuse, UR37, !P1 ;  /* 0x000000254d007c0c */ /* 0x040fe2000cf21270 */
[----:B------:R-:W0:Y:S03]  /*59110*/  LDCU UR12, c[0x0][0x39c] ;  /* 0x00007380ff0c77ac */ /* 0x000e260008000800 */
[----:B------:R1:W-:Y:S01]  /*59120*/  @P5 STG.E.U16 desc[UR20][R8.64], R0 ;  /* 0x0000000008005986 */ /* 0x0003e2000c101514 */
[----:B------:R-:W-:Y:S01]  /*59130*/  ISETP.LT.AND P5, PT, R78, UR22, !P6 ;  /* 0x000000164e007c0c */ /* 0x000fe2000f7a1270 */
[C---:B------:R-:W-:Y:S01]  /*59140*/  IMAD.WIDE R68, R6.reuse, 0x2, R4 ;  /* 0x0000000206447825 */ /* 0x040fe200078e0204 */
[----:B------:R-:W-:Y:S01]  /*59150*/  ISETP.LT.AND P6, PT, R77, UR41, !P6 ;  /* 0x000000294d007c0c */ /* 0x000fe2000f7c1270 */
[----:B------:R-:W4:Y:S01]  /*59160*/  LDL.S16 R82, [R1+0x1c8] ;  /* 0x0001c80001527983 */ /* 0x000f220000100600 */
[----:B------:R-:W0:Y:S03]  /*59170*/  LDCU UR26, c[0x0][0x398] ;  /* 0x00007300ff1a77ac */ /* 0x000e260008000800 */
[----:B------:R-:W4:Y:S01]  /*59180*/  LDL.LU.S16 R81, [R1+0x1ca] ;  /* 0x0001ca0001517983 */ /* 0x000f220000300600 */
[----:B------:R-:W0:Y:S01]  /*59190*/  LDCU UR22, c[0x0][0x398] ;  /* 0x00007300ff1677ac */ /* 0x000e220008000800 */
[----:B-1----:R-:W-:Y:S01]  /*591a0*/  VIADD R0, R6, UR28 ;  /* 0x0000001c06007c36 */ /* 0x002fe20008000000 */
[----:B------:R-:W1:Y:S03]  /*591b0*/  LDCU UR30, c[0x0][0x398] ;  /* 0x00007300ff1e77ac */ /* 0x000e660008000800 */
[----:B------:R-:W-:Y:S01]  /*591c0*/  IMAD.WIDE R8, R0, 0x2, R2 ;  /* 0x0000000200087825 */ /* 0x000fe200078e0202 */
[----:B------:R0:W-:Y:S01]  /*591d0*/  @P1 STG.E.U16 desc[UR20][R68.64], R72 ;  /* 0x0000004844001986 */ /* 0x0001e2000c101514 */
[----:B--2---:R-:W-:Y:S01]  /*591e0*/  ISETP.GE.AND P1, PT, R80, UR24, PT ;  /* 0x0000001850007c0c */ /* 0x004fe2000bf26270 */
[----:B------:R-:W2:Y:S02]  /*591f0*/  LDCU UR24, c[0x0][0x398] ;  /* 0x00007300ff1877ac */ /* 0x000ea40008000800 */
[----:B------:R1:W-:Y:S01]  /*59200*/  @P5 STG.E.U16 desc[UR20][R8.64], R71 ;  /* 0x0000004708005986 */ /* 0x0003e2000c101514 */
[----:B------:R-:W-:Y:S01]  /*59210*/  ISETP.LT.AND P5, PT, R78, UR32, !P4 ;  /* 0x000000204e007c0c */ /* 0x000fe2000e7a1270 */
[C---:B------:R-:W-:Y:S01]  /*59220*/  IMAD.WIDE R6, R0.reuse, 0x2, R4 ;  /* 0x0000000200067825 */ /* 0x040fe200078e0204 */
[----:B------:R-:W-:Y:S01]  /*59230*/  PRMT R73, R83, 0x7610, R73 ;  /* 0x0000761053497816 */ /* 0x000fe20000000049 */
[----:B------:R-:W2:Y:S01]  /*59240*/  LDL.LU R80, [R1+0x1600] ;  /* 0x0016000001507983 */ /* 0x000ea20000300800 */
[----:B------:R-:W2:Y:S01]  /*59250*/  LDCU UR32, c[0x0][0x398] ;  /* 0x00007300ff2077ac */ /* 0x000ea20008000800 */
[----:B------:R-:W-:-:S02]  /*59260*/  VIADD R0, R0, UR28 ;  /* 0x0000001c00007c36 */ /* 0x000fc40008000000 */
[----:B------:R-:W2:Y:S01]  /*59270*/  LDL.S16 R84, [R1+0x1cc] ;  /* 0x0001cc0001547983 */ /* 0x000ea20000100600 */
[----:B------:R-:W2:Y:S01]  /*59280*/  LDCU UR37, c[0x0][0x398] ;  /* 0x00007300ff2577ac */ /* 0x000ea20008000800 */
[----:B0-----:R-:W-:Y:S02]  /*59290*/  PRMT R72, R79, 0x7610, R72 ;  /* 0x000076104f487816 */ /* 0x001fe40000000048 */
[----:B------:R-:W2:Y:S01]  /*592a0*/  LDL.LU R79, [R1+0x1604] ;  /* 0x00160400014f7983 */ /* 0x000ea20000300800 */
[----:B------:R-:W-:-:S03]  /*592b0*/  ISETP.LT.AND P4, PT, R77, UR44, !P4 ;  /* 0x0000002c4d007c0c */ /* 0x000fc6000e781270 */
[----:B------:R0:W-:Y:S01]  /*592c0*/  @P6 STG.E.U16 desc[UR20][R6.64], R70 ;  /* 0x0000004606006986 */ /* 0x0001e2000c101514 */
[----:B-1----:R-:W-:-:S04]  /*592d0*/  IMAD.WIDE R8, R0, 0x2, R4 ;  /* 0x0000000200087825 */ /* 0x002fc800078e0204 */
[----:B0-----:R-:W-:-:S05]  /*592e0*/  IMAD.WIDE R70, R0, 0x2, R2 ;  /* 0x0000000200467825 */ /* 0x001fca00078e0202 */
[----:B------:R-:W-:Y:S04]  /*592f0*/  @P5 STG.E.U16 desc[UR20][R70.64], R73 ;  /* 0x0000004946005986 */ /* 0x000fe8000c101514 */
[----:B------:R4:W-:Y:S01]  /*59300*/  @P4 STG.E.U16 desc[UR20][R8.64], R72 ;  /* 0x0000004808004986 */ /* 0x0009e2000c101514 */
[----:B---3--:R-:W-:-:S03]  /*59310*/  PRMT R69, R76, 0x7610, R69 ;  /* 0x000076104c457816 */ /* 0x008fc60000000045 */
[----:B------:R-:W3:Y:S01]  /*59320*/  LDL.LU.S16 R76, [R1+0x1ce] ;  /* 0x0001ce00014c7983 */ /* 0x000ee20000300600 */
[----:B------:R-:W-:Y:S01]  /*59330*/  ISETP.GE.AND P5, PT, R75, UR4, PT ;  /* 0x000000044b007c0c */ /* 0x000fe2000bfa6270 */
[----:B------:R-:W-:Y:S02]  /*59340*/  VIADD R68, R0, UR28 ;  /* 0x0000001c00447c36 */ /* 0x000fe40008000000 */
[----:B------:R-:W3:Y:S01]  /*59350*/  LDL.S16 R75, [R1+0x1d0] ;  /* 0x0001d000014b7983 */ /* 0x000ee20000100600 */
[----:B----4-:R-:W-:Y:S01]  /*59360*/  PRMT R8, R74, 0x7610, R8 ;  /* 0x000076104a087816 */ /* 0x010fe20000000008 */
[----:B------:R-:W0:Y:S02]  /*59370*/  LDCU UR4, c[0x0][0x39c] ;  /* 0x00007380ff0477ac */ /* 0x000e240008000800 */
[----:B------:R-:W4:Y:S01]  /*59380*/  LDL.LU R74, [R1+0x15f8] ;  /* 0x0015f800014a7983 */ /* 0x000f220000300800 */
[----:B------:R-:W-:Y:S02]  /*59390*/  ISETP.LT.AND P6, PT, R78, UR40, !P0 ;  /* 0x000000284e007c0c */ /* 0x000fe4000c7c1270 */
[C---:B------:R-:W-:Y:S01]  /*593a0*/  ISETP.LT.AND P0, PT, R77.reuse, UR50, !P0 ;  /* 0x000000324d007c0c */ /* 0x040fe2000c701270 */
[----:B------:R-:W-:Y:S01]  /*593b0*/  IMAD.WIDE R6, R68, 0x2, R2 ;  /* 0x0000000244067825 */ /* 0x000fe200078e0202 */
[----:B------:R-:W-:Y:S01]  /*593c0*/  ISETP.LT.AND P4, PT, R78, UR34, !P1 ;  /* 0x000000224e007c0c */ /* 0x000fe2000cf81270 */
[----:B------:R-:W4:Y:S01]  /*593d0*/  LDL.LU.S16 R83, [R1+0x1d2] ;  /* 0x0001d20001537983 */ /* 0x000f220000300600 */
[----:B------:R-:W-:Y:S01]  /*593e0*/  ISETP.LT.AND P1, PT, R77, UR39, !P1 ;  /* 0x000000274d007c0c */ /* 0x000fe2000cf21270 */
[----:B------:R-:W-:Y:S01]  /*593f0*/  VIADD R0, R68, UR28 ;  /* 0x0000001c44007c36 */ /* 0x000fe20008000000 */
[----:B------:R-:W1:Y:S05]  /*59400*/  LDCU UR34, c[0x0][0x398] ;  /* 0x00007300ff2277ac */ /* 0x000e6a0008000800 */
[----:B------:R0:W-:Y:S01]  /*59410*/  @P6 STG.E.U16 desc[UR20][R6.64], R69 ;  /* 0x0000004506006986 */ /* 0x0001e2000c101514 */
[----:B------:R-:W-:Y:S01]  /*59420*/  ISETP.LT.AND P6, PT, R78, UR43, !P5 ;  /* 0x0000002b4e007c0c */ /* 0x000fe2000efc1270 */
[----:B0-----:R-:W-:Y:S01]  /*59430*/  IMAD.WIDE R6, R68, 0x2, R4 ;  /* 0x0000000244067825 */ /* 0x001fe200078e0204 */
[----:B------:R-:W-:-:S02]  /*59440*/  PRMT R69, R82, 0x7610, R69 ;  /* 0x0000761052457816 */ /* 0x000fc40000000045 */
[----:B------:R-:W-:Y:S01]  /*59450*/  PRMT R68, R81, 0x7610, R68 ;  /* 0x0000761051447816 */ /* 0x000fe20000000044 */
[----:B------:R-:W4:Y:S04]  /*59460*/  LDL.LU R82, [R1+0x15fc] ;  /* 0x0015fc0001527983 */ /* 0x000f280000300800 */
[----:B------:R0:W-:Y:S01]  /*59470*/  @P0 STG.E.U16 desc[UR20][R6.64], R8 ;  /* 0x0000000806000986 */ /* 0x0001e2000c101514 */
[----:B--2---:R-:W-:Y:S01]  /*59480*/  ISETP.GE.AND P0, PT, R80, UR6, PT ;  /* 0x0000000650007c0c */ /* 0x004fe2000bf06270 */
[----:B------:R-:W2:Y:S02]  /*59490*/  LDCU UR6, c[0x0][0x39c] ;  /* 0x00007380ff0677ac */ /* 0x000ea40008000800 */
[----:B------:R-:W2:Y:S04]  /*594a0*/  LDL.S16 R81, [R1+0x1d4] ;  /* 0x0001d40001517983 */ /* 0x000ea80000100600 */
[----:B------:R-:W2:Y:S01]  /*594b0*/  LDL.LU R80, [R1+0x1870] ;  /* 0x0018700001507983 */ /* 0x000ea20000300800 */
[----:B0-----:R-:W-:-:S04]  /*594c0*/  IMAD.WIDE R8, R0, 0x2, R2 ;  /* 0x0000000200087825 */ /* 0x001fc800078e0202 */
[C---:B------:R-:W-:Y:S01]  /*594d0*/  IMAD.WIDE R6, R0.reuse, 0x2, R4 ;  /* 0x0000000200067825 */ /* 0x040fe200078e0204 */
[----:B------:R0:W-:Y:S03]  /*594e0*/  @P4 STG.E.U16 desc[UR20][R8.64], R69 ;  /* 0x0000004508004986 */ /* 0x0001e6000c101514 */
[----:B------:R-:W-:Y:S01]  /*594f0*/  VIADD R0, R0, UR28 ;  /* 0x0000001c00007c36 */ /* 0x000fe20008000000 */
[----:B------:R1:W-:Y:S01]  /*59500*/  @P1 STG.E.U16 desc[UR20][R6.64], R68 ;  /* 0x0000004406001986 */ /* 0x0003e2000c101514 */
[----:B------:R-:W-:Y:S01]  /*59510*/  ISETP.GE.AND P1, PT, R79, UR7, PT ;  /* 0x000000074f007c0c */ /* 0x000fe2000bf26270 */
[----:B------:R-:W2:Y:S01]  /*59520*/  LDCU UR7, c[0x0][0x39c] ;  /* 0x00007380ff0777ac */ /* 0x000ea20008000800 */
[----:B0-----:R-:W-:Y:S01]  /*59530*/  PRMT R8, R84, 0x7610, R8 ;  /* 0x0000761054087816 */ /* 0x001fe20000000008 */
[----:B-1----:R-:W-:-:S05]  /*59540*/  IMAD.WIDE R6, R0, 0x2, R2 ;  /* 0x0000000200067825 */ /* 0x002fca00078e0202 */
[----:B------:R0:W-:Y:S01]  /*59550*/  @P6 STG.E.U16 desc[UR20][R6.64], R8 ;  /* 0x0000000806006986 */ /* 0x0001e2000c101514 */
[----:B---3--:R-:W-:-:S03]  /*59560*/  PRMT R70, R76, 0x7610, R70 ;  /* 0x000076104c467816 */ /* 0x008fc60000000046 */
[----:B------:R-:W3:Y:S01]  /*59570*/  LDL.LU.S16 R76, [R1+0x1d6] ;  /* 0x0001d600014c7983 */ /* 0x000ee20000300600 */
[----:B0-----:R-:W-:-:S03]  /*59580*/  PRMT R6, R75, 0x7610, R6 ;  /* 0x000076104b067816 */ /* 0x001fc60000000006 */
[----:B------:R-:W3:Y:S04]  /*59590*/  LDL.S16 R79, [R1+0x1d8] ;  /* 0x0001d800014f7983 */ /* 0x000ee80000100600 */
[----:B------:R-:W3:Y:S01]  /*595a0*/  LDL.LU.S16 R75, [R1+0x1da] ;  /* 0x0001da00014b7983 */ /* 0x000ee20000300600 */
[----:B----4-:R-:W-:Y:S02]  /*595b0*/  ISETP.GE.AND P6, PT, R74, UR8, PT ;  /* 0x000000084a007c0c */ /* 0x010fe4000bfc6270 */
[----:B------:R-:W-:Y:S01]  /*595c0*/  ISETP.LT.AND P5, PT, R77, UR51, !P5 ;  /* 0x000000334d007c0c */ /* 0x000fe2000efa1270 */
[----:B------:R-:W4:Y:S01]  /*595d0*/  LDL.LU R74, [R1+0x186c] ;  /* 0x00186c00014a7983 */ /* 0x000f220000300800 */
[----:B------:R-:W-:Y:S01]  /*595e0*/  ISETP.LT.AND P4, PT, R78, UR48, !P0 ;  /* 0x000000304e007c0c */ /* 0x000fe2000c781270 */
[C---:B------:R-:W-:Y:S01]  /*595f0*/  VIADD R7, R0.reuse, UR28 ;  /* 0x0000001c00077c36 */ /* 0x040fe20008000000 */
[----:B------:R-:W0:Y:S01]  /*59600*/  LDCU UR8, c[0x0][0x39c] ;  /* 0x00007380ff0877ac */ /* 0x000e220008000800 */
[----:B------:R-:W-:-:S04]  /*59610*/  IMAD.WIDE R68, R0, 0x2, R4 ;  /* 0x0000000200447825 */ /* 0x000fc800078e0204 */
[----:B------:R-:W-:Y:S01]  /*59620*/  IMAD.WIDE R8, R7, 0x2, R2 ;  /* 0x0000000207087825 */ /* 0x000fe200078e0202 */
[----:B------:R-:W-:Y:S01]  /*59630*/  ISETP.LT.AND P0, PT, R77, UR33, !P0 ;  /* 0x000000214d007c0c */ /* 0x000fe2000c701270 */
[----:B------:R-:W1:Y:S02]  /*59640*/  LDCU UR33, c[0x0][0x398] ;  /* 0x00007300ff2177ac */ /* 0x000e640008000800 */
[----:B------:R0:W-:Y:S04]  /*59650*/  @P5 STG.E.U16 desc[UR20][R68.64], R70 ;  /* 0x0000004644005986 */ /* 0x0001e8000c101514 */
[----:B------:R1:W-:Y:S01]  /*59660*/  @P4 STG.E.U16 desc[UR20][R8.64], R6 ;  /* 0x0000000608004986 */ /* 0x0003e2000c101514 */
[----:B0-----:R-:W-:-:S03]  /*59670*/  PRMT R70, R83, 0x7610, R70 ;  /* 0x0000761053467816 */ /* 0x001fc60000000046 */
[----:B------:R-:W4:Y:S01]  /*59680*/  LDL.S16 R83, [R1+0x1dc] ;  /* 0x0001dc0001537983 */ /* 0x000f220000100600 */
[----:B------:R-:W-:Y:S01]  /*59690*/  ISETP.GE.AND P4, PT, R82, UR10, PT ;  /* 0x0000000a52007c0c */ /* 0x000fe2000bf86270 */
[----:B------:R-:W-:Y:S01]  /*596a0*/  IMAD.WIDE R68, R7, 0x2, R4 ;  /* 0x0000000207447825 */ /* 0x000fe200078e0204 */
[----:B------:R-:W-:Y:S01]  /*596b0*/  ISETP.LT.AND P5, PT, R78, UR16, !P1 ;  /* 0x000000104e007c0c */ /* 0x000fe2000cfa1270 */
[----:B------:R-:W4:Y:S01]  /*596c0*/  LDL.LU.S16 R82, [R1+0x1de] ;  /* 0x0001de0001527983 */ /* 0x000f220000300600 */
[----:B--2---:R-:W-:Y:S01]  /*596d0*/  PRMT R0, R81, 0x7610, R0 ;  /* 0x0000761051007816 */ /* 0x004fe20000000000 */
[----:B-1----:R-:W-:Y:S02]  /*596e0*/  VIADD R6, R7, UR28 ;  /* 0x0000001c07067c36 */ /* 0x002fe40008000000 */
[----:B------:R-:W2:Y:S01]  /*596f0*/  LDL.S16 R81, [R1+0x1e0] ;  /* 0x0001e00001517983 */ /* 0x000ea20000100600 */
[----:B------:R-:W-:Y:S01]  /*59700*/  ISETP.LT.AND P1, PT, R77, UR18, !P1 ;  /* 0x000000124d007c0c */ /* 0x000fe2000cf21270 */
[----:B------:R-:W0:Y:S02]  /*59710*/  LDCU UR10, c[0x0][0x39c] ;  /* 0x00007380ff0a77ac */ /* 0x000e240008000800 */
[----:B------:R1:W-:Y:S01]  /*59720*/  @P0 STG.E.U16 desc[UR20][R68.64], R70 ;  /* 0x0000004644000986 */ /* 0x0003e2000c101514 */
[----:B------:R-:W-:Y:S01]  /*59730*/  IMAD.WIDE R8, R6, 0x2, R2 ;  /* 0x0000000206087825 */ /* 0x000fe200078e0202 */
[----:B------:R-:W-:Y:S01]  /*59740*/  ISETP.GE.AND P0, PT, R80, UR12, PT ;  /* 0x0000000c50007c0c */ /* 0x000fe2000bf06270 */
[----:B------:R-:W0:Y:S03]  /*59750*/  LDCU UR16, c[0x0][0x398] ;  /* 0x00007300ff1077ac */ /* 0x000e260008000800 */
[----:B------:R0:W-:Y:S01]  /*59760*/  @P5 STG.E.U16 desc[UR20][R8.64], R0 ;  /* 0x0000000008005986 */ /* 0x0001e2000c101514 */
[----:B------:R-:W0:Y:S01]  /*59770*/  LDCU UR18, c[0x0][0x398] ;  /* 0x00007300ff1277ac */ /* 0x000e220008000800 */
[----:B-1----:R-:W-:Y:S01]  /*59780*/  IMAD.WIDE R68, R6, 0x2, R4 ;  /* 0x0000000206447825 */ /* 0x002fe200078e0204 */
[----:B---3--:R-:W-:Y:S01]  /*59790*/  PRMT R72, R76, 0x7610, R72 ;  /* 0x000076104c487816 */ /* 0x008fe20000000048 */
[----:B------:R-:W1:Y:S01]  /*597a0*/  LDCU UR12, c[0x0][0x398] ;  /* 0x00007300ff0c77ac */ /* 0x000e620008000800 */
[----:B------:R-:W3:Y:S01]  /*597b0*/  LDL.LU R76, [R1+0x1874] ;  /* 0x00187400014c7983 */ /* 0x000ee20000300800 */
[----:B------:R-:W-:-:S03]  /*597c0*/  PRMT R70, R75, 0x7610, R70 ;  /* 0x000076104b467816 */ /* 0x000fc60000000046 */
[----:B------:R-:W3:Y:S01]  /*597d0*/  LDL.LU.S16 R75, [R1+0x1e2] ;  /* 0x0001e200014b7983 */ /* 0x000ee20000300600 */
[----:B------:R-:W-:-:S03]  /*597e0*/  PRMT R71, R79, 0x7610, R71 ;  /* 0x000076104f477816 */ /* 0x000fc60000000047 */
[----:B------:R-:W-:Y:S04]  /*597f0*/  @P1 STG.E.U16 desc[UR20][R68.64], R72 ;  /* 0x0000004844001986 */ /* 0x000fe8000c101514 */
[----:B------:R-:W3:Y:S04]  /*59800*/  LDL.S16 R80, [R1+0x1e4] ;  /* 0x0001e40001507983 */ /* 0x000ee80000100600 */
[----:B------:R-:W3:Y:S01]  /*59810*/  LDL.LU.S16 R79, [R1+0x1e6] ;  /* 0x0001e600014f7983 */ /* 0x000ee20000300600 */
[----:B----4-:R-:W-:Y:S01]  /*59820*/  ISETP.GE.AND P1, PT, R74, UR14, PT ;  /* 0x0000000e4a007c0c */ /* 0x010fe2000bf26270 */
[----:B0-----:R-:W-:-:S02]  /*59830*/  VIADD R0, R6, UR28 ;  /* 0x0000001c06007c36 */ /* 0x001fc40008000000 */
[----:B------:R-:W4:Y:S01]  /*59840*/  LDL.LU R74, [R1+0x1878] ;  /* 0x00187800014a7983 */ /* 0x000f220000300800 */
[----:B------:R-:W-:Y:S01]  /*59850*/  ISETP.LT.AND P5, PT, R78, UR31, !P6 ;  /* 0x0000001f4e007c0c */ /* 0x000fe2000f7a1270 */
[----:B------:R-:W0:Y:S01]  /*59860*/  LDCU UR14, c[0x0][0x398] ;  /* 0x00007300ff0e77ac */ /* 0x000e220008000800 */
[----:B------:R-:W-:Y:S01]  /*59870*/  ISETP.LT.AND P6, PT, R77, UR29, !P6 ;  /* 0x0000001d4d007c0c */ /* 0x000fe2000f7c1270 */
[C---:B------:R-:W-:Y:S01]  /*59880*/  IMAD.WIDE R8, R0.reuse, 0x2, R2 ;  /* 0x0000000200087825 */ /* 0x040fe200078e0202 */
[----:B------:R-:W4:Y:S01]  /*59890*/  LDL.S16 R84, [R1+0x1e8] ;  /* 0x0001e80001547983 */ /* 0x000f220000100600 */
[----:B------:R-:W0:Y:S02]  /*598a0*/  LDCU UR29, c[0x0][0x398] ;  /* 0x00007300ff1d77ac */ /* 0x000e240008000800 */
[----:B------:R-:W-:-:S06]  /*598b0*/  IMAD.WIDE R6, R0, 0x2, R4 ;  /* 0x0000000200067825 */ /* 0x000fcc00078e0204 */
[----:B------:R-:W-:Y:S01]  /*598c0*/  @P5 STG.E.U16 desc[UR20][R8.64], R71 ;  /* 0x0000004708005986 */ /* 0x000fe2000c101514 */
[----:B------:R-:W-:Y:S01]  /*598d0*/  ISETP.LT.AND P5, PT, R78, UR26, !P4 ;  /* 0x0000001a4e007c0c */ /* 0x000fe2000e7a1270 */
[----:B------:R-:W-:Y:S02]  /*598e0*/  VIADD R0, R0, UR28 ;  /* 0x0000001c00007c36 */ /* 0x000fe40008000000 */
[----:B------:R0:W-:Y:S01]  /*598f0*/  @P6 STG.E.U16 desc[UR20][R6.64], R70 ;  /* 0x0000004606006986 */ /* 0x0001e2000c101514 */
[----:B------:R-:W-:Y:S01]  /*59900*/  ISETP.LT.AND P4, PT, R77, UR35, !P4 ;  /* 0x000000234d007c0c */ /* 0x000fe2000e781270 */
[----:B------:R-:W1:Y:S01]  /*59910*/  LDCU UR26, c[0x0][0x398] ;  /* 0x00007300ff1a77ac */ /* 0x000e620008000800 */
[----:B------:R-:W-:Y:S01]  /*59920*/  PRMT R73, R83, 0x7610, R73 ;  /* 0x0000761053497816 */ /* 0x000fe20000000049 */
[----:B0-----:R-:W-:Y:S01]  /*59930*/  IMAD.WIDE R70, R0, 0x2, R2 ;  /* 0x0000000200467825 */ /* 0x001fe200078e0202 */
[----:B------:R-:W-:Y:S01]  /*59940*/  ISETP.LT.AND P6, PT, R78, UR22, !P0 ;  /* 0x000000164e007c0c */ /* 0x000fe2000c7c1270 */
[----:B------:R-:W4:Y:S04]  /*59950*/  LDL.LU R83, [R1+0x1608] ;  /* 0x0016080001537983 */ /* 0x000f280000300800 */
[----:B------:R-:W-:Y:S01]  /*59960*/  @P5 STG.E.U16 desc[UR20][R70.64], R73 ;  /* 0x0000004946005986 */ /* 0x000fe2000c101514 */
[----:B------:R-:W-:Y:S01]  /*59970*/  VIADD R68, R0, UR28 ;  /* 0x0000001c00447c36 */ /* 0x000fe20008000000 */
[----:B------:R-:W-:Y:S01]  /*59980*/  PRMT R72, R82, 0x7610, R72 ;  /* 0x0000761052487816 */ /* 0x000fe20000000048 */
[----:B------:R-:W-:Y:S01]  /*59990*/  IMAD.WIDE R8, R0, 0x2, R4 ;  /* 0x0000000200087825 */ /* 0x000fe200078e0204 */
[----:B------:R-:W-:Y:S01]  /*599a0*/  ISETP.LT.AND P0, PT, R77, UR24, !P0 ;  /* 0x000000184d007c0c */ /* 0x000fe2000c701270 */
[----:B------:R-:W0:Y:S01]  /*599b0*/  LDCU UR22, c[0x0][0x398] ;  /* 0x00007300ff1677ac */ /* 0x000e220008000800 */
[----:B--2---:R-:W-:Y:S01]  /*599c0*/  PRMT R69, R81, 0x7610, R69 ;  /* 0x0000761051457816 */ /* 0x004fe20000000045 */
[C---:B------:R-:W-:Y:S01]  /*599d0*/  IMAD.WIDE R6, R68.reuse, 0x2, R2 ;  /* 0x0000000244067825 */ /* 0x040fe200078e0202 */
[----:B------:R-:W-:Y:S01]  /*599e0*/  @P4 STG.E.U16 desc[UR20][R8.64], R72 ;  /* 0x0000004808004986 */ /* 0x000fe2000c101514 */
[----:B------:R-:W2:Y:S03]  /*599f0*/  LDCU UR24, c[0x0][0x398] ;  /* 0x00007300ff1877ac */ /* 0x000ea60008000800 */
[----:B------:R0:W-:Y:S01]  /*59a00*/  @P6 STG.E.U16 desc[UR20][R6.64], R69 ;  /* 0x0000004506006986 */ /* 0x0001e2000c101514 */
[----:B------:R-:W-:-:S02]  /*59a10*/  VIADD R0, R68, UR28 ;  /* 0x0000001c44007c36 */ /* 0x000fc40008000000 */
[----:B0-----:R-:W-:Y:S01]  /*59a20*/  IMAD.WIDE R6, R68, 0x2, R4 ;  /* 0x0000000244067825 */ /* 0x001fe200078e0204 */
[----:B---3--:R-:W-:Y:S01]  /*59a30*/  ISETP.GE.AND P5, PT, R76, UR4, PT ;  /* 0x000000044c007c0c */ /* 0x008fe2000bfa6270 */
[----:B------:R-:W0:Y:S01]  /*59a40*/  LDCU UR4, c[0x0][0x39c] ;  /* 0x00007380ff0477ac */ /* 0x000e220008000800 */
[----:B------:R-:W3:Y:S04]  /*59a50*/  LDL.LU.S16 R76, [R1+0x1ea] ;  /* 0x0001ea00014c7983 */ /* 0x000ee80000300600 */
[----:B------:R-:W2:Y:S01]  /*59a60*/  LDL.S16 R82, [R1+0x1ec] ;  /* 0x0001ec0001527983 */ /* 0x000ea20000100600 */
[----:B------:R-:W-:-:S03]  /*59a70*/  PRMT R8, R75, 0x7610, R8 ;  /* 0x000076104b087816 */ /* 0x000fc60000000008 */
[----:B------:R-:W2:Y:S04]  /*59a80*/  LDL.LU R75, [R1+0x160c] ;  /* 0x00160c00014b7983 */ /* 0x000ea80000300800 */
[----:B------:R-:W2:Y:S01]  /*59a90*/  LDL.LU.S16 R81, [R1+0x1ee] ;  /* 0x0001ee0001517983 */ /* 0x000ea20000300600 */
[----:B------:R-:W-:-:S03]  /*59aa0*/  PRMT R69, R80, 0x7610, R69 ;  /* 0x0000761050457816 */ /* 0x000fc60000000045 */
[----:B------:R0:W-:Y:S01]  /*59ab0*/  @P0 STG.E.U16 desc[UR20][R6.64], R8 ;  /* 0x0000000806000986 */ /* 0x0001e2000c101514 */
[----:B------:R-:W-:-:S03]  /*59ac0*/  PRMT R68, R79, 0x7610, R68 ;  /* 0x000076104f447816 */ /* 0x000fc60000000044 */
[----:B------:R-:W2:Y:S01]  /*59ad0*/  LDL.LU R80, [R1+0x1610] ;  /* 0x0016100001507983 */ /* 0x000ea20000300800 */
[----:B----4-:R-:W-:Y:S01]  /*59ae0*/  ISETP.GE.AND P0, PT, R74, UR6, PT ;  /* 0x000000064a007c0c */ /* 0x010fe2000bf06270 */
[----:B------:R-:W4:Y:S02]  /*59af0*/  LDCU UR6, c[0x0][0x39c] ;  /* 0x00007380ff0677ac */ /* 0x000f240008000800 */
[----:B------:R-:W4:Y:S04]  /*59b00*/  LDL.S16 R79, [R1+0x1f0] ;  /* 0x0001f000014f7983 */ /* 0x000f280000100600 */
[----:B------:R-:W4:Y:S01]  /*59b10*/  LDL.LU R74, [R1+0x15c0] ;  /* 0x0015c000014a7983 */ /* 0x000f220000300800 */
[----:B------:R-:W-:Y:S02]  /*59b20*/  ISETP.LT.AND P4, PT, R78, UR30, !P1 ;  /* 0x0000001e4e007c0c */ /* 0x000fe4000cf81270 */
[----:B------:R-:W-:Y:S01]  /*59b30*/  ISETP.LT.AND P1, PT, R77, UR32, !P1 ;  /* 0x000000204d007c0c */ /* 0x000fe2000cf21270 */
[----:B0-----:R-:W-:Y:S01]  /*59b40*/  IMAD.WIDE R8, R0, 0x2, R2 ;  /* 0x0000000200087825 */ /* 0x001fe200078e0202 */
[----:B------:R-:W-:-:S03]  /*59b50*/  ISETP.LT.AND P6, PT, R78, UR34, !P5 ;  /* 0x000000224e007c0c */ /* 0x000fc6000efc1270 */
[----:B------:R-:W-:Y:S01]  /*59b60*/  IMAD.WIDE R6, R0, 0x2, R4 ;  /* 0x0000000200067825 */ /* 0x000fe200078e0204 */
[----:B------:R-:W-:-:S03]  /*59b70*/  ISETP.LT.AND P5, PT, R77, UR36, !P5 ;  /* 0x000000244d007c0c */ /* 0x000fc6000efa1270 */
[----:B------:R-:W-:Y:S02]  /*59b80*/  VIADD R0, R0, UR28 ;  /* 0x0000001c00007c36 */ /* 0x000fe40008000000 */
[----:B------:R0:W-:Y:S04]  /*59b90*/  @P4 STG.E.U16 desc[UR20][R8.64], R69 ;  /* 0x0000004508004986 */ /* 0x0001e8000c101514 */
[----:B------:R1:W-:Y:S01]  /*59ba0*/  @P1 STG.E.U16 desc[UR20][R6.64], R68 ;  /* 0x0000004406001986 */ /* 0x0003e2000c101514 */
[----:B------:R-:W-:Y:S02]  /*59bb0*/  ISETP.LT.AND P4, PT, R78, UR37, !P0 ;  /* 0x000000254e007c0c */ /* 0x000fe4000c781270 */
[----:B------:R-:W-:Y:S02]  /*59bc0*/  ISETP.LT.AND P0, PT, R77, UR33, !P0 ;  /* 0x000000214d007c0c */ /* 0x000fe4000c701270 */
[----:B0-----:R-:W-:Y:S01]  /*59bd0*/  PRMT R8, R84, 0x7610, R8 ;  /* 0x0000761054087816 */ /* 0x001fe20000000008 */
[C---:B-1----:R-:W-:Y:S01]  /*59be0*/  IMAD.WIDE R6, R0.reuse, 0x2, R2 ;  /* 0x0000000200067825 */ /* 0x042fe200078e0202 */
[----:B------:R-:W-:Y:S01]  /*59bf0*/  ISETP.GE.AND P1, PT, R83, UR7, PT ;  /* 0x0000000753007c0c */ /* 0x000fe2000bf26270 */
[----:B------:R-:W0:Y:S03]  /*59c00*/  LDCU UR7, c[0x0][0x39c] ;  /* 0x00007380ff0777ac */ /* 0x000e260008000800 */
[----:B------:R1:W-:Y:S01]  /*59c10*/  @P6 STG.E.U16 desc[UR20][R6.64], R8 ;  /* 0x0000000806006986 */ /* 0x0003e2000c101514 */
[----:B------:R-:W-:-:S04]  /*59c20*/  IMAD.WIDE R68, R0, 0x2, R4 ;  /* 0x0000000200447825 */ /* 0x000fc800078e0204 */
[----:B-1----:R-:W-:-:S04]  /*59c30*/  VIADD R7, R0, UR28 ;  /* 0x0000001c00077c36 */ /* 0x002fc80008000000 */
[----:B------:R-:W-:Y:S01]  /*59c40*/  IMAD.WIDE R8, R7, 0x2, R2 ;  /* 0x0000000207087825 */ /* 0x000fe200078e0202 */
[----:B---3--:R-:W-:Y:S02]  /*59c50*/  PRMT R70, R76, 0x7610, R70 ;  /* 0x000076104c467816 */ /* 0x008fe40000000046 */
[----:B------:R-:W3:Y:S01]  /*59c60*/  LDL.LU.S16 R76, [R1+0x1f2] ;  /* 0x0001f200014c7983 */ /* 0x000ee20000300600 */
[----:B--2---:R-:W-:-:S03]  /*59c70*/  PRMT R6, R82, 0x7610, R6 ;  /* 0x0000761052067816 */ /* 0x004fc60000000006 */
[----:B------:R-:W2:Y:S01]  /*59c80*/  LDL.S16 R83, [R1+0x1f4] ;  /* 0x0001f40001537983 */ /* 0x000ea20000100600 */
[----:B------:R-:W-:Y:S01]  /*59c90*/  ISETP.GE.AND P6, PT, R75, UR8, PT ;  /* 0x000000084b007c0c */ /* 0x000fe2000bfc6270 */
[----:B------:R-:W1:Y:S02]  /*59ca0*/  LDCU UR8, c[0x0][0x398] ;  /* 0x00007300ff0877ac */ /* 0x000e640008000800 */
[----:B------:R-:W2:Y:S04]  /*59cb0*/  LDL.LU.S16 R82, [R1+0x1f6] ;  /* 0x0001f60001527983 */ /* 0x000ea80000300600 */
[----:B------:R-:W2:Y:S04]  /*59cc0*/  LDL.LU R75, [R1+0x187c] ;  /* 0x00187c00014b7983 */ /* 0x000ea80000300800 */
[----:B------:R0:W-:Y:S04]  /*59cd0*/  @P5 STG.E.U16 desc[UR20][R68.64], R70 ;  /* 0x0000004644005986 */ /* 0x0001e8000c101514 */
[----:B------:R1:W-:Y:S01]  /*59ce0*/  @P4 STG.E.U16 desc[UR20][R8.64], R6 ;  /* 0x0000000608004986 */ /* 0x0003e2000c101514 */
[----:B------:R-:W-:Y:S01]  /*59cf0*/  ISETP.GE.AND P4, PT, R80, UR10, PT ;  /* 0x0000000a50007c0c */ /* 0x000fe2000bf86270 */
[----:B------:R-:W2:Y:S01]  /*59d00*/  LDCU UR10, c[0x0][0x398] ;  /* 0x00007300ff0a77ac */ /* 0x000ea20008000800 */
[----:B0-----:R-:W-:Y:S01]  /*59d10*/  PRMT R70, R81, 0x7610, R70 ;  /* 0x0000761051467816 */ /* 0x001fe20000000046 */
[----:B------:R-:W-:Y:S01]  /*59d20*/  IMAD.WIDE R68, R7, 0x2, R4 ;  /* 0x0000000207447825 */ /* 0x000fe200078e0204 */
[----:B------:R-:W2:Y:S04]  /*59d30*/  LDL.S16 R81, [R1+0x1f8] ;  /* 0x0001f80001517983 */ /* 0x000ea80000100600 */
[----:B------:R0:W-:Y:S01]  /*59d40*/  @P0 STG.E.U16 desc[UR20][R68.64], R70 ;  /* 0x0000004644000986 */ /* 0x0001e2000c101514 */
[----:B----4-:R-:W-:-:S02]  /*59d50*/  ISETP.GE.AND P0, PT, R74, UR4, PT ;  /* 0x000000044a007c0c */ /* 0x010fc4000bf06270 */
[----:B------:R-:W-:Y:S01]  /*59d60*/  ISETP.LT.AND P5, PT, R78, UR16, !P1 ;  /* 0x000000104e007c0c */ /* 0x000fe2000cfa1270 */
[----:B------:R-:W4:Y:S01]  /*59d70*/  LDL.LU.S16 R74, [R1+0x1fa] ;  /* 0x0001fa00014a7983 */ /* 0x000f220000300600 */
[----:B-1----:R-:W-:Y:S01]  /*59d80*/  VIADD R6, R7, UR28 ;  /* 0x0000001c07067c36 */ /* 0x002fe20008000000 */
[----:B------:R-:W-:Y:S01]  /*59d90*/  PRMT R0, R79, 0x7610, R0 ;  /* 0x000076104f007816 */ /* 0x000fe20000000000 */
[----:B------:R-:W1:Y:S01]  /*59da0*/  LDCU UR16, c[0x0][0x398] ;  /* 0x00007300ff1077ac */ /* 0x000e620008000800 */
[----:B------:R-:W4:Y:S01]  /*59db0*/  LDL.S16 R80, [R1+0x1fc] ;  /* 0x0001fc0001507983 */ /* 0x000f220000100600 */
[C---:B------:R-:W-:Y:S01]  /*59dc0*/  IMAD.WIDE R8, R6.reuse, 0x2, R2 ;  /* 0x0000000206087825 */ /* 0x040fe200078e0202 */
[----:B------:R-:W-:Y:S01]  /*59dd0*/  ISETP.LT.AND P1, PT, R77, UR12, !P1 ;  /* 0x0000000c4d007c0c */ /* 0x000fe2000cf21270 */
[----:B------:R-:W1:Y:S01]  /*59de0*/  LDCU UR4, c[0x0][0x39c] ;  /* 0x00007380ff0477ac */ /* 0x000e620008000800 */
[----:B------:R-:W4:Y:S01]  /*59df0*/  LDL.LU R79, [R1+0x1880] ;  /* 0x00188000014f7983 */ /* 0x000f220000300800 */
[----:B0-----:R-:W-:Y:S01]  /*59e00*/  IMAD.WIDE R68, R6, 0x2, R4 ;  /* 0x0000000206447825 */ /* 0x001fe200078e0204 */
[----:B------:R-:W0:Y:S02]  /*59e10*/  LDCU UR12, c[0x0][0x398] ;  /* 0x00007300ff0c77ac */ /* 0x000e240008000800 */
[----:B------:R1:W-:Y:S01]  /*59e20*/  @P5 STG.E.U16 desc[UR20][R8.64], R0 ;  /* 0x0000000008005986 */ /* 0x0003e2000c101514 */
[----:B------:R-:W-:-:S02]  /*59e30*/  ISETP.LT.AND P5, PT, R78, UR14, !P6 ;  /* 0x0000000e4e007c0c */ /* 0x000fc4000f7a1270 */
[----:B------:R-:W-:Y:S01]  /*59e40*/  ISETP.LT.AND P6, PT, R77, UR18, !P6 ;  /* 0x000000124d007c0c */ /* 0x000fe2000f7c1270 */
[----:B------:R-:W0:Y:S01]  /*59e50*/  LDCU UR14, c[0x0][0x398] ;  /* 0x00007300ff0e77ac */ /* 0x000e220008000800 */
[----:B------:R-:W0:Y:S01]  /*59e60*/  LDCU UR18, c[0x0][0x398] ;  /* 0x00007300ff1277ac */ /* 0x000e220008000800 */
[----:B-1----:R-:W-:-:S04]  /*59e70*/  VIADD R0, R6, UR28 ;  /* 0x0000001c06007c36 */ /* 0x002fc80008000000 */
[----:B------:R-:W-:-:S04]  /*59e80*/  IMAD.WIDE R8, R0, 0x2, R2 ;  /* 0x0000000200087825 */ /* 0x000fc800078e0202 */
[----:B------:R-:W-:-:S04]  /*59e90*/  IMAD.WIDE R6, R0, 0x2, R4 ;  /* 0x0000000200067825 */ /* 0x000fc800078e0204 */
[----:B------:R-:W-:Y:S01]  /*59ea0*/  VIADD R0, R0, UR28 ;  /* 0x0000001c00007c36 */ /* 0x000fe20008000000 */
[----:B---3--:R-:W-:Y:S02]  /*59eb0*/  PRMT R72, R76, 0x7610, R72 ;  /* 0x000076104c487816 */ /* 0x008fe40000000048 */
[----:B------:R-:W3:Y:S01]  /*59ec0*/  LDL.LU.S16 R76, [R1+0x1fe] ;  /* 0x0001fe00014c7983 */ /* 0x000ee20000300600 */
[----:B--2---:R-:W-:-:S03]  /*59ed0*/  PRMT R71, R83, 0x7610, R71 ;  /* 0x0000761053477816 */ /* 0x004fc60000000047 */
[----:B------:R1:W-:Y:S01]  /*59ee0*/  @P1 STG.E.U16 desc[UR20][R68.64], R72 ;  /* 0x0000004844001986 */ /* 0x0003e2000c101514 */
[----:B------:R-:W-:-:S03]  /*59ef0*/  PRMT R70, R82, 0x7610, R70 ;  /* 0x0000761052467816 */ /* 0x000fc60000000046 */
[----:B------:R2:W-:Y:S01]  /*59f00*/  @P5 STG.E.U16 desc[UR20][R8.64], R71 ;  /* 0x0000004708005986 */ /* 0x0005e2000c101514 */
[C---:B------:R-:W-:Y:S02]  /*59f10*/  ISETP.LT.AND P5, PT, R78.reuse, UR22, !P4 ;  /* 0x000000164e007c0c */ /* 0x040fe4000e7a1270 */
[----:B------:R-:W-:Y:S01]  /*59f20*/  ISETP.GE.AND P1, PT, R75, UR6, PT ;  /* 0x000000064b007c0c */ /* 0x000fe2000bf26270 */
[----:B------:R0:W-:Y:S01]  /*59f30*/  @P6 STG.E.U16 desc[UR20][R6.64], R70 ;  /* 0x0000004606006986 */ /* 0x0001e2000c101514 */
[----:B------:R-:W-:Y:S01]  /*59f40*/  ISETP.LT.AND P4, PT, R77, UR24, !P4 ;  /* 0x000000184d007c0c */ /* 0x000fe2000e781270 */
[----:B------:R-:W3:Y:S02]  /*59f50*/  LDCU UR6, c[0x0][0x39c] ;  /* 0x00007380ff0677ac */ /* 0x000ee40008000800 */
[----:B------:R-:W3:Y:S01]  /*59f60*/  LDL.LU R75, [R1+0x1888] ;  /* 0x00188800014b7983 */ /* 0x000ee20000300800 */
[----:B------:R-:W-:Y:S01]  /*59f70*/  ISETP.LT.AND P6, PT, R78, UR26, !P0 ;  /* 0x0000001a4e007c0c */ /* 0x000fe2000c7c1270 */
[----:B-1----:R-:W-:-:S02]  /*59f80*/  VIADD R68, R0, UR28 ;  /* 0x0000001c00447c36 */ /* 0x002fc40008000000 */
[----:B--2---:R-:W-:-:S04]  /*59f90*/  IMAD.WIDE R8, R0, 0x2, R4 ;  /* 0x0000000200087825 */ /* 0x004fc800078e0204 */
[----:B0-----:R-:W-:Y:S01]  /*59fa0*/  IMAD.WIDE R70, R0, 0x2, R2 ;  /* 0x0000000200467825 */ /* 0x001fe200078e0202 */
[----:B------:R-:W-:-:S03]  /*59fb0*/  PRMT R73, R81, 0x7610, R73 ;  /* 0x0000761051497816 */ /* 0x000fc60000000049 */
[----:B------:R-:W-:Y:S01]  /*59fc0*/  IMAD.WIDE R6, R68, 0x2, R2 ;  /* 0x0000000244067825 */ /* 0x000fe200078e0202 */
[----:B----4-:R-:W-:Y:S01]  /*59fd0*/  PRMT R72, R74, 0x7610, R72 ;  /* 0x000076104a487816 */ /* 0x010fe20000000048 */
[----:B------:R0:W-:Y:S01]  /*59fe0*/  @P5 STG.E.U16 desc[UR20][R70.64], R73 ;  /* 0x0000004946005986 */ /* 0x0001e2000c101514 */
[----:B------:R-:W-:-:S03]  /*59ff0*/  PRMT R69, R80, 0x7610, R69 ;  /* 0x0000761050457816 */ /* 0x000fc60000000045 */
[----:B------:R-:W-:Y:S01]  /*5a000*/  @P4 STG.E.U16 desc[UR20][R8.64], R72 ;  /* 0x0000004808004986 */ /* 0x000fe2000c101514 */
[----:B------:R-:W-:-:S03]  /*5a010*/  VIADD R0, R68, UR28 ;  /* 0x0000001c44007c36 */ /* 0x000fc60008000000 */
[----:B------:R-:W2:Y:S04]  /*5a020*/  LDL.LU R74, [R1+0x1578] ;  /* 0x00157800014a7983 */ /* 0x000ea80000300800 */
[----:B------:R1:W-:Y:S04]  /*5a030*/  @P6 STG.E.U16 desc[UR20][R6.64], R69 ;  /* 0x0000004506006986 */ /* 0x0003e8000c101514 */
[----:B0-----:R-:W4:Y:S01]  /*5a040*/  LDL.LU R73, [R1+0x1884] ;  /* 0x0018840001497983 */ /* 0x001f220000300800 */
[----:B-1----:R-:W-:Y:S01]  /*5a050*/  IMAD.WIDE R6, R68, 0x2, R4 ;  /* 0x0000000244067825 */ /* 0x002fe200078e0204 */
[----:B------:R-:W-:-:S02]  /*5a060*/  PRMT R69, R58, 0x7610, R69 ;  /* 0x000076103a457816 */ /* 0x000fc40000000045 */
[----:B------:R-:W2:Y:S01]  /*5a070*/  LDL.LU R58, [R1+0x1920] ;  /* 0x00192000013a7983 */ /* 0x000ea20000300800 */
[----:B------:R-:W-:-:S03]  /*5a080*/  PRMT R68, R59, 0x7610, R68 ;  /* 0x000076103b447816 */ /* 0x000fc60000000044 */
[----:B------:R-:W2:Y:S04]  /*5a090*/  LDL.LU R59, [R1+0x191c] ;  /* 0x00191c00013b7983 */ /* 0x000ea80000300800 */
[----:B------:R-:W2:Y:S01]  /*5a0a0*/  LDL.LU R71, [R1+0x15c4] ;  /* 0x0015c40001477983 */ /* 0x000ea20000300800 */
[C---:B------:R-:W-:Y:S02]  /*5a0b0*/  ISETP.LT.AND P0, PT, R77.reuse, UR29, !P0 ;  /* 0x0000001d4d007c0c */ /* 0x040fe4000c701270 */
[----:B------:R-:W-:Y:S01]  /*5a0c0*/  ISETP.LT.AND P4, PT, R78, UR8, !P1 ;  /* 0x000000084e007c0c */ /* 0x000fe2000cf81270 */
[----:B------:R-:W4:Y:S01]  /*5a0d0*/  LDL.LU R72, [R1+0x15c8] ;  /* 0x0015c80001487983 */ /* 0x000f220000300800 */
[----:B------:R-:W-:Y:S01]  /*5a0e0*/  ISETP.LT.AND P1, PT, R77, UR16, !P1 ;  /* 0x000000104d007c0c */ /* 0x000fe2000cf21270 */
[----:B------:R-:W0:Y:S01]  /*5a0f0*/  LDCU UR8, c[0x0][0x398] ;  /* 0x00007300ff0877ac */ /* 0x000e220008000800 */
[----:B------:R-:W-:-:S02]  /*5a100*/  ISETP.GE.AND P5, PT, R79, UR7, PT ;  /* 0x000000074f007c0c */ /* 0x000fc4000bfa6270 */
[----:B------:R-:W-:Y:S01]  /*5a110*/  PRMT R70, R61, 0x7610, R70 ;  /* 0x000076103d467816 */ /* 0x000fe20000000046 */
[----:B------:R-:W1:Y:S01]  /*5a120*/  LDCU UR7, c[0x0][0x39c] ;  /* 0x00007380ff0777ac */ /* 0x000e620008000800 */
[----:B------:R-:W-:Y:S02]  /*5a130*/  ISETP.LT.AND P6, PT, R78, UR10, !P5 ;  /* 0x0000000a4e007c0c */ /* 0x000fe4000efc1270 */
[----:B------:R-:W-:Y:S01]  /*5a140*/  ISETP.LT.AND P5, PT, R77, UR12, !P5 ;  /* 0x0000000c4d007c0c */ /* 0x000fe2000efa1270 */
[----:B------:R-:W0:Y:S01]  /*5a150*/  LDCU UR16, c[0x0][0x398] ;  /* 0x00007300ff1077ac */ /* 0x000e220008000800 */
[----:B------:R-:W0:Y:S01]  /*5a160*/  LDCU UR10, c[0x0][0x398] ;  /* 0x00007300ff0a77ac */ /* 0x000e220008000800 */
[----:B------:R-:W0:Y:S01]  /*5a170*/  LDCU UR12, c[0x0][0x398] ;  /* 0x00007300ff0c77ac */ /* 0x000e220008000800 */
[----:B---3--:R-:W-:-:S05]  /*5a180*/  PRMT R8, R76, 0x7610, R8 ;  /* 0x000076104c087816 */ /* 0x008fca0000000008 */
[----:B------:R3:W-:Y:S02]  /*5a190*/  @P0 STG.E.U16 desc[UR20][R6.64], R8 ;  /* 0x0000000806000986 */ /* 0x0007e4000c101514 */
[C---:B---3--:R-:W-:Y:S01]  /*5a1a0*/  IMAD.WIDE R8, R0.reuse, 0x2, R2 ;  /* 0x0000000200087825 */ /* 0x048fe200078e0202 */
[----:B------:R-:W-:Y:S01]  /*5a1b0*/  ISETP.GE.AND P0, PT, R75, UR4, PT ;  /* 0x000000044b007c0c */ /* 0x000fe2000bf06270 */
[----:B------:R-:W2:Y:S02]  /*5a1c0*/  LDCU UR4, c[0x0][0x39c] ;  /* 0x00007380ff0477ac */ /* 0x000ea40008000800 */
[C---:B------:R-:W-:Y:S01]  /*5a1d0*/  IMAD.WIDE R6, R0.reuse, 0x2, R4 ;  /* 0x0000000200067825 */ /* 0x040fe200078e0204 */
[----:B------:R3:W-:Y:S03]  /*5a1e0*/  @P4 STG.E.U16 desc[UR20][R8.64], R69 ;  /* 0x0000004508004986 */ /* 0x0007e6000c101514 */
[----:B------:R-:W-:Y:S01]  /*5a1f0*/  VIADD R0, R0, UR28 ;  /* 0x0000001c00007c36 */ /* 0x000fe20008000000 */
[----:B------:R0:W-:Y:S01]  /*5a200*/  @P1 STG.E.U16 desc[UR20][R6.64], R68 ;  /* 0x0000004406001986 */ /* 0x0001e2000c101514 */
[----:B------:R-:W-:Y:S01]  /*5a210*/  ISETP.LT.AND P4, PT, R78, UR14, !P0 ;  /* 0x0000000e4e007c0c */ /* 0x000fe2000c781270 */
[----:B------:R-:W1:Y:S01]  /*5a220*/  LDCU UR14, c[0x0][0x398] ;  /* 0x00007300ff0e77ac */ /* 0x000e620008000800 */
[----:B---3--:R-:W-:-:S02]  /*5a230*/  PRMT R8, R60, 0x7610, R8 ;  /* 0x000076103c087816 */ /* 0x008fc40000000008 */
[----:B------:R-:W3:Y:S01]  /*5a240*/  LDL.LU R60, [R1+0x1918] ;  /* 0x00191800013c7983 */ /* 0x000ee20000300800 */
[----:B0-----:R-:W-:-:S03]  /*5a250*/  IMAD.WIDE R6, R0, 0x2, R2 ;  /* 0x0000000200067825 */ /* 0x001fc600078e0202 */
[----:B------:R-:W3:Y:S04]  /*5a260*/  LDL.LU R61, [R1+0x1914] ;  /* 0x00191400013d7983 */ /* 0x000ee80000300800 */
[----:B------:R0:W-:Y:S01]  /*5a270*/  @P6 STG.E.U16 desc[UR20][R6.64], R8 ;  /* 0x0000000806006986 */ /* 0x0001e2000c101514 */
[----:B------:R-:W-:-:S04]  /*5a280*/  IMAD.WIDE R68, R0, 0x2, R4 ;  /* 0x0000000200447825 */ /* 0x000fc800078e0204 */
[----:B0-----:R-:W-:Y:S01]  /*5a290*/  VIADD R6, R0, UR28 ;  /* 0x0000001c00067c36 */ /* 0x001fe20008000000 */
[----:B------:R-:W-:Y:S01]  /*5a2a0*/  PRMT R7, R62, 0x7610, R7 ;  /* 0x000076103e077816 */ /* 0x000fe20000000007 */
[----:B------:R0:W-:Y:S02]  /*5a2b0*/  @P5 STG.E.U16 desc[UR20][R68.64], R70 ;  /* 0x0000004644005986 */ /* 0x0001e4000c101514 */
[----:B------:R-:W-:Y:S02]  /*5a2c0*/  IMAD.WIDE R8, R6, 0x2, R2 ;  /* 0x0000000206087825 */ /* 0x000fe400078e0202 */
[----:B------:R-:W3:Y:S04]  /*5a2d0*/  LDL.LU R62, [R1+0x1910] ;  /* 0x00191000013e7983 */ /* 0x000ee80000300800 */
[----:B------:R1:W-:Y:S01]  /*5a2e0*/  @P4 STG.E.U16 desc[UR20][R8.64], R7 ;  /* 0x0000000708004986 */ /* 0x0003e2000c101514 */
[----:B0-----:R-:W-:-:S03]  /*5a2f0*/  PRMT R69, R63, 0x7610, R69 ;  /* 0x000076103f457816 */ /* 0x001fc60000000045 */
[----:B------:R-:W3:Y:S01]  /*5a300*/  LDL.LU R63, [R1+0x190c] ;  /* 0x00190c00013f7983 */ /* 0x000ee20000300800 */
[----:B--2---:R-:W-:Y:S02]  /*5a310*/  ISETP.GE.AND P4, PT, R71, UR4, PT ;  /* 0x0000000447007c0c */ /* 0x004fe4000bf86270 */
[----:B----4-:R-:W-:Y:S01]  /*5a320*/  ISETP.GE.AND P6, PT, R73, UR6, PT ;  /* 0x0000000649007c0c */ /* 0x010fe2000bfc6270 */
[----:B------:R-:W2:Y:S01]  /*5a330*/  LDL.S16 R75, [R1+0x14] ;  /* 0x00001400014b7983 */ /* 0x000ea20000100600 */
[----:B------:R-:W-:Y:S01]  /*5a340*/  ISETP.LT.AND P0, PT, R77, UR18, !P0 ;  /* 0x000000124d007c0c */ /* 0x000fe2000c701270 */
[----:B------:R-:W-:Y:S01]  /*5a350*/  VIADD R0, R6, UR28 ;  /* 0x0000001c06007c36 */ /* 0x000fe20008000000 */
[----:B------:R-:W-:Y:S01]  /*5a360*/  PRMT R68, R64, 0x7610, R68 ;  /* 0x0000761040447816 */ /* 0x000fe20000000044 */
[----:B------:R-:W4:Y:S01]  /*5a370*/  LDL.LU R71, [R1+0x15d0] ;  /* 0x0015d00001477983 */ /* 0x000f220000300800 */
[----:B------:R-:W-:Y:S01]  /*5a380*/  ISETP.LT.AND P5, PT, R78, UR8, !P6 ;  /* 0x000000084e007c0c */ /* 0x000fe2000f7a1270 */
[----:B-1----:R-:W-:Y:S01]  /*5a390*/  IMAD.WIDE R8, R6, 0x2, R4 ;  /* 0x0000000206087825 */ /* 0x002fe200078e0204 */
[----:B------:R-:W-:Y:S01]  /*5a3a0*/  ISETP.GE.AND P1, PT, R74, UR27, PT ;  /* 0x0000001b4a007c0c */ /* 0x000fe2000bf26270 */
[----:B------:R-:W3:Y:S01]  /*5a3b0*/  LDL.LU R79, [R1+0x18] ;  /* 0x00001800014f7983 */ /* 0x000ee20000300800 */
[----:B------:R-:W4:Y:S01]  /*5a3c0*/  LDCU UR4, c[0x0][0x39c] ;  /* 0x00007380ff0477ac */ /* 0x000f220008000800 */
[----:B------:R-:W-:-:S02]  /*5a3d0*/  IMAD.WIDE R6, R0, 0x2, R2 ;  /* 0x0000000200067825 */ /* 0x000fc400078e0202 */
[----:B------:R-:W3:Y:S01]  /*5a3e0*/  LDL.LU R64, [R1+0x1908] ;  /* 0x0019080001407983 */ /* 0x000ee20000300800 */
[----:B------:R-:W-:Y:S01]  /*5a3f0*/  PRMT R70, R67, 0x7610, R70 ;  /* 0x0000761043467816 */ /* 0x000fe20000000046 */
[----:B------:R-:W0:Y:S02]  /*5a400*/  LDCU UR6, c[0x0][0x398] ;  /* 0x00007300ff0677ac */ /* 0x000e240008000800 */
[----:B------:R-:W3:Y:S01]  /*5a410*/  LDL.LU.S16 R74, [R1+0x16] ;  /* 0x00001600014a7983 */ /* 0x000ee20000300600 */
[----:B------:R-:W1:Y:S03]  /*5a420*/  LDCU UR8, c[0x0][0x398] ;  /* 0x00007300ff0877ac */ /* 0x000e660008000800 */
[----:B------:R-:W-:Y:S04]  /*5a430*/  @P0 STG.E.U16 desc[UR20][R8.64], R69 ;  /* 0x0000004508000986 */ /* 0x000fe8000c101514 */
[----:B------:R0:W-:Y:S01]  /*5a440*/  @P5 STG.E.U16 desc[UR20][R6.64], R68 ;  /* 0x0000004406005986 */ /* 0x0001e2000c101514 */
[----:B------:R-:W-:Y:S01]  /*5a450*/  ISETP.GE.AND P5, PT, R72, UR7, PT ;  /* 0x0000000748007c0c */ /* 0x000fe2000bfa6270 */
[----:B------:R-:W1:Y:S01]  /*5a460*/  LDCU UR7, c[0x0][0x398] ;  /* 0x00007300ff0777ac */ /* 0x000e620008000800 */
[----:B------:R-:W-:-:S02]  /*5a470*/  ISETP.LT.AND P6, PT, R77, UR16, !P6 ;  /* 0x000000104d007c0c */ /* 0x000fc4000f7c1270 */
[----:B------:R-:W-:Y:S01]  /*5a480*/  ISETP.LT.AND P0, PT, R78, UR10, !P4 ;  /* 0x0000000a4e007c0c */ /* 0x000fe2000e701270 */
[----:B------:R-:W1:Y:S01]  /*5a490*/  LDCU UR10, c[0x0][0x398] ;  /* 0x00007300ff0a77ac */ /* 0x000e620008000800 */
[----:B0-----:R-:W-:Y:S02]  /*5a4a0*/  PRMT R6, R65, 0x7610, R6 ;  /* 0x0000761041067816 */ /* 0x001fe40000000006 */
[----:B------:R-:W3:Y:S04]  /*5a4b0*/  LDL.LU R65, [R1+0x1904] ;  /* 0x0019040001417983 */ /* 0x000ee80000300800 */
[----:B------:R-:W3:Y:S04]  /*5a4c0*/  LDL.LU R72, [R1+0x15cc] ;  /* 0x0015cc0001487983 */ /* 0x000ee80000300800 */
[----:B------:R-:W3:Y:S01]  /*5a4d0*/  LDL.LU R76, [R1+0x1c] ;  /* 0x00001c00014c7983 */ /* 0x000ee20000300800 */
[----:B------:R-:W-:-:S02]  /*5a4e0*/  VIADD R7, R0, UR28 ;  /* 0x0000001c00077c36 */ /* 0x000fc40008000000 */
[----:B------:R-:W-:Y:S01]  /*5a4f0*/  IMAD.WIDE R68, R0, 0x2, R4 ;  /* 0x0000000200447825 */ /* 0x000fe200078e0204 */
[----:B------:R-:W-:Y:S02]  /*5a500*/  PRMT R0, R66, 0x7610, R0 ;  /* 0x0000761042007816 */ /* 0x000fe40000000000 */
[----:B------:R-:W3:Y:S01]  /*5a510*/  LDL.LU R66, [R1+0x1900] ;  /* 0x0019000001427983 */ /* 0x000ee20000300800 */
[----:B------:R-:W-:-:S03]  /*5a520*/  IMAD.WIDE R8, R7, 0x2, R2 ;  /* 0x0000000207087825 */ /* 0x000fc600078e0202 */
[----:B------:R-:W-:Y:S04]  /*5a530*/  @P6 STG.E.U16 desc[UR20][R68.64], R6 ;  /* 0x0000000644006986 */ /* 0x000fe8000c101514 */
[----:B------:R2:W-:Y:S04]  /*5a540*/  @P0 STG.E.U16 desc[UR20][R8.64], R0 ;  /* 0x0000000008000986 */ /* 0x0005e8000c101514 */
[----:B------:R-:W3:Y:S01]  /*5a550*/  LDL.LU R67, [R1+0x18fc] ;  /* 0x0018fc0001437983 */ /* 0x000ee20000300800 */
[----:B--2---:R-:W-:Y:S02]  /*5a560*/  PRMT R0, R75, 0x7610, R0 ;  /* 0x000076104b007816 */ /* 0x004fe40000000000 */
[----:B----4-:R-:W-:-:S02]  /*5a570*/  ISETP.GE.AND P0, PT, R71, UR4, PT ;  /* 0x0000000447007c0c */ /* 0x010fc4000bf06270 */
[----:B------:R-:W-:Y:S01]  /*5a580*/  ISETP.LT.AND P4, PT, R77, UR6, !P4 ;  /* 0x000000064d007c0c */ /* 0x000fe2000e781270 */
[----:B------:R-:W2:Y:S01]  /*5a590*/  LDL.LU R71, [R1+0x188c] ;  /* 0x00188c0001477983 */ /* 0x000ea20000300800 */
[----:B-1----:R-:W-:Y:S01]  /*5a5a0*/  ISETP.LT.AND P6, PT, R78, UR8, !P5 ;  /* 0x000000084e007c0c */ /* 0x002fe2000efc1270 */
[C---:B------:R-:W-:Y:S01]  /*5a5b0*/  IMAD.WIDE R68, R7.reuse, 0x2, R4 ;  /* 0x0000000207447825 */ /* 0x040fe200078e0204 */
[----:B---3--:R-:W-:Y:S01]  /*5a5c0*/  F2FP.F16.F32.PACK_AB R10, R10, R79 ;  /* 0x0000004f0a0a723e */ /* 0x008fe200000000ff */
[----:B------:R-:W3:Y:S02]  /*5a5d0*/  LDL.LU R75, [R1+0x20] ;  /* 0x00002000014b7983 */ /* 0x000ee40000300800 */
[----:B------:R-:W-:Y:S01]  /*5a5e0*/  VIADD R6, R7, UR28 ;  /* 0x0000001c07067c36 */ /* 0x000fe20008000000 */
[----:B------:R-:W0:Y:S03]  /*5a5f0*/  LDCU UR6, c[0x0][0x39c] ;  /* 0x00007380ff0677ac */ /* 0x000e260008000800 */
[----:B------:R-:W-:Y:S01]  /*5a600*/  IMAD.WIDE R8, R6, 0x2, R2 ;  /* 0x0000000206087825 */ /* 0x000fe200078e0202 */
[----:B------:R-:W1:Y:S01]  /*5a610*/  LDCU UR8, c[0x0][0x398] ;  /* 0x00007300ff0877ac */ /* 0x000e620008000800 */
[----:B------:R4:W-:Y:S01]  /*5a620*/  @P4 STG.E.U16 desc[UR20][R68.64], R70 ;  /* 0x0000004644004986 */ /* 0x0009e2000c101514 */
[----:B------:R-:W-:Y:S01]  /*5a630*/  ISETP.LT.AND P5, PT, R77, UR12, !P5 ;  /* 0x0000000c4d007c0c */ /* 0x000fe2000efa1270 */
[----:B------:R-:W2:Y:S02]  /*5a640*/  LDCU UR4, c[0x0][0x39c] ;  /* 0x00007380ff0477ac */ /* 0x000ea40008000800 */
[----:B------:R0:W-:Y:S01]  /*5a650*/  @P6 STG.E.U16 desc[UR20][R8.64], R0 ;  /* 0x0000000008006986 */ /* 0x0001e2000c101514 */
[----:B------:R-:W-:-:S03]  /*5a660*/  ISETP.LT.AND P6, PT, R78, UR7, !P0 ;  /* 0x000000074e007c0c */ /* 0x000fc6000c7c1270 */
[----:B----4-:R-:W4:Y:S01]  /*5a670*/  LDL.LU R70, [R1+0x1890] ;  /* 0x0018900001467983 */ /* 0x010f220000300800 */
[----:B------:R-:W-:Y:S01]  /*5a680*/  PRMT R68, R74, 0x7610, R68 ;  /* 0x000076104a447816 */ /* 0x000fe20000000044 */
[----:B------:R-:W1:Y:S01]  /*5a690*/  LDCU UR12, c[0x0][0x398] ;  /* 0x00007300ff0c77ac */ /* 0x000e620008000800 */
[C---:B0-----:R-:W-:Y:S01]  /*5a6a0*/  VIADD R0, R6.reuse, UR28 ;  /* 0x0000001c06007c36 */ /* 0x041fe20008000000 */
[----:B------:R-:W4:Y:S01]  /*5a6b0*/  LDL.LU R74, [R1+0x24] ;  /* 0x00002400014a7983 */ /* 0x000f220000300800 */
[----:B------:R-:W-:Y:S01]  /*5a6c0*/  IMAD.WIDE R8, R6, 0x2, R4 ;  /* 0x0000000206087825 */ /* 0x000fe200078e0204 */
[----:B------:R-:W-:Y:S01]  /*5a6d0*/  ISETP.LT.AND P0, PT, R77, UR10, !P0 ;  /* 0x0000000a4d007c0c */ /* 0x000fe2000c701270 */
[----:B------:R-:W0:Y:S01]  /*5a6e0*/  LDCU UR7, c[0x0][0x398] ;  /* 0x00007300ff0777ac */ /* 0x000e220008000800 */
[----:B------:R-:W4:Y:S01]  /*5a6f0*/  LDL.LU R69, [R1+0x1898] ;  /* 0x0018980001457983 */ /* 0x000f220000300800 */
[----:B------:R-:W-:Y:S01]  /*5a700*/  IMAD.WIDE R6, R0, 0x2, R2 ;  /* 0x0000000200067825 */ /* 0x000fe200078e0202 */
[----:B------:R-:W-:Y:S01]  /*5a710*/  ISETP.GE.AND P4, PT, R72, UR6, PT ;  /* 0x0000000648007c0c */ /* 0x000fe2000bf86270 */
[----:B------:R-:W4:Y:S01]  /*5a720*/  LDCU UR6, c[0x0][0x39c] ;  /* 0x00007380ff0677ac */ /* 0x000f220008000800 */
[----:B------:R1:W-:Y:S01]  /*5a730*/  @P5 STG.E.U16 desc[UR20][R8.64], R68 ;  /* 0x0000004408005986 */ /* 0x0003e2000c101514 */
[----:B------:R-:W0:Y:S03]  /*5a740*/  LDCU UR10, c[0x0][0x398] ;  /* 0x00007300ff0a77ac */ /* 0x000e260008000800 */
[----:B------:R0:W-:Y:S01]  /*5a750*/  @P6 STG.E.U16 desc[UR20][R6.64], R10 ;  /* 0x0000000a06006986 */ /* 0x0001e2000c101514 */
[----:B-1----:R-:W-:-:S02]  /*5a760*/  PRMT R68, R10, 0x7632, R68 ;  /* 0x000076320a447816 */ /* 0x002fc40000000044 */
[----:B0-----:R-:W-:Y:S01]  /*5a770*/  F2FP.F16.F32.PACK_AB R7, R11, R76 ;  /* 0x0000004c0b07723e */ /* 0x001fe200000000ff */
[----:B------:R-:W-:Y:S01]  /*5a780*/  IMAD.WIDE R10, R0, 0x2, R4 ;  /* 0x00000002000a7825 */ /* 0x000fe200078e0204 */
[----:B------:R-:W4:Y:S04]  /*5a790*/  LDL.LU R76, [R1+0x28] ;  /* 0x00002800014c7983 */ /* 0x000f280000300800 */
[----:B------:R0:W-:Y:S04]  /*5a7a0*/  @P0 STG.E.U16 desc[UR20][R10.64], R68 ;  /* 0x000000440a000986 */ /* 0x0001e8000c101514 */
[----:B0-----:R-:W4:Y:S01]  /*5a7b0*/  LDL.LU R68, [R1+0x1894] ;  /* 0x0018940001447983 */ /* 0x001f220000300800 */
[----:B---3--:R-:W-:-:S03]  /*5a7c0*/  F2FP.F16.F32.PACK_AB R12, R12, R75 ;  /* 0x0000004b0c0c723e */ /* 0x008fc600000000ff */
[----:B------:R-:W3:Y:S01]  /*5a7d0*/  LDL.LU R75, [R1+0x2c] ;  /* 0x00002c00014b7983 */ /* 0x000ee20000300800 */
[----:B------:R-:W-:Y:S01]  /*5a7e0*/  ISETP.LT.AND P6, PT, R78, UR8, !P4 ;  /* 0x000000084e007c0c */ /* 0x000fe2000e7c1270 */
[----:B------:R-:W-:Y:S01]  /*5a7f0*/  VIADD R6, R0, UR28 ;  /* 0x0000001c00067c36 */ /* 0x000fe20008000000 */
[----:B------:R-:W0:Y:S01]  /*5a800*/  LDCU UR8, c[0x0][0x398] ;  /* 0x00007300ff0877ac */ /* 0x000e220008000800 */
[----:B--2---:R-:W-:Y:S02]  /*5a810*/  ISETP.GE.AND P5, PT, R71, UR4, PT ;  /* 0x0000000447007c0c */ /* 0x004fe4000bfa6270 */
[C---:B------:R-:W-:Y:S01]  /*5a820*/  IMAD.WIDE R8, R6.reuse, 0x2, R2 ;  /* 0x0000000206087825 */ /* 0x040fe200078e0202 */
[----:B------:R-:W-:Y:S01]  /*5a830*/  ISETP.LT.AND P4, PT, R77, UR12, !P4 ;  /* 0x0000000c4d007c0c */ /* 0x000fe2000e781270 */
[----:B------:R-:W1:Y:S02]  /*5a840*/  LDCU UR4, c[0x0][0x39c] ;  /* 0x00007380ff0477ac */ /* 0x000e640008000800 */
[----:B------:R-:W-:Y:S01]  /*5a850*/  VIADD R0, R6, UR28 ;  /* 0x0000001c06007c36 */ /* 0x000fe20008000000 */
[----:B------:R-:W-:Y:S01]  /*5a860*/  PRMT R10, R7, 0x7632, R10 ;  /* 0x00007632070a7816 */ /* 0x000fe2000000000a */
[----:B------:R-:W2:Y:S02]  /*5a870*/  LDCU UR12, c[0x0][0x398] ;  /* 0x00007300ff0c77ac */ /* 0x000ea40008000800 */
[----:B------:R0:W-:Y:S01]  /*5a880*/  @P6 STG.E.U16 desc[UR20][R8.64], R7 ;  /* 0x0000000708006986 */ /* 0x0001e2000c101514 */
[----:B------:R-:W-:Y:S01]  /*5a890*/  ISETP.LT.AND P6, PT, R78, UR7, !P5 ;  /* 0x000000074e007c0c */ /* 0x000fe2000efc1270 */
[----:B------:R-:W1:Y:S01]  /*5a8a0*/  LDCU UR7, c[0x0][0x398] ;  /* 0x00007300ff0777ac */ /* 0x000e620008000800 */
[----:B----4-:R-:W-:-:S02]  /*5a8b0*/  ISETP.GE.AND P0, PT, R70, UR6, PT ;  /* 0x0000000646007c0c */ /* 0x010fc4000bf06270 */
[----:B------:R-:W-:Y:S01]  /*5a8c0*/  ISETP.LT.AND P5, PT, R77, UR10, !P5 ;  /* 0x0000000a4d007c0c */ /* 0x000fe2000efa1270 */
[----:B------:R-:W4:Y:S01]  /*5a8d0*/  LDCU UR6, c[0x0][0x39c] ;  /* 0x00007380ff0677ac */ /* 0x000f220008000800 */
[----:B------:R-:W-:Y:S01]  /*5a8e0*/  F2FP.F16.F32.PACK_AB R13, R13, R74 ;  /* 0x0000004a0d0d723e */ /* 0x000fe200000000ff */
[----:B------:R-:W2:Y:S01]  /*5a8f0*/  LDCU UR10, c[0x0][0x398] ;  /* 0x00007300ff0a77ac */ /* 0x000ea20008000800 */
[----:B0-----:R-:W-:-:S04]  /*5a900*/  IMAD.WIDE R8, R6, 0x2, R4 ;  /* 0x0000000206087825 */ /* 0x001fc800078e0204 */
[----:B------:R-:W-:Y:S01]  /*5a910*/  IMAD.WIDE R6, R0, 0x2, R2 ;  /* 0x0000000200067825 */ /* 0x000fe200078e0202 */
[----:B------:R0:W-:Y:S04]  /*5a920*/  @P4 STG.E.U16 desc[UR20][R8.64], R10 ;  /* 0x0000000a08004986 */ /* 0x0001e8000c101514 */
[----:B------:R2:W-:Y:S01]  /*5a930*/  @P6 STG.E.U16 desc[UR20][R6.64], R12 ;  /* 0x0000000c06006986 */ /* 0x0005e2000c101514 */
[----:B------:R-:W-:Y:S01]  /*5a940*/  ISETP.LT.AND P6, PT, R78, UR8, !P0 ;  /* 0x000000084e007c0c */ /* 0x000fe2000c7c1270 */
[----:B------:R-:W4:Y:S01]  /*5a950*/  LDCU UR8, c[0x0][0x398] ;  /* 0x00007300ff0877ac */ /* 0x000f220008000800 */
[----:B-1----:R-:W-:Y:S01]  /*5a960*/  ISETP.GE.AND P4, PT, R69, UR4, PT ;  /* 0x0000000445007c0c */ /* 0x002fe2000bf86270 */
[----:B0-----:R-:W-:-:S04]  /*5a970*/  IMAD.WIDE R10, R0, 0x2, R4 ;  /* 0x00000002000a7825 */ /* 0x001fc800078e0204 */
[----:B--2---:R-:W-:Y:S01]  /*5a980*/  VIADD R6, R0, UR28 ;  /* 0x0000001c00067c36 */ /* 0x004fe20008000000 */
[----:B------:R-:W-:Y:S01]  /*5a990*/  PRMT R7, R12, 0x7632, R7 ;  /* 0x000076320c077816 */ /* 0x000fe20000000007 */
[----:B------:R-:W2:Y:S01]  /*5a9a0*/  LDL.LU R69, [R1+0x15d4] ;  /* 0x0015d40001457983 */ /* 0x000ea20000300800 */
[----:B------:R-:W-:Y:S01]  /*5a9b0*/  ISETP.LT.AND P0, PT, R77, UR12, !P0 ;  /* 0x0000000c4d007c0c */ /* 0x000fe2000c701270 */
[----:B------:R-:W-:Y:S01]  /*5a9c0*/  IMAD.WIDE R8, R6, 0x2, R2 ;  /* 0x0000000206087825 */ /* 0x000fe200078e0202 */
[----:B------:R-:W-:Y:S01]  /*5a9d0*/  F2FP.F16.F32.PACK_AB R14, R14, R76 ;  /* 0x0000004c0e0e723e */ /* 0x000fe200000000ff */
[----:B------:R0:W-:Y:S01]  /*5a9e0*/  @P5 STG.E.U16 desc[UR20][R10.64], R7 ;  /* 0x000000070a005986 */ /* 0x0001e2000c101514 */
[----:B------:R-:W2:Y:S03]  /*5a9f0*/  LDCU UR4, c[0x0][0x39c] ;  /* 0x00007380ff0477ac */ /* 0x000ea60008000800 */
[----:B------:R1:W-:Y:S01]  /*5aa00*/  @P6 STG.E.U16 desc[UR20][R8.64], R13 ;  /* 0x0000000d08006986 */ /* 0x0003e2000c101514 */
[----:B------:R-:W-:Y:S01]  /*5aa10*/  ISETP.LT.AND P6, PT, R78, UR7, !P4 ;  /* 0x000000074e007c0c */ /* 0x000fe2000e7c1270 */
[----:B------:R-:W-:Y:S01]  /*5aa20*/  VIADD R0, R6, UR28 ;  /* 0x0000001c06007c36 */ /* 0x000fe20008000000 */
[----:B------:R-:W3:Y:S01]  /*5aa30*/  LDCU UR12, c[0x0][0x398] ;  /* 0x00007300ff0c77ac */ /* 0x000ee20008000800 */
[----:B------:R-:W2:Y:S01]  /*5aa40*/  LDL.LU R74, [R1+0x30] ;  /* 0x00003000014a7983 */ /* 0x000ea20000300800 */
[----:B0-----:R-:W-:Y:S01]  /*5aa50*/  PRMT R10, R13, 0x7632, R10 ;  /* 0x000076320d0a7816 */ /* 0x001fe2000000000a */
[----:B------:R-:W0:Y:S01]  /*5aa60*/  LDCU UR7, c[0x0][0x398] ;  /* 0x00007300ff0777ac */ /* 0x000e220008000800 */
[----:B----4-:R-:W-:Y:S01]  /*5aa70*/  ISETP.GE.AND P5, PT, R68, UR6, PT ;  /* 0x0000000644007c0c */ /* 0x010fe2000bfa6270 */
[----:B-1----:R-:W-:Y:S01]  /*5aa80*/  IMAD.WIDE R8, R6, 0x2, R4 ;  /* 0x0000000206087825 */ /* 0x002fe200078e0204 */
[----:B------:R-:W4:Y:S01]  /*5aa90*/  LDL.LU R68, [R1+0x15dc] ;  /* 0x0015dc0001447983 */ /* 0x000f220000300800 */
[----:B------:R-:W-:Y:S01]  /*5aaa0*/  ISETP.LT.AND P4, PT, R77, UR10, !P4 ;  /* 0x0000000a4d007c0c */ /* 0x000fe2000e781270 */
[----:B------:R-:W4:Y:S01]  /*5aab0*/  LDCU UR6, c[0x0][0x39c] ;  /* 0x00007380ff0677ac */ /* 0x000f220008000800 */
[----:B------:R-:W-:Y:S01]  /*5aac0*/  IMAD.WIDE R6, R0, 0x2, R2 ;  /* 0x0000000200067825 */ /* 0x000fe200078e0202 */
[----:B------:R1:W-:Y:S01]  /*5aad0*/  @P0 STG.E.U16 desc[UR20][R8.64], R10 ;  /* 0x0000000a08000986 */ /* 0x0003e2000c101514 */
[----:B------:R-:W0:Y:S03]  /*5aae0*/  LDCU UR10, c[0x0][0x398] ;  /* 0x00007300ff0a77ac */ /* 0x000e260008000800 */
[----:B------:R0:W-:Y:S01]  /*5aaf0*/  @P6 STG.E.U16 desc[UR20][R6.64], R14 ;  /* 0x0000000e06006986 */ /* 0x0001e2000c101514 */
[----:B------:R-:W-:Y:S01]  /*5ab00*/  ISETP.LT.AND P6, PT, R78, UR8, !P5 ;  /* 0x000000084e007c0c */ /* 0x000fe2000efc1270 */
[----:B------:R-:W2:Y:S02]  /*5ab10*/  LDCU UR8, c[0x0][0x398] ;  /* 0x00007300ff0877ac */ /* 0x000ea40008000800 */
[----:B------:R-:W4:Y:S01]  /*5ab20*/  LDL.LU R76, [R1+0x34] ;  /* 0x00003400014c7983 */ /* 0x000f220000300800 */
[----:B-1----:R-:W-:-:S03]  /*5ab30*/  IMAD.WIDE R10, R0, 0x2, R4 ;  /* 0x00000002000a7825 */ /* 0x002fc600078e0204 */
[----:B------:R-:W4:Y:S01]  /*5ab40*/  LDL.LU R13, [R1+0x15d8] ;  /* 0x0015d800010d7983 */ /* 0x000f220000300800 */
[----:B0-----:R-:W-:Y:S01]  /*5ab50*/  VIADD R6, R0, UR28 ;  /* 0x0000001c00067c36 */ /* 0x001fe20008000000 */
[----:B------:R-:W-:-:S03]  /*5ab60*/  PRMT R7, R14, 0x7632, R7 ;  /* 0x000076320e077816 */ /* 0x000fc60000000007 */
[----:B------:R-:W-:Y:S02]  /*5ab70*/  IMAD.WIDE R8, R6, 0x2, R2 ;  /* 0x0000000206087825 */ /* 0x000fe400078e0202 */
[----:B------:R0:W-:Y:S01]  /*5ab80*/  @P4 STG.E.U16 desc[UR20][R10.64], R7 ;  /* 0x000000070a004986 */ /* 0x0001e2000c101514 */
[----:B---3--:R-:W-:-:S03]  /*5ab90*/  F2FP.F16.F32.PACK_AB R15, R15, R75 ;  /* 0x0000004b0f0f723e */ /* 0x008fc600000000ff */
[----:B------:R-:W3:Y:S01]  /*5aba0*/  LDL.LU R75, [R1+0x38] ;  /* 0x00003800014b7983 */ /* 0x000ee20000300800 */
[----:B0-----:R-:W-:-:S03]  /*5abb0*/  PRMT R10, R15, 0x7632, R10 ;  /* 0x000076320f0a7816 */ /* 0x001fc6000000000a */
[----:B------:R0:W-:Y:S04]  /*5abc0*/  @P6 STG.E.U16 desc[UR20][R8.64], R15 ;  /* 0x0000000f08006986 */ /* 0x0001e8000c101514 */
[----:B0-----:R-:W3:Y:S01]  /*5abd0*/  LDL.LU R15, [R1+0x15e0] ;  /* 0x0015e000010f7983 */ /* 0x001ee20000300800 */
[----:B------:R-:W-:Y:S01]  /*5abe0*/  ISETP.LT.AND P5, PT, R77, UR12, !P5 ;  /* 0x0000000c4d007c0c */ /* 0x000fe2000efa1270 */
[C---:B------:R-:W-:Y:S01]  /*5abf0*/  VIADD R0, R6.reuse, UR28 ;  /* 0x0000001c06007c36 */ /* 0x040fe20008000000 */
[----:B------:R-:W0:Y:S01]  /*5ac00*/  LDCU UR12, c[0x0][0x398] ;  /* 0x00007300ff0c77ac */ /* 0x000e220008000800 */
[----:B------:R-:W-:-:S04]  /*5ac10*/  IMAD.WIDE R8, R6, 0x2, R4 ;  /* 0x0000000206087825 */ /* 0x000fc800078e0204 */
[----:B------:R-:W-:-:S06]  /*5ac20*/  IMAD.WIDE R6, R0, 0x2, R2 ;  /* 0x0000000200067825 */ /* 0x000fcc00078e0202 */
[----:B------:R1:W-:Y:S01]  /*5ac30*/  @P5 STG.E.U16 desc[UR20][R8.64], R10 ;  /* 0x0000000a08005986 */ /* 0x0003e2000c101514 */
[----:B--2---:R-:W-:Y:S01]  /*5ac40*/  ISETP.GE.AND P0, PT, R69, UR4, PT ;  /* 0x0000000445007c0c */ /* 0x004fe2000bf06270 */
[----:B------:R-:W2:Y:S03]  /*5ac50*/  LDCU UR4, c[0x0][0x39c] ;  /* 0x00007380ff0477ac */ /* 0x000ea60008000800 */
[----:B------:R-:W-:Y:S01]  /*5ac60*/  ISETP.LT.AND P6, PT, R78, UR7, !P0 ;  /* 0x000000074e007c0c */ /* 0x000fe2000c7c1270 */
[----:B-1----:R-:W-:Y:S01]  /*5ac70*/  IMAD.WIDE R10, R0, 0x2, R4 ;  /* 0x00000002000a7825 */ /* 0x002fe200078e0204 */
[----:B------:R-:W-:Y:S01]  /*5ac80*/  ISETP.LT.AND P0, PT, R77, UR10, !P0 ;  /* 0x0000000a4d007c0c */ /* 0x000fe2000c701270 */
[----:B------:R-:W1:Y:S01]  /*5ac90*/  LDCU UR7, c[0x0][0x398] ;  /* 0x00007300ff0777ac */ /* 0x000e620008000800 */
[----:B------:R-:W0:Y:S01]  /*5aca0*/  LDCU UR10, c[0x0][0x398] ;  /* 0x00007300ff0a77ac */ /* 0x000e220008000800 */
[----:B------:R-:W-:-:S02]  /*5acb0*/  F2FP.F16.F32.PACK_AB R16, R16, R74 ;  /* 0x0000004a1010723e */ /* 0x000fc400000000ff */
[----:B------:R-:W3:Y:S01]  /*5acc0*/  LDL.LU R74, [R1+0x3c] ;  /* 0x00003c00014a7983 */ /* 0x000ee20000300800 */
[----:B----4-:R-:W-:Y:S01]  /*5acd0*/  ISETP.GE.AND P4, PT, R68, UR6, PT ;  /* 0x0000000644007c0c */ /* 0x010fe2000bf86270 */
[----:B------:R-:W3:Y:S04]  /*5ace0*/  LDCU UR6, c[0x0][0x39c] ;  /* 0x00007380ff0677ac */ /* 0x000ee80008000800 */
[----:B------:R4:W-:Y:S02]  /*5acf0*/  @P6 STG.E.U16 desc[UR20][R6.64], R16 ;  /* 0x0000001006006986 */ /* 0x0009e4000c101514 */
[----:B----4-:R-:W-:Y:S02]  /*5ad00*/  PRMT R7, R16, 0x7632, R7 ;  /* 0x0000763210077816 */ /* 0x010fe40000000007 */
[----:B------:R-:W-:-:S02]  /*5ad10*/  F2FP.F16.F32.PACK_AB R17, R17, R76 ;  /* 0x0000004c1111723e */ /* 0x000fc400000000ff */
[----:B--2---:R-:W-:Y:S01]  /*5ad20*/  ISETP.GE.AND P5, PT, R13, UR4, PT ;  /* 0x000000040d007c0c */ /* 0x004fe2000bfa6270 */
[----:B------:R2:W-:Y:S01]  /*5ad30*/  @P0 STG.E.U16 desc[UR20][R10.64], R7 ;  /* 0x000000070a000986 */ /* 0x0005e2000c101514 */
[----:B------:R-:W-:Y:S01]  /*5ad40*/  ISETP.LT.AND P6, PT, R78, UR8, !P4 ;  /* 0x000000084e007c0c */ /* 0x000fe2000e7c1270 */
[----:B------:R-:W-:Y:S01]  /*5ad50*/  VIADD R6, R0, UR28 ;  /* 0x0000001c00067c36 */ /* 0x000fe20008000000 */
[----:B------:R-:W4:Y:S01]  /*5ad60*/  LDCU UR4, c[0x0][0x39c] ;  /* 0x00007380ff0477ac */ /* 0x000f220008000800 */
[----:B------:R-:W4:Y:S01]  /*5ad70*/  LDL.LU R13, [R1+0x18ac] ;  /* 0x0018ac00010d7983 */ /* 0x000f220000300800 */
[----:B------:R-:W0:Y:S03]  /*5ad80*/  LDCU UR8, c[0x0][0x398] ;  /* 0x00007300ff0877ac */ /* 0x000e260008000800 */
[----:B------:R-:W4:Y:S01]  /*5ad90*/  LDL.LU R76, [R1+0x40] ;  /* 0x00004000014c7983 */ /* 0x000f220000300800 */
[----:B---3--:R-:W-:Y:S01]  /*5ada0*/  ISETP.GE.AND P0, PT, R15, UR6, PT ;  /* 0x000000060f007c0c */ /* 0x008fe2000bf06270 */
[----:B------:R-:W-:-:S02]  /*5adb0*/  IMAD.WIDE R8, R6, 0x2, R2 ;  /* 0x0000000206087825 */ /* 0x000fc400078e0202 */
[----:B------:R-:W3:Y:S01]  /*5adc0*/  LDL.LU R15, [R1+0x18b8] ;  /* 0x0018b800010f7983 */ /* 0x000ee20000300800 */
[C---:B0-----:R-:W-:Y:S01]  /*5add0*/  ISETP.LT.AND P4, PT, R77.reuse, UR12, !P4 ;  /* 0x0000000c4d007c0c */ /* 0x041fe2000e781270 */
[----:B------:R-:W3:Y:S02]  /*5ade0*/  LDCU UR6, c[0x0][0x39c] ;  /* 0x00007380ff0677ac */ /* 0x000ee40008000800 */
[----:B------:R0:W-:Y:S01]  /*5adf0*/  @P6 STG.E.U16 desc[UR20][R8.64], R17 ;  /* 0x0000001108006986 */ /* 0x0001e2000c101514 */
[----:B-1----:R-:W-:Y:S01]  /*5ae00*/  ISETP.LT.AND P6, PT, R78, UR7, !P5 ;  /* 0x000000074e007c0c */ /* 0x002fe2000efc1270 */
[----:B------:R-:W-:Y:S01]  /*5ae10*/  VIADD R0, R6, UR28 ;  /* 0x0000001c06007c36 */ /* 0x000fe20008000000 */
[----:B------:R-:W-:Y:S01]  /*5ae20*/  ISETP.LT.AND P5, PT, R77, UR10, !P5 ;  /* 0x0000000a4d007c0c */ /* 0x000fe2000efa1270 */
[----:B------:R-:W1:Y:S01]  /*5ae30*/  LDCU UR12, c[0x0][0x398] ;  /* 0x00007300ff0c77ac */ /* 0x000e620008000800 */
[----:B--2---:R-:W-:Y:S02]  /*5ae40*/  PRMT R10, R17, 0x7632, R10 ;  /* 0x00007632110a7816 */ /* 0x004fe4000000000a */
[----:B------:R-:W-:Y:S01]  /*5ae50*/  F2FP.F16.F32.PACK_AB R18, R18, R75 ;  /* 0x0000004b1212723e */ /* 0x000fe200000000ff */
[----:B------:R-:W2:Y:S01]  /*5ae60*/  LDCU UR7, c[0x0][0x398] ;  /* 0x00007300ff0777ac */ /* 0x000ea20008000800 */
[----:B------:R-:W2:Y:S01]  /*5ae70*/  LDL.LU R75, [R1+0x44] ;  /* 0x00004400014b7983 */ /* 0x000ea20000300800 */
[----:B0-----:R-:W-:Y:S01]  /*5ae80*/  IMAD.WIDE R8, R6, 0x2, R4 ;  /* 0x0000000206087825 */ /* 0x001fe200078e0204 */
[----:B------:R-:W0:Y:S03]  /*5ae90*/  LDCU UR10, c[0x0][0x398] ;  /* 0x00007300ff0a77ac */ /* 0x000e260008000800 */
[C---:B------:R-:W-:Y:S01]  /*5aea0*/  IMAD.WIDE R6, R0.reuse, 0x2, R2 ;  /* 0x0000000200067825 */ /* 0x040fe200078e0202 */
[----:B------:R1:W-:Y:S04]  /*5aeb0*/  @P4 STG.E.U16 desc[UR20][R8.64], R10 ;  /* 0x0000000a08004986 */ /* 0x0003e8000c101514 */
[----:B------:R0:W-:Y:S01]  /*5aec0*/  @P6 STG.E.U16 desc[UR20][R6.64], R18 ;  /* 0x0000001206006986 */ /* 0x0001e2000c101514 */
[----:B-1----:R-:W-:Y:S01]  /*5aed0*/  IMAD.WIDE R10, R0, 0x2, R4 ;  /* 0x00000002000a7825 */ /* 0x002fe200078e0204 */
[----:B0-----:R-:W-:-:S05]  /*5aee0*/  PRMT R7, R18, 0x7632, R7 ;  /* 0x0000763212077816 */ /* 0x001fca0000000007 */
[----:B------:R0:W-:Y:S01]  /*5aef0*/  @P5 STG.E.U16 desc[UR20][R10.64], R7 ;  /* 0x000000070a005986 */ /* 0x0001e2000c101514 */
[----:B------:R-:W-:Y:S02]  /*5af00*/  F2FP.F16.F32.PACK_AB R19, R19, R74 ;  /* 0x0000004a1313723e */ /* 0x000fe400000000ff */
[----:B----4-:R-:W-:Y:S01]  /*5af10*/  ISETP.GE.AND P4, PT, R13, UR4, PT ;  /* 0x000000040d007c0c */ /* 0x010fe2000bf86270 */
[----:B------:R-:W-:Y:S01]  /*5af20*/  VIADD R6, R0, UR28 ;  /* 0x0000001c00067c36 */ /* 0x000fe20008000000 */
[----:B------:R-:W4:Y:S01]  /*5af30*/  LDL.LU R13, [R1+0x18a4] ;  /* 0x0018a400010d7983 */ /* 0x000f220000300800 */
[----:B------:R-:W-:Y:S01]  /*5af40*/  ISETP.LT.AND P6, PT, R78, UR8, !P0 ;  /* 0x000000084e007c0c */ /* 0x000fe2000c7c1270 */
[----:B------:R-:W4:Y:S02]  /*5af50*/  LDCU UR4, c[0x0][0x39c] ;  /* 0x00007380ff0477ac */ /* 0x000f240008000800 */
[----:B------:R-:W4:Y:S01]  /*5af60*/  LDL.LU R74, [R1+0x48] ;  /* 0x00004800014a7983 */ /* 0x000f220000300800 */
[----:B---3--:R-:W-:Y:S01]  /*5af70*/  ISETP.GE.AND P5, PT, R15, UR6, PT ;  /* 0x000000060f007c0c */ /* 0x008fe2000bfa6270 */
[----:B------:R-:W-:-:S02]  /*5af80*/  IMAD.WIDE R8, R6, 0x2, R2 ;  /* 0x0000000206087825 */ /* 0x000fc400078e0202 */
[----:B------:R-:W3:Y:S01]  /*5af90*/  LDL.LU R15, [R1+0x18b4] ;  /* 0x0018b400010f7983 */ /* 0x000ee20000300800 */
[C---:B------:R-:W-:Y:S01]  /*5afa0*/  ISETP.LT.AND P0, PT, R77.reuse, UR12, !P0 ;  /* 0x0000000c4d007c0c */ /* 0x040fe2000c701270 */
[----:B------:R-:W3:Y:S04]  /*5afb0*/  LDCU UR6, c[0x0][0x39c] ;  /* 0x00007380ff0677ac */ /* 0x000ee80008000800 */
[----:B------:R1:W-:Y:S01]  /*5afc0*/  @P6 STG.E.U16 desc[UR20][R8.64], R19 ;  /* 0x0000001308006986 */ /* 0x0003e2000c101514 */
[----:B--2---:R-:W-:Y:S01]  /*5afd0*/  ISETP.LT.AND P6, PT, R78, UR7, !P4 ;  /* 0x000000074e007c0c */ /* 0x004fe2000e7c1270 */
[----:B------:R-:W-:Y:S01]  /*5afe0*/  VIADD R0, R6, UR28 ;  /* 0x0000001c06007c36 */ /* 0x000fe20008000000 */
[----:B------:R-:W-:Y:S01]  /*5aff0*/  ISETP.LT.AND P4, PT, R77, UR10, !P4 ;  /* 0x0000000a4d007c0c */ /* 0x000fe2000e781270 */
[----:B------:R-:W2:Y:S01]  /*5b000*/  LDCU UR8, c[0x0][0x398] ;  /* 0x00007300ff0877ac */ /* 0x000ea20008000800 */
[----:B0-----:R-:W-:-:S02]  /*5b010*/  PRMT R10, R19, 0x7632, R10 ;  /* 0x00007632130a7816 */ /* 0x001fc4000000000a */
[----:B------:R-:W-:Y:S01]  /*5b020*/  F2FP.F16.F32.PACK_AB R20, R20, R76 ;  /* 0x0000004c1414723e */ /* 0x000fe200000000ff */
[----:B------:R-:W0:Y:S01]  /*5b030*/  LDCU UR12, c[0x0][0x398] ;  /* 0x00007300ff0c77ac */ /* 0x000e220008000800 */
[----:B------:R-:W3:Y:S01]  /*5b040*/  LDL.LU R76, [R1+0x4c] ;  /* 0x00004c00014c7983 */ /* 0x000ee20000300800 */
[----:B-1----:R-:W-:Y:S01]  /*5b050*/  IMAD.WIDE R8, R6, 0x2, R4 ;  /* 0x0000000206087825 */ /* 0x002fe200078e0204 */
[----:B------:R-:W-:Y:S01]  /*5b060*/  F2FP.F16.F32.PACK_AB R21, R21, R75 ;  /* 0x0000004b1515723e */ /* 0x000fe200000000ff */
[----:B------:R-:W1:Y:S02]  /*5b070*/  LDCU UR7, c[0x0][0x398] ;  /* 0x00007300ff0777ac */ /* 0x000e640008000800 */
[C---:B------:R-:W-:Y:S01]  /*5b080*/  IMAD.WIDE R6, R0.reuse, 0x2, R2 ;  /* 0x0000000200067825 */ /* 0x040fe200078e0202 */
[----:B------:R0:W-:Y:S01]  /*5b090*/  @P0 STG.E.U16 desc[UR20][R8.64], R10 ;  /* 0x0000000a08000986 */ /* 0x0001e2000c101514 */
[----:B------:R-:W1:Y:S03]  /*5b0a0*/  LDCU UR10, c[0x0][0x398] ;  /* 0x00007300ff0a77ac */ /* 0x000e660008000800 */
[----:B------:R2:W-:Y:S01]  /*5b0b0*/  @P6 STG.E.U16 desc[UR20][R6.64], R20 ;  /* 0x0000001406006986 */ /* 0x0005e2000c101514 */
[----:B0-----:R-:W-:Y:S01]  /*5b0c0*/  IMAD.WIDE R10, R0, 0x2, R4 ;  /* 0x00000002000a7825 */ /* 0x001fe200078e0204 */
[----:B--2---:R-:W-:-:S05]  /*5b0d0*/  PRMT R7, R20, 0x7632, R7 ;  /* 0x0000763214077816 */ /* 0x004fca0000000007 */
[----:B------:R0:W-:Y:S01]  /*5b0e0*/  @P4 STG.E.U16 desc[UR20][R10.64], R7 ;  /* 0x000000070a004986 */ /* 0x0001e2000c101514 */
[----:B----4-:R-:W-:Y:S01]  /*5b0f0*/  ISETP.GE.AND P0, PT, R13, UR4, PT ;  /* 0x000000040d007c0c */ /* 0x010fe2000bf06270 */
[----:B------:R-:W-:Y:S02]  /*5b100*/  VIADD R6, R0, UR28 ;  /* 0x0000001c00067c36 */ /* 0x000fe40008000000 */
[----:B------:R-:W2:Y:S01]  /*5b110*/  LDL.LU R13, [R1+0x15e8] ;  /* 0x0015e800010d7983 */ /* 0x000ea20000300800 */
[----:B------:R-:W-:Y:S01]  /*5b120*/  ISETP.LT.AND P6, PT, R78, UR8, !P5 ;  /* 0x000000084e007c0c */ /* 0x000fe2000efc1270 */
[----:B------:R-:W2:Y:S02]  /*5b130*/  LDCU UR4, c[0x0][0x39c] ;  /* 0x00007380ff0477ac */ /* 0x000ea40008000800 */
[----:B------:R-:W4:Y:S01]  /*5b140*/  LDL.LU R75, [R1+0x50] ;  /* 0x00005000014b7983 */ /* 0x000f220000300800 */
[----:B---3--:R-:W-:Y:S01]  /*5b150*/  ISETP.GE.AND P4, PT, R15, UR6, PT ;  /* 0x000000060f007c0c */ /* 0x008fe2000bf86270 */
[----:B------:R-:W-:-:S02]  /*5b160*/  IMAD.WIDE R8, R6, 0x2, R2 ;  /* 0x0000000206087825 */ /* 0x000fc400078e0202 */
[----:B------:R-:W3:Y:S01]  /*5b170*/  LDL.LU R15, [R1+0x15e4] ;  /* 0x0015e400010f7983 */ /* 0x000ee20000300800 */
[C---:B------:R-:W-:Y:S01]  /*5b180*/  ISETP.LT.AND P5, PT, R77.reuse, UR12, !P5 ;  /* 0x0000000c4d007c0c */ /* 0x040fe2000efa1270 */
[----:B------:R-:W3:Y:S04]  /*5b190*/  LDCU UR6, c[0x0][0x39c] ;  /* 0x00007380ff0677ac */ /* 0x000ee80008000800 */
[----:B------:R0:W-:Y:S01]  /*5b1a0*/  @P6 STG.E.U16 desc[UR20][R8.64], R21 ;  /* 0x0000001508006986 */ /* 0x0001e2000c101514 */
[----:B-1----:R-:W-:Y:S01]  /*5b1b0*/  ISETP.LT.AND P6, PT, R78, UR7, !P0 ;  /* 0x000000074e007c0c */ /* 0x002fe2000c7c1270 */
[----:B------:R-:W-:Y:S01]  /*5b1c0*/  VIADD R0, R6, UR28 ;  /* 0x0000001c06007c36 */ /* 0x000fe20008000000 */
[----:B------:R-:W-:Y:S01]  /*5b1d0*/  ISETP.LT.AND P0, PT, R77, UR10, !P0 ;  /* 0x0000000a4d007c0c */ /* 0x000fe2000c701270 */
[----:B------:R-:W1:Y:S01]  /*5b1e0*/  LDCU UR8, c[0x0][0x398] ;  /* 0x00007300ff0877ac */ /* 0x000e620008000800 */
[----:B0-----:R-:W-:-:S02]  /*5b1f0*/  PRMT R10, R21, 0x7632, R10 ;  /* 0x00007632150a7816 */ /* 0x001fc4000000000a */
[----:B------:R-:W-:Y:S01]  /*5b200*/  F2FP.F16.F32.PACK_AB R22, R22, R74 ;  /* 0x0000004a1616723e */ /* 0x000fe200000000ff */
[----:B------:R-:W0:Y:S01]  /*5b210*/  LDCU UR12, c[0x0][0x398] ;  /* 0x00007300ff0c77ac */ /* 0x000e220008000800 */
[----:B------:R-:W4:Y:S01]  /*5b220*/  LDL.LU R74, [R1+0x54] ;  /* 0x00005400014a7983 */ /* 0x000f220000300800 */
[----:B------:R-:W-:Y:S01]  /*5b230*/  IMAD.WIDE R8, R6, 0x2, R4 ;  /* 0x0000000206087825 */ /* 0x000fe200078e0204 */
[----:B------:R-:W-:Y:S01]  /*5b240*/  F2FP.F16.F32.PACK_AB R23, R23, R76 ;  /* 0x0000004c1717723e */ /* 0x000fe200000000ff */
[----:B------:R-:W0:Y:S02]  /*5b250*/  LDCU UR7, c[0x0][0x398] ;  /* 0x00007300ff0777ac */ /* 0x000e240008000800 */
[C---:B------:R-:W-:Y:S01]  /*5b260*/  IMAD.WIDE R6, R0.reuse, 0x2, R2 ;  /* 0x0000000200067825 */ /* 0x040fe200078e0202 */
[----:B------:R1:W-:Y:S01]  /*5b270*/  @P5 STG.E.U16 desc[UR20][R8.64], R10 ;  /* 0x0000000a08005986 */ /* 0x0003e2000c101514 */
[----:B------:R-:W0:Y:S03]  /*5b280*/  LDCU UR10, c[0x0][0x398] ;  /* 0x00007300ff0a77ac */ /* 0x000e260008000800 */
[----:B------:R0:W-:Y:S01]  /*5b290*/  @P6 STG.E.U16 desc[UR20][R6.64], R22 ;  /* 0x0000001606006986 */ /* 0x0001e2000c101514 */
[----:B-1----:R-:W-:Y:S01]  /*5b2a0*/  IMAD.WIDE R10, R0, 0x2, R4 ;  /* 0x00000002000a7825 */ /* 0x002fe200078e0204 */
[----:B0-----:R-:W-:-:S05]  /*5b2b0*/  PRMT R7, R22, 0x7632, R7 ;  /* 0x0000763216077816 */ /* 0x001fca0000000007 */
[----:B------:R0:W-:Y:S01]  /*5b2c0*/  @P0 STG.E.U16 desc[UR20][R10.64], R7 ;  /* 0x000000070a000986 */ /* 0x0001e2000c101514 */
[----:B--2---:R-:W-:Y:S01]  /*5b2d0*/  ISETP.GE.AND P5, PT, R13, UR4, PT ;  /* 0x000000040d007c0c */ /* 0x004fe2000bfa6270 */
[----:B------:R-:W-:Y:S02]  /*5b2e0*/  VIADD R6, R0, UR28 ;  /* 0x0000001c00067c36 */ /* 0x000fe40008000000 */
[----:B------:R-:W2:Y:S01]  /*5b2f0*/  LDL.LU R13, [R1+0x15ec] ;  /* 0x0015ec00010d7983 */ /* 0x000ea20000300800 */
[----:B------:R-:W-:Y:S01]  /*5b300*/  ISETP.LT.AND P6, PT, R78, UR8, !P4 ;  /* 0x000000084e007c0c */ /* 0x000fe2000e7c1270 */
[----:B------:R-:W2:Y:S02]  /*5b310*/  LDCU UR4, c[0x0][0x39c] ;  /* 0x00007380ff0477ac */ /* 0x000ea40008000800 */
[----:B------:R-:W2:Y:S01]  /*5b320*/  LDL.LU R76, [R1+0x58] ;  /* 0x00005800014c7983 */ /* 0x000ea20000300800 */
[----:B---3--:R-:W-:Y:S01]  /*5b330*/  ISETP.GE.AND P0, PT, R15, UR6, PT ;  /* 0x000000060f007c0c */ /* 0x008fe2000bf06270 */
[----:B------:R-:W-:-:S02]  /*5b340*/  IMAD.WIDE R8, R6, 0x2, R2 ;  /* 0x0000000206087825 */ /* 0x000fc400078e0202 */
[----:B------:R-:W3:Y:S01]  /*5b350*/  LDL.LU R15, [R1+0x15f0] ;  /* 0x0015f000010f7983 */ /* 0x000ee20000300800 */
[C---:B------:R-:W-:Y:S01]  /*5b360*/  ISETP.LT.AND P4, PT, R77.reuse, UR12, !P4 ;  /* 0x0000000c4d007c0c */ /* 0x040fe2000e781270 */
[----:B------:R-:W3:Y:S04]  /*5b370*/  LDCU UR6, c[0x0][0x39c] ;  /* 0x00007380ff0677ac */ /* 0x000ee80008000800 */
[----:B------:R1:W-:Y:S01]  /*5b380*/  @P6 STG.E.U16 desc[UR20][R8.64], R23 ;  /* 0x0000001708006986 */ /* 0x0003e2000c101514 */
[----:B------:R-:W-:Y:S01]  /*5b390*/  ISETP.LT.AND P6, PT, R78, UR7, !P5 ;  /* 0x000000074e007c0c */ /* 0x000fe2000efc1270 */
[----:B------:R-:W-:Y:S01]  /*5b3a0*/  VIADD R0, R6, UR28 ;  /* 0x0000001c06007c36 */ /* 0x000fe20008000000 */
[----:B------:R-:W-:Y:S01]  /*5b3b0*/  ISETP.LT.AND P5, PT, R77, UR10, !P5 ;  /* 0x0000000a4d007c0c */ /* 0x000fe2000efa1270 */
[----:B------:R-:W2:Y:S01]  /*5b3c0*/  LDCU UR8, c[0x0][0x398] ;  /* 0x00007300ff0877ac */ /* 0x000ea20008000800 */
[----:B0-----:R-:W-:-:S02]  /*5b3d0*/  PRMT R10, R23, 0x7632, R10 ;  /* 0x00007632170a7816 */ /* 0x001fc4000000000a */
[----:B----4-:R-:W-:Y:S01]  /*5b3e0*/  F2FP.F16.F32.PACK_AB R24, R24, R75 ;  /* 0x0000004b1818723e */ /* 0x010fe200000000ff */
[----:B------:R-:W0:Y:S01]  /*5b3f0*/  LDCU UR12, c[0x0][0x398] ;  /* 0x00007300ff0c77ac */ /* 0x000e220008000800 */
[----:B------:R-:W4:Y:S01]  /*5b400*/  LDL.LU R75, [R1+0x5c] ;  /* 0x00005c00014b7983 */ /* 0x000f220000300800 */
        /* <DEDUP_REMOVED lines=8> */
[----:B-1----:R-:W-:-:S05]  /*5b490*/  PRMT R7, R24, 0x7632, R7 ;  /* 0x0000763218077816 */ /* 0x002fca0000000007 */
        /* <DEDUP_REMOVED lines=22> */
[----:B------:R-:W-:Y:S01]  /*5b600*/  PRMT R11, R26, 0x7632, R11 ;  /* 0x000076321a0b7816 */ /* 0x000fe2000000000b */
[----:B------:R-:W1:Y:S02]  /*5b610*/  LDCU UR7, c[0x0][0x398] ;  /* 0x00007300ff0777ac */ /* 0x000e640008000800 */
[C---:B------:R-:W-:Y:S01]  /*5b620*/  IMAD.WIDE R6, R0.reuse, 0x2, R2 ;  /* 0x0000000200067825 */ /* 0x040fe200078e0202 */
[----:B------:R0:W-:Y:S01]  /*5b630*/  @P0 STG.E.U16 desc[UR20][R8.64], R10 ;  /* 0x0000000a08000986 */ /* 0x0001e2000c101514 */
[----:B----4-:R-:W-:Y:S01]  /*5b640*/  F2FP.F16.F32.PACK_AB R27, R27, R75 ;  /* 0x0000004b1b1b723e */ /* 0x010fe200000000ff */
[----:B------:R-:W4:Y:S02]  /*5b650*/  LDCU UR10, c[0x0][0x398] ;  /* 0x00007300ff0a77ac */ /* 0x000f240008000800 */
[----:B------:R1:W-:Y:S01]  /*5b660*/  @P6 STG.E.U16 desc[UR20][R6.64], R26 ;  /* 0x0000001a06006986 */ /* 0x0003e2000c101514 */
[----:B0-----:R-:W-:-:S05]  /*5b670*/  IMAD.WIDE R8, R0, 0x2, R4 ;  /* 0x0000000200087825 */ /* 0x001fca00078e0204 */
        /* <DEDUP_REMOVED lines=8> */
[----:B-1----:R-:W-:-:S02]  /*5b700*/  IMAD.WIDE R6, R10, 0x2, R2 ;  /* 0x000000020a067825 */ /* 0x002fc400078e0202 */
[----:B------:R-:W3:Y:S01]  /*5b710*/  LDL.LU R15, [R1+0x18bc] ;  /* 0x0018bc00010f7983 */ /* 0x000ee20000300800 */
[C---:B------:R-:W-:Y:S01]  /*5b720*/  ISETP.LT.AND P5, PT, R77.reuse, UR12, !P5 ;  /* 0x0000000c4d007c0c */ /* 0x040fe2000efa1270 */
[----:B------:R-:W3:Y:S04]  /*5b730*/  LDCU UR6, c[0x0][0x39c] ;  /* 0x00007380ff0677ac */ /* 0x000ee80008000800 */
[----:B------:R1:W-:Y:S01]  /*5b740*/  @P6 STG.E.U16 desc[UR20][R6.64], R27 ;  /* 0x0000001b06006986 */ /* 0x0003e2000c101514 */
[----:B------:R-:W-:Y:S01]  /*5b750*/  ISETP.LT.AND P6, PT, R78, UR7, !P0 ;  /* 0x000000074e007c0c */ /* 0x000fe2000c7c1270 */
[C---:B------:R-:W-:Y:S01]  /*5b760*/  VIADD R0, R10.reuse, UR28 ;  /* 0x0000001c0a007c36 */ /* 0x040fe20008000000 */
[----:B----4-:R-:W-:Y:S01]  /*5b770*/  ISETP.LT.AND P0, PT, R77, UR10, !P0 ;  /* 0x0000000a4d007c0c */ /* 0x010fe2000c701270 */
[----:B0-----:R-:W-:Y:S01]  /*5b780*/  IMAD.WIDE R10, R10, 0x2, R4 ;  /* 0x000000020a0a7825 */ /* 0x001fe200078e0204 */
[----:B------:R-:W-:Y:S01]  /*5b790*/  PRMT R8, R27, 0x7632, R8 ;  /* 0x000076321b087816 */ /* 0x000fe20000000008 */
[----:B------:R-:W0:Y:S01]  /*5b7a0*/  LDCU UR8, c[0x0][0x398] ;  /* 0x00007300ff0877ac */ /* 0x000e220008000800 */
[----:B------:R-:W-:-:S02]  /*5b7b0*/  F2FP.F16.F32.PACK_AB R28, R28, R74 ;  /* 0x0000004a1c1c723e */ /* 0x000fc400000000ff */
[----:B------:R-:W4:Y:S01]  /*5b7c0*/  LDL.LU R74, [R1+0x6c] ;  /* 0x00006c00014a7983 */ /* 0x000f220000300800 */
[----:B------:R-:W-:Y:S01]  /*5b7d0*/  F2FP.F16.F32.PACK_AB R29, R29, R76 ;  /* 0x0000004c1d1d723e */ /* 0x000fe200000000ff */
[----:B------:R-:W0:Y:S01]  /*5b7e0*/  LDCU UR12, c[0x0][0x398] ;  /* 0x00007300ff0c77ac */ /* 0x000e220008000800 */
[----:B-1----:R-:W-:Y:S01]  /*5b7f0*/  IMAD.WIDE R6, R0, 0x2, R2 ;  /* 0x0000000200067825 */ /* 0x002fe200078e0202 */
[----:B------:R1:W-:Y:S01]  /*5b800*/  @P5 STG.E.U16 desc[UR20][R10.64], R8 ;  /* 0x000000080a005986 */ /* 0x0003e2000c101514 */
[----:B------:R-:W0:Y:S03]  /*5b810*/  LDCU UR7, c[0x0][0x398] ;  /* 0x00007300ff0777ac */ /* 0x000e260008000800 */
[----:B------:R0:W-:Y:S01]  /*5b820*/  @P6 STG.E.U16 desc[UR20][R6.64], R28 ;  /* 0x0000001c06006986 */ /* 0x0001e2000c101514 */
[----:B------:R-:W2:Y:S01]  /*5b830*/  LDCU UR10, c[0x0][0x398] ;  /* 0x00007300ff0a77ac */ /* 0x000ea20008000800 */
[----:B-1----:R-:W-:Y:S01]  /*5b840*/  PRMT R11, R28, 0x7632, R11 ;  /* 0x000076321c0b7816 */ /* 0x002fe2000000000b */
        /* <DEDUP_REMOVED lines=15> */
[C---:B0-----:R-:W-:Y:S01]  /*5b940*/  IMAD.WIDE R6, R10.reuse, 0x2, R4 ;  /* 0x000000020a067825 */ /* 0x041fe200078e0204 */
[----:B------:R-:W-:Y:S01]  /*5b950*/  ISETP.LT.AND P5, PT, R77, UR10, !P5 ;  /* 0x0000000a4d007c0c */ /* 0x000fe2000efa1270 */
[----:B------:R-:W0:Y:S01]  /*5b960*/  LDCU UR8, c[0x0][0x398] ;  /* 0x00007300ff0877ac */ /* 0x000e220008000800 */
[----:B------:R-:W-:Y:S01]  /*5b970*/  PRMT R11, R29, 0x7632, R11 ;  /* 0x000076321d0b7816 */ /* 0x000fe2000000000b */
[----:B------:R-:W-:Y:S01]  /*5b980*/  VIADD R0, R10, UR28 ;  /* 0x0000001c0a007c36 */ /* 0x000fe20008000000 */
[----:B------:R-:W-:Y:S01]  /*5b990*/  F2FP.F16.F32.PACK_AB R30, R30, R75 ;  /* 0x0000004b1e1e723e */ /* 0x000fe200000000ff */
[----:B------:R-:W0:Y:S01]  /*5b9a0*/  LDCU UR12, c[0x0][0x398] ;  /* 0x00007300ff0c77ac */ /* 0x000e220008000800 */
[----:B------:R-:W3:Y:S01]  /*5b9b0*/  LDL.LU R75, [R1+0x74] ;  /* 0x00007400014b7983 */ /* 0x000ee20000300800 */
[----:B-1----:R-:W-:-:S03]  /*5b9c0*/  IMAD.WIDE R8, R0, 0x2, R2 ;  /* 0x0000000200087825 */ /* 0x002fc600078e0202 */
[----:B------:R1:W-:Y:S01]  /*5b9d0*/  @P4 STG.E.U16 desc[UR20][R6.64], R11 ;  /* 0x0000000b06004986 */ /* 0x0003e2000c101514 */
[----:B----4-:R-:W-:Y:S01]  /*5b9e0*/  F2FP.F16.F32.PACK_AB R31, R31, R74 ;  /* 0x0000004a1f1f723e */ /* 0x010fe200000000ff */
[----:B------:R-:W4:Y:S02]  /*5b9f0*/  LDCU UR7, c[0x0][0x398] ;  /* 0x00007300ff0777ac */ /* 0x000f240008000800 */
[----:B------:R0:W-:Y:S01]  /*5ba00*/  @P6 STG.E.U16 desc[UR20][R8.64], R30 ;  /* 0x0000001e08006986 */ /* 0x0001e2000c101514 */
[----:B------:R-:W0:Y:S01]  /*5ba10*/  LDCU UR10, c[0x0][0x398] ;  /* 0x00007300ff0a77ac */ /* 0x000e220008000800 */
[----:B-1----:R-:W-:Y:S01]  /*5ba20*/  PRMT R11, R30, 0x7632, R11 ;  /* 0x000076321e0b7816 */ /* 0x002fe2000000000b */
[----:B------:R-:W-:-:S05]  /*5ba30*/  IMAD.WIDE R6, R0, 0x2, R4 ;  /* 0x0000000200067825 */ /* 0x000fca00078e0204 */
[----:B------:R1:W-:Y:S01]  /*5ba40*/  @P5 STG.E.U16 desc[UR20][R6.64], R11 ;  /* 0x0000000b06005986 */ /* 0x0003e2000c101514 */
[----:B--2---:R-:W-:Y:S01]  /*5ba50*/  ISETP.GE.AND P4, PT, R13, UR4, PT ;  /* 0x000000040d007c0c */ /* 0x004fe2000bf86270 */
[----:B------:R-:W2:Y:S02]  /*5ba60*/  LDCU UR4, c[0x0][0x39c] ;  /* 0x00007380ff0477ac */ /* 0x000ea40008000800 */
[----:B------:R-:W2:Y:S04]  /*5ba70*/  LDL.LU R13, [R1+0x15b0] ;  /* 0x0015b000010d7983 */ /* 0x000ea80000300800 */
[----:B------:R-:W2:Y:S01]  /*5ba80*/  LDL.LU R74, [R1+0x78] ;  /* 0x00007800014a7983 */ /* 0x000ea20000300800 */
[----:B---3--:R-:W-:Y:S01]  /*5ba90*/  ISETP.GE.AND P5, PT, R15, UR6, PT ;  /* 0x000000060f007c0c */ /* 0x008fe2000bfa6270 */
[----:B------:R-:W3:Y:S02]  /*5baa0*/  LDCU UR6, c[0x0][0x39c] ;  /* 0x00007380ff0677ac */ /* 0x000ee40008000800 */
[----:B------:R-:W3:Y:S01]  /*5bab0*/  LDL.LU R15, [R1+0x15ac] ;  /* 0x0015ac00010f7983 */ /* 0x000ee20000300800 */
[----:B0-----:R-:W-:-:S02]  /*5bac0*/  ISETP.LT.AND P6, PT, R78, UR8, !P0 ;  /* 0x000000084e007c0c */ /* 0x001fc4000c7c1270 */
[----:B------:R-:W-:Y:S01]  /*5bad0*/  IADD3 R10, PT, PT, R0, UR28, RZ ;  /* 0x0000001c000a7c10 */ /* 0x000fe2000fffe0ff */
[----:B------:R-:W0:Y:S01]  /*5bae0*/  LDCU UR8, c[0x0][0x398] ;  /* 0x00007300ff0877ac */ /* 0x000e220008000800 */
[----:B------:R-:W-:-:S03]  /*5baf0*/  ISETP.LT.AND P0, PT, R77, UR12, !P0 ;  /* 0x0000000c4d007c0c */ /* 0x000fc6000c701270 */
[----:B------:R-:W-:Y:S01]  /*5bb00*/  IMAD.WIDE R8, R10, 0x2, R2 ;  /* 0x000000020a087825 */ /* 0x000fe200078e0202 */
[----:B-1----:R-:W-:Y:S01]  /*5bb10*/  PRMT R11, R31, 0x7632, R11 ;  /* 0x000076321f0b7816 */ /* 0x002fe2000000000b */
[----:B------:R-:W1:Y:S04]  /*5bb20*/  LDCU UR12, c[0x0][0x398] ;  /* 0x00007300ff0c77ac */ /* 0x000e680008000800 */
[----:B------:R0:W-:Y:S01]  /*5bb30*/  @P6 STG.E.U16 desc[UR20][R8.64], R31 ;  /* 0x0000001f08006986 */ /* 0x0001e2000c101514 */
[----:B----4-:R-:W-:Y:S01]  /*5bb40*/  ISETP.LT.AND P6, PT, R78, UR7, !P4 ;  /* 0x000000074e007c0c */ /* 0x010fe2000e7c1270 */
[----:B------:R-:W-:Y:S01]  /*5bb50*/  IMAD.WIDE R6, R10, 0x2, R4 ;  /* 0x000000020a067825 */ /* 0x000fe200078e0204 */
[----:B------:R-:W-:Y:S01]  /*5bb60*/  ISETP.LT.AND P4, PT, R77, UR10, !P4 ;  /* 0x0000000a4d007c0c */ /* 0x000fe2000e781270 */
[----:B------:R-:W4:Y:S01]  /*5bb70*/  LDCU UR7, c[0x0][0x398] ;  /* 0x00007300ff0777ac */ /* 0x000f220008000800 */
[----:B------:R-:W-:Y:S01]  /*5bb80*/  F2FP.F16.F32.PACK_AB R32, R32, R76 ;  /* 0x0000004c2020723e */ /* 0x000fe200000000ff */
[----:B------:R-:W-:Y:S01]  /*5bb90*/  VIADD R0, R10, UR28 ;  /* 0x0000001c0a007c36 */ /* 0x000fe20008000000 */
[----:B------:R1:W-:Y:S01]  /*5bba0*/  @P0 STG.E.U16 desc[UR20][R6.64], R11 ;  /* 0x0000000b06000986 */ /* 0x0003e2000c101514 */
[----:B------:R-:W-:Y:S01]  /*5bbb0*/  F2FP.F16.F32.PACK_AB R33, R33, R75 ;  /* 0x0000004b2121723e */ /* 0x000fe200000000ff */
[----:B------:R-:W2:Y:S02]  /*5bbc0*/  LDCU UR10, c[0x0][0x398] ;  /* 0x00007300ff0a77ac */ /* 0x000ea40008000800 */
[----:B------:R-:W4:Y:S01]  /*5bbd0*/  LDL.LU R76, [R1+0x7c] ;  /* 0x00007c00014c7983 */ /* 0x000f220000300800 */
[----:B0-----:R-:W-:Y:S01]  /*5bbe0*/  IMAD.WIDE R8, R0, 0x2, R2 ;  /* 0x0000000200087825 */ /* 0x001fe200078e0202 */
[----:B-1----:R-:W-:-:S03]  /*5bbf0*/  PRMT R11, R32, 0x7632, R11 ;  /* 0x00007632200b7816 */ /* 0x002fc6000000000b */
[C---:B------:R-:W-:Y:S01]  /*5bc00*/  IMAD.WIDE R6, R0.reuse, 0x2, R4 ;  /* 0x0000000200067825 */ /* 0x040fe200078e0204 */
[----:B------:R0:W-:Y:S04]  /*5bc10*/  @P6 STG.E.U16 desc[UR20][R8.64], R32 ;  /* 0x0000002008006986 */ /* 0x0001e8000c101514 */
        /* <DEDUP_REMOVED lines=8> */
[----:B0-----:R-:W-:-:S02]  /*5bca0*/  IMAD.WIDE R8, R10, 0x2, R2 ;  /* 0x000000020a087825 */ /* 0x001fc400078e0202 */
[----:B------:R-:W3:Y:S01]  /*5bcb0*/  LDL.LU R15, [R1+0x18d8] ;  /* 0x0018d800010f7983 */ /* 0x000ee20000300800 */
[C---:B------:R-:W-:Y:S01]  /*5bcc0*/  ISETP.LT.AND P5, PT, R77.reuse, UR12, !P5 ;  /* 0x0000000c4d007c0c */ /* 0x040fe2000efa1270 */
[----:B------:R-:W3:Y:S04]  /*5bcd0*/  LDCU UR6, c[0x0][0x39c] ;  /* 0x00007380ff0677ac */ /* 0x000ee80008000800 */
[----:B------:R0:W-:Y:S01]  /*5bce0*/  @P6 STG.E.U16 desc[UR20][R8.64], R33 ;  /* 0x0000002108006986 */ /* 0x0001e2000c101514 */
[----:B----4-:R-:W-:Y:S01]  /*5bcf0*/  ISETP.LT.AND P6, PT, R78, UR7, !P0 ;  /* 0x000000074e007c0c */ /* 0x010fe2000c7c1270 */
[C---:B-1----:R-:W-:Y:S01]  /*5bd00*/  IMAD.WIDE R6, R10.reuse, 0x2, R4 ;  /* 0x000000020a067825 */ /* 0x042fe200078e0204 */
[----:B------:R-:W-:Y:S01]  /*5bd10*/  ISETP.LT.AND P0, PT, R77, UR10, !P0 ;  /* 0x0000000a4d007c0c */ /* 0x000fe2000c701270 */
[----:B------:R-:W1:Y:S01]  /*5bd20*/  LDCU UR8, c[0x0][0x398] ;  /* 0x00007300ff0877ac */ /* 0x000e620008000800 */
[----:B------:R-:W-:Y:S01]  /*5bd30*/  PRMT R11, R33, 0x7632, R11 ;  /* 0x00007632210b7816 */ /* 0x000fe2000000000b */
[----:B------:R-:W-:Y:S01]  /*5bd40*/  VIADD R0, R10, UR28 ;  /* 0x0000001c0a007c36 */ /* 0x000fe20008000000 */
[----:B------:R-:W-:Y:S01]  /*5bd50*/  F2FP.F16.F32.PACK_AB R34, R34, R74 ;  /* 0x0000004a2222723e */ /* 0x000fe200000000ff */
[----:B------:R-:W4:Y:S01]  /*5bd60*/  LDCU UR12, c[0x0][0x398] ;  /* 0x00007300ff0c77ac */ /* 0x000f220008000800 */
[----:B------:R-:W4:Y:S01]  /*5bd70*/  LDL.LU R74, [R1+0x84] ;  /* 0x00008400014a7983 */ /* 0x000f220000300800 */
[----:B0-----:R-:W-:-:S03]  /*5bd80*/  IMAD.WIDE R8, R0, 0x2, R2 ;  /* 0x0000000200087825 */ /* 0x001fc600078e0202 */
[----:B------:R0:W-:Y:S01]  /*5bd90*/  @P5 STG.E.U16 desc[UR20][R6.64], R11 ;  /* 0x0000000b06005986 */ /* 0x0001e2000c101514 */
[----:B------:R-:W1:Y:S03]  /*5bda0*/  LDCU UR7, c[0x0][0x398] ;  /* 0x00007300ff0777ac */ /* 0x000e660008000800 */
[----:B------:R1:W-:Y:S01]  /*5bdb0*/  @P6 STG.E.U16 desc[UR20][R8.64], R34 ;  /* 0x0000002208006986 */ /* 0x0003e2000c101514 */
[----:B------:R-:W1:Y:S01]  /*5bdc0*/  LDCU UR10, c[0x0][0x398] ;  /* 0x00007300ff0a77ac */ /* 0x000e620008000800 */
[----:B------:R-:W-:Y:S02]  /*5bdd0*/  F2FP.F16.F32.PACK_AB R35, R35, R76 ;  /* 0x0000004c2323723e */ /* 0x000fe400000000ff */
[----:B0-----:R-:W-:Y:S01]  /*5bde0*/  PRMT R11, R34, 0x7632, R11 ;  /* 0x00007632220b7816 */ /* 0x001fe2000000000b */
[----:B------:R-:W-:-:S05]  /*5bdf0*/  IMAD.WIDE R6, R0, 0x2, R4 ;  /* 0x0000000200067825 */ /* 0x000fca00078e0204 */
[----:B------:R0:W-:Y:S01]  /*5be00*/  @P0 STG.E.U16 desc[UR20][R6.64], R11 ;  /* 0x0000000b06000986 */ /* 0x0001e2000c101514 */
[----:B--2---:R-:W-:Y:S01]  /*5be10*/  ISETP.GE.AND P5, PT, R13, UR4, PT ;  /* 0x000000040d007c0c */ /* 0x004fe2000bfa6270 */
[----:B------:R-:W-:Y:S02]  /*5be20*/  VIADD R10, R0, UR28 ;  /* 0x0000001c000a7c36 */ /* 0x000fe40008000000 */
[----:B------:R-:W2:Y:S01]  /*5be30*/  LDL.LU R13, [R1+0x18e8] ;  /* 0x0018e800010d7983 */ /* 0x000ea20000300800 */
[----:B-1----:R-:W-:Y:S01]  /*5be40*/  ISETP.LT.AND P6, PT, R78, UR8, !P4 ;  /* 0x000000084e007c0c */ /* 0x002fe2000e7c1270 */
[----:B------:R-:W2:Y:S02]  /*5be50*/  LDCU UR4, c[0x0][0x39c] ;  /* 0x00007380ff0477ac */ /* 0x000ea40008000800 */
[----:B------:R-:W2:Y:S01]  /*5be60*/  LDL.LU R76, [R1+0x88] ;  /* 0x00008800014c7983 */ /* 0x000ea20000300800 */
[----:B---3--:R-:W-:Y:S01]  /*5be70*/  ISETP.GE.AND P0, PT, R15, UR6, PT ;  /* 0x000000060f007c0c */ /* 0x008fe2000bf06270 */
[----:B------:R-:W-:-:S02]  /*5be80*/  IMAD.WIDE R8, R10, 0x2, R2 ;  /* 0x000000020a087825 */ /* 0x000fc400078e0202 */
[----:B------:R-:W3:Y:S01]  /*5be90*/  LDL.LU R15, [R1+0x18ec] ;  /* 0x0018ec00010f7983 */ /* 0x000ee20000300800 */
[C---:B----4-:R-:W-:Y:S01]  /*5bea0*/  ISETP.LT.AND P4, PT, R77.reuse, UR12, !P4 ;  /* 0x0000000c4d007c0c */ /* 0x050fe2000e781270 */
        /* <DEDUP_REMOVED lines=9> */
[----:B------:R-:W4:Y:S01]  /*5bf40*/  LDCU UR12, c[0x0][0x398] ;  /* 0x00007300ff0c77ac */ /* 0x000f220008000800 */
[----:B------:R-:W4:Y:S01]  /*5bf50*/  LDL.LU R75, [R1+0x8c] ;  /* 0x00008c00014b7983 */ /* 0x000f220000300800 */
[----:B-1----:R-:W-:-:S03]  /*5bf60*/  IMAD.WIDE R8, R0, 0x2, R2 ;  /* 0x0000000200087825 */ /* 0x002fc600078e0202 */
[----:B------:R1:W-:Y:S01]  /*5bf70*/  @P4 STG.E.U16 desc[UR20][R6.64], R11 ;  /* 0x0000000b06004986 */ /* 0x0003e2000c101514 */
[----:B------:R-:W-:Y:S01]  /*5bf80*/  F2FP.F16.F32.PACK_AB R37, R37, R74 ;  /* 0x0000004a2525723e */ /* 0x000fe200000000ff */
[----:B------:R-:W0:Y:S02]  /*5bf90*/  LDCU UR7, c[0x0][0x398] ;  /* 0x00007300ff0777ac */ /* 0x000e240008000800 */
[----:B------:R0:W-:Y:S01]  /*5bfa0*/  @P6 STG.E.U16 desc[UR20][R8.64], R36 ;  /* 0x0000002408006986 */ /* 0x0001e2000c101514 */
[----:B------:R-:W0:Y:S01]  /*5bfb0*/  LDCU UR10, c[0x0][0x398] ;  /* 0x00007300ff0a77ac */ /* 0x000e220008000800 */
[----:B-1----:R-:W-:Y:S01]  /*5bfc0*/  PRMT R11, R36, 0x7632, R11 ;  /* 0x00007632240b7816 */ /* 0x002fe2000000000b */
[----:B------:R-:W-:-:S05]  /*5bfd0*/  IMAD.WIDE R6, R0, 0x2, R4 ;  /* 0x0000000200067825 */ /* 0x000fca00078e0204 */
[----:B------:R1:W-:Y:S01]  /*5bfe0*/  @P5 STG.E.U16 desc[UR20][R6.64], R11 ;  /* 0x0000000b06005986 */ /* 0x0003e2000c101514 */
[----:B--2---:R-:W-:Y:S02]  /*5bff0*/  ISETP.GE.AND P4, PT, R13, UR4, PT ;  /* 0x000000040d007c0c */ /* 0x004fe4000bf86270 */
[----:B------:R-:W-:Y:S01]  /*5c000*/  F2FP.F16.F32.PACK_AB R38, R38, R76 ;  /* 0x0000004c2626723e */ /* 0x000fe200000000ff */
[----:B------:R-:W2:Y:S01]  /*5c010*/  LDL.LU R13, [R1+0x15bc] ;  /* 0x0015bc00010d7983 */ /* 0x000ea20000300800 */
[----:B0-----:R-:W-:Y:S01]  /*5c020*/  ISETP.LT.AND P6, PT, R78, UR8, !P0 ;  /* 0x000000084e007c0c */ /* 0x001fe2000c7c1270 */
[----:B------:R-:W-:Y:S01]  /*5c030*/  VIADD R10, R0, UR28 ;  /* 0x0000001c000a7c36 */ /* 0x000fe20008000000 */
[----:B------:R-:W2:Y:S01]  /*5c040*/  LDCU UR4, c[0x0][0x39c] ;  /* 0x00007380ff0477ac */ /* 0x000ea20008000800 */
[----:B------:R-:W2:Y:S01]  /*5c050*/  LDL.LU R74, [R1+0x90] ;  /* 0x00009000014a7983 */ /* 0x000ea20000300800 */
[----:B---3--:R-:W-:Y:S01]  /*5c060*/  ISETP.GE.AND P5, PT, R15, UR6, PT ;  /* 0x000000060f007c0c */ /* 0x008fe2000bfa6270 */
[----:B------:R-:W-:-:S02]  /*5c070*/  IMAD.WIDE R8, R10, 0x2, R2 ;  /* 0x000000020a087825 */ /* 0x000fc400078e0202 */
[----:B------:R-:W3:Y:S01]  /*5c080*/  LDL.LU R15, [R1+0x15a8] ;  /* 0x0015a800010f7983 */ /* 0x000ee20000300800 */
[----:B----4-:R-:W-:Y:S01]  /*5c090*/  ISETP.LT.AND P0, PT, R77, UR12, !P0 ;  /* 0x0000000c4d007c0c */ /* 0x010fe2000c701270 */
[----:B------:R-:W3:Y:S02]  /*5c0a0*/  LDCU UR6, c[0x0][0x39c] ;  /* 0x00007380ff0677ac */ /* 0x000ee40008000800 */
[----:B------:R-:W4:Y:S01]  /*5c0b0*/  LDL.LU R76, [R1+0x94] ;  /* 0x00009400014c7983 */ /* 0x000f220000300800 */
[----:B------:R-:W0:Y:S03]  /*5c0c0*/  LDCU UR8, c[0x0][0x398] ;  /* 0x00007300ff0877ac */ /* 0x000e260008000800 */
[----:B------:R-:W4:Y:S01]  /*5c0d0*/  LDL.LU R17, [R1+0x15a4] ;  /* 0x0015a40001117983 */ /* 0x000f220000300800 */
[----:B-1----:R-:W-:Y:S01]  /*5c0e0*/  PRMT R11, R37, 0x7632, R11 ;  /* 0x00007632250b7816 */ /* 0x002fe2000000000b */
[----:B------:R-:W1:Y:S02]  /*5c0f0*/  LDCU UR12, c[0x0][0x398] ;  /* 0x00007300ff0c77ac */ /* 0x000e640008000800 */
[----:B------:R0:W-:Y:S01]  /*5c100*/  @P6 STG.E.U16 desc[UR20][R8.64], R37 ;  /* 0x0000002508006986 */ /* 0x0001e2000c101514 */
[----:B------:R-:W-:Y:S01]  /*5c110*/  ISETP.LT.AND P6, PT, R78, UR7, !P4 ;  /* 0x000000074e007c0c */ /* 0x000fe2000e7c1270 */
[C---:B------:R-:W-:Y:S01]  /*5c120*/  IMAD.WIDE R6, R10.reuse, 0x2, R4 ;  /* 0x000000020a067825 */ /* 0x040fe200078e0204 */
[----:B------:R-:W-:Y:S01]  /*5c130*/  ISETP.LT.AND P4, PT, R77, UR10, !P4 ;  /* 0x0000000a4d007c0c */ /* 0x000fe2000e781270 */
[----:B------:R-:W1:Y:S02]  /*5c140*/  LDCU UR7, c[0x0][0x398] ;  /* 0x00007300ff0777ac */ /* 0x000e640008000800 */
[----:B------:R-:W-:Y:S01]  /*5c150*/  VIADD R0, R10, UR28 ;  /* 0x0000001c0a007c36 */ /* 0x000fe20008000000 */
[----:B------:R1:W-:Y:S01]  /*5c160*/  @P0 STG.E.U16 desc[UR20][R6.64], R11 ;  /* 0x0000000b06000986 */ /* 0x0003e2000c101514 */
[----:B------:R-:W-:Y:S01]  /*5c170*/  F2FP.F16.F32.PACK_AB R39, R39, R75 ;  /* 0x0000004b2727723e */ /* 0x000fe200000000ff */
[----:B------:R-:W2:Y:S02]  /*5c180*/  LDCU UR10, c[0x0][0x398] ;  /* 0x00007300ff0a77ac */ /* 0x000ea40008000800 */
[----:B------:R-:W4:Y:S01]  /*5c190*/  LDL.LU R75, [R1+0x98] ;  /* 0x00009800014b7983 */ /* 0x000f220000300800 */
[----:B0-----:R-:W-:Y:S01]  /*5c1a0*/  IMAD.WIDE R8, R0, 0x2, R2 ;  /* 0x0000000200087825 */ /* 0x001fe200078e0202 */
[----:B-1----:R-:W-:-:S03]  /*5c1b0*/  PRMT R11, R38, 0x7632, R11 ;  /* 0x00007632260b7816 */ /* 0x002fc6000000000b */
[----:B------:R-:W-:Y:S01]  /*5c1c0*/  IMAD.WIDE R6, R0, 0x2, R4 ;  /* 0x0000000200067825 */ /* 0x000fe200078e0204 */
[----:B------:R0:W-:Y:S04]  /*5c1d0*/  @P6 STG.E.U16 desc[UR20][R8.64], R38 ;  /* 0x0000002608006986 */ /* 0x0001e8000c101514 */
[----:B------:R1:W-:Y:S01]  /*5c1e0*/  @P4 STG.E.U16 desc[UR20][R6.64], R11 ;  /* 0x0000000b06004986 */ /* 0x0003e2000c101514 */
[----:B------:R-:W-:Y:S01]  /*5c1f0*/  ISETP.LT.AND P6, PT, R78, UR8, !P5 ;  /* 0x000000084e007c0c */ /* 0x000fe2000efc1270 */
[----:B------:R-:W-:Y:S01]  /*5c200*/  VIADD R10, R0, UR28 ;  /* 0x0000001c000a7c36 */ /* 0x000fe20008000000 */
[----:B------:R-:W-:Y:S01]  /*5c210*/  ISETP.LT.AND P5, PT, R77, UR12, !P5 ;  /* 0x0000000c4d007c0c */ /* 0x000fe2000efa1270 */
[----:B------:R-:W2:Y:S01]  /*5c220*/  LDCU UR8, c[0x0][0x398] ;  /* 0x00007300ff0877ac */ /* 0x000ea20008000800 */
[----:B------:R-:W-:Y:S01]  /*5c230*/  PRMT R0, R39, 0x7632, R0 ;  /* 0x0000763227007816 */ /* 0x000fe20000000000 */
[C---:B0-----:R-:W-:Y:S01]  /*5c240*/  IMAD.WIDE R8, R10.reuse, 0x2, R2 ;  /* 0x000000020a087825 */ /* 0x041fe200078e0202 */
[----:B------:R-:W0:Y:S03]  /*5c250*/  LDCU UR12, c[0x0][0x398] ;  /* 0x00007300ff0c77ac */ /* 0x000e260008000800 */
[----:B-1----:R-:W-:-:S04]  /*5c260*/  IMAD.WIDE R6, R10, 0x2, R4 ;  /* 0x000000020a067825 */ /* 0x002fc800078e0204 */
[----:B------:R1:W-:Y:S04]  /*5c270*/  @P6 STG.E.U16 desc[UR20][R8.64], R39 ;  /* 0x0000002708006986 */ /* 0x0003e8000c101514 */
[----:B------:R0:W-:Y:S01]  /*5c280*/  @P5 STG.E.U16 desc[UR20][R6.64], R0 ;  /* 0x0000000006005986 */ /* 0x0001e2000c101514 */
[----:B--2---:R-:W-:Y:S01]  /*5c290*/  ISETP.GE.AND P0, PT, R13, UR4, PT ;  /* 0x000000040d007c0c */ /* 0x004fe2000bf06270 */
[----:B------:R-:W4:Y:S01]  /*5c2a0*/  LDCU UR4, c[0x0][0x39c] ;  /* 0x00007380ff0477ac */ /* 0x000f220008000800 */
[----:B------:R-:W-:Y:S02]  /*5c2b0*/  F2FP.F16.F32.PACK_AB R40, R40, R74 ;  /* 0x0000004a2828723e */ /* 0x000fe400000000ff */
[----:B---3--:R-:W-:Y:S01]  /*5c2c0*/  ISETP.GE.AND P4, PT, R15, UR6, PT ;  /* 0x000000060f007c0c */ /* 0x008fe2000bf86270 */
[----:B------:R-:W2:Y:S01]  /*5c2d0*/  LDCU UR6, c[0x0][0x39c] ;  /* 0x00007380ff0677ac */ /* 0x000ea20008000800 */
[----:B------:R-:W2:Y:S04]  /*5c2e0*/  LDL.LU R15, [R1+0x15a0] ;  /* 0x0015a000010f7983 */ /* 0x000ea80000300800 */
[----:B------:R-:W3:Y:S01]  /*5c2f0*/  LDL.LU R74, [R1+0x9c] ;  /* 0x00009c00014a7983 */ /* 0x000ee20000300800 */
[----:B----4-:R-:W-:Y:S01]  /*5c300*/  ISETP.GE.AND P5, PT, R17, UR4, PT ;  /* 0x0000000411007c0c */ /* 0x010fe2000bfa6270 */
[----:B------:R-:W-:-:S02]  /*5c310*/  VIADD R13, R10, UR28 ;  /* 0x0000001c0a0d7c36 */ /* 0x000fc40008000000 */
[----:B------:R-:W4:Y:S01]  /*5c320*/  LDL.LU R17, [R1+0x18f0] ;  /* 0x0018f00001117983 */ /* 0x000f220000300800 */
[----:B------:R-:W-:Y:S01]  /*5c330*/  ISETP.LT.AND P6, PT, R78, UR7, !P0 ;  /* 0x000000074e007c0c */ /* 0x000fe2000c7c1270 */
[----:B------:R-:W4:Y:S01]  /*5c340*/  LDCU UR4, c[0x0][0x39c] ;  /* 0x00007380ff0477ac */ /* 0x000f220008000800 */
[----:B------:R-:W-:Y:S01]  /*5c350*/  ISETP.LT.AND P0, PT, R77, UR10, !P0 ;  /* 0x0000000a4d007c0c */ /* 0x000fe2000c701270 */
[C---:B-1----:R-:W-:Y:S01]  /*5c360*/  IMAD.WIDE R8, R13.reuse, 0x2, R2 ;  /* 0x000000020d087825 */ /* 0x042fe200078e0202 */
[----:B------:R-:W-:Y:S01]  /*5c370*/  PRMT R10, R40, 0x7632, R10 ;  /* 0x00007632280a7816 */ /* 0x000fe2000000000a */
[----:B------:R-:W1:Y:S02]  /*5c380*/  LDCU UR7, c[0x0][0x398] ;  /* 0x00007300ff0777ac */ /* 0x000e640008000800 */
[----:B0-----:R-:W-:Y:S01]  /*5c390*/  IMAD.WIDE R6, R13, 0x2, R4 ;  /* 0x000000020d067825 */ /* 0x001fe200078e0204 */
[----:B------:R-:W-:Y:S01]  /*5c3a0*/  F2FP.F16.F32.PACK_AB R41, R41, R76 ;  /* 0x0000004c2929723e */ /* 0x000fe200000000ff */
[----:B------:R-:W0:Y:S01]  /*5c3b0*/  LDCU UR10, c[0x0][0x398] ;  /* 0x00007300ff0a77ac */ /* 0x000e220008000800 */
[----:B------:R-:W3:Y:S04]  /*5c3c0*/  LDL.LU R76, [R1+0xa0] ;  /* 0x0000a000014c7983 */ /* 0x000ee80000300800 */
[----:B------:R1:W-:Y:S04]  /*5c3d0*/  @P6 STG.E.U16 desc[UR20][R8.64], R40 ;  /* 0x0000002808006986 */ /* 0x0003e8000c101514 */
[----:B------:R0:W-:Y:S01]  /*5c3e0*/  @P0 STG.E.U16 desc[UR20][R6.64], R10 ;  /* 0x0000000a06000986 */ /* 0x0001e2000c101514 */
[----:B------:R-:W-:Y:S01]  /*5c3f0*/  ISETP.LT.AND P6, PT, R78, UR8, !P4 ;  /* 0x000000084e007c0c */ /* 0x000fe2000e7c1270 */
[----:B------:R-:W-:Y:S01]  /*5c400*/  VIADD R11, R13, UR28 ;  /* 0x0000001c0d0b7c36 */ /* 0x000fe20008000000 */
[----:B------:R-:W-:Y:S01]  /*5c410*/  ISETP.LT.AND P4, PT, R77, UR12, !P4 ;  /* 0x0000000c4d007c0c */ /* 0x000fe2000e781270 */
[----:B------:R-:W2:Y:S01]  /*5c420*/  LDCU UR8, c[0x0][0x398] ;  /* 0x00007300ff0877ac */ /* 0x000ea20008000800 */
[----:B------:R-:W-:Y:S01]  /*5c430*/  PRMT R0, R41, 0x7632, R0 ;  /* 0x0000763229007816 */ /* 0x000fe20000000000 */
[C---:B-1----:R-:W-:Y:S01]  /*5c440*/  IMAD.WIDE R8, R11.reuse, 0x2, R2 ;  /* 0x000000020b087825 */ /* 0x042fe200078e0202 */
[----:B------:R-:W-:Y:S01]  /*5c450*/  F2FP.F16.F32.PACK_AB R42, R42, R75 ;  /* 0x0000004b2a2a723e */ /* 0x000fe200000000ff */
[----:B------:R-:W1:Y:S02]  /*5c460*/  LDCU UR12, c[0x0][0x398] ;  /* 0x00007300ff0c77ac */ /* 0x000e640008000800 */
[----:B0-----:R-:W-:-:S04]  /*5c470*/  IMAD.WIDE R6, R11, 0x2, R4 ;  /* 0x000000020b067825 */ /* 0x001fc800078e0204 */
[----:B------:R0:W-:Y:S04]  /*5c480*/  @P6 STG.E.U16 desc[UR20][R8.64], R41 ;  /* 0x0000002908006986 */ /* 0x0001e8000c101514 */
[----:B------:R0:W-:Y:S01]  /*5c490*/  @P4 STG.E.U16 desc[UR20][R6.64], R0 ;  /* 0x0000000006004986 */ /* 0x0001e2000c101514 */
[----:B--2---:R-:W-:Y:S01]  /*5c4a0*/  ISETP.GE.AND P0, PT, R15, UR6, PT ;  /* 0x000000060f007c0c */ /* 0x004fe2000bf06270 */
[----:B------:R-:W2:Y:S02]  /*5c4b0*/  LDCU UR6, c[0x0][0x39c] ;  /* 0x00007380ff0677ac */ /* 0x000ea40008000800 */
[----:B------:R-:W2:Y:S04]  /*5c4c0*/  LDL.LU R15, [R1+0x18f4] ;  /* 0x0018f400010f7983 */ /* 0x000ea80000300800 */
[----:B------:R-:W2:Y:S01]  /*5c4d0*/  LDL.LU R75, [R1+0xa4] ;  /* 0x0000a400014b7983 */ /* 0x000ea20000300800 */
[----:B----4-:R-:W-:Y:S01]  /*5c4e0*/  ISETP.GE.AND P4, PT, R17, UR4, PT ;  /* 0x0000000411007c0c */ /* 0x010fe2000bf86270 */
[----:B------:R-:W-:-:S02]  /*5c4f0*/  VIADD R13, R11, UR28 ;  /* 0x0000001c0b0d7c36 */ /* 0x000fc40008000000 */
[----:B------:R-:W4:Y:S01]  /*5c500*/  LDL.LU R17, [R1+0x18e4] ;  /* 0x0018e40001117983 */ /* 0x000f220000300800 */
[----:B------:R-:W-:Y:S01]  /*5c510*/  ISETP.LT.AND P6, PT, R78, UR7, !P5 ;  /* 0x000000074e007c0c */ /* 0x000fe2000efc1270 */
[----:B------:R-:W4:Y:S01]  /*5c520*/  LDCU UR4, c[0x0][0x39c] ;  /* 0x00007380ff0477ac */ /* 0x000f220008000800 */
[----:B------:R-:W-:Y:S01]  /*5c530*/  ISETP.LT.AND P5, PT, R77, UR10, !P5 ;  /* 0x0000000a4d007c0c */ /* 0x000fe2000efa1270 */
[C---:B0-----:R-:W-:Y:S01]  /*5c540*/  IMAD.WIDE R8, R13.reuse, 0x2, R2 ;  /* 0x000000020d087825 */ /* 0x041fe200078e0202 */
[----:B------:R-:W-:Y:S01]  /*5c550*/  PRMT R10, R42, 0x7632, R10 ;  /* 0x000076322a0a7816 */ /* 0x000fe2000000000a */
[----:B------:R-:W0:Y:S02]  /*5c560*/  LDCU UR7, c[0x0][0x398] ;  /* 0x00007300ff0777ac */ /* 0x000e240008000800 */
[----:B------:R-:W-:Y:S01]  /*5c570*/  IMAD.WIDE R6, R13, 0x2, R4 ;  /* 0x000000020d067825 */ /* 0x000fe200078e0204 */
[----:B---3--:R-:W-:Y:S01]  /*5c580*/  F2FP.F16.F32.PACK_AB R43, R43, R74 ;  /* 0x0000004a2b2b723e */ /* 0x008fe200000000ff */
[----:B------:R-:W3:Y:S01]  /*5c590*/  LDCU UR10, c[0x0][0x398] ;  /* 0x00007300ff0a77ac */ /* 0x000ee20008000800 */
[----:B------:R-:W3:Y:S04]  /*5c5a0*/  LDL.LU R74, [R1+0xa8] ;  /* 0x0000a800014a7983 */ /* 0x000ee80000300800 */
[----:B------:R0:W-:Y:S04]  /*5c5b0*/  @P6 STG.E.U16 desc[UR20][R8.64], R42 ;  /* 0x0000002a08006986 */ /* 0x0001e8000c101514 */
[----:B------:R0:W-:Y:S01]  /*5c5c0*/  @P5 STG.E.U16 desc[UR20][R6.64], R10 ;  /* 0x0000000a06005986 */ /* 0x0001e2000c101514 */
[----:B------:R-:W-:Y:S01]  /*5c5d0*/  ISETP.LT.AND P6, PT, R78, UR8, !P0 ;  /* 0x000000084e007c0c */ /* 0x000fe2000c7c1270 */
[----:B------:R-:W-:Y:S01]  /*5c5e0*/  VIADD R11, R13, UR28 ;  /* 0x0000001c0d0b7c36 */ /* 0x000fe20008000000 */
[----:B-1----:R-:W-:Y:S01]  /*5c5f0*/  ISETP.LT.AND P0, PT, R77, UR12, !P0 ;  /* 0x0000000c4d007c0c */ /* 0x002fe2000c701270 */
[----:B------:R-:W1:Y:S01]  /*5c600*/  LDCU UR8, c[0x0][0x398] ;  /* 0x00007300ff0877ac */ /* 0x000e620008000800 */
[----:B------:R-:W-:Y:S01]  /*5c610*/  PRMT R0, R43, 0x7632, R0 ;  /* 0x000076322b007816 */ /* 0x000fe20000000000 */
[C---:B0-----:R-:W-:Y:S01]  /*5c620*/  IMAD.WIDE R8, R11.reuse, 0x2, R2 ;  /* 0x000000020b087825 */ /* 0x041fe200078e0202 */
[----:B------:R-:W-:Y:S01]  /*5c630*/  F2FP.F16.F32.PACK_AB R44, R44, R76 ;  /* 0x0000004c2c2c723e */ /* 0x000fe200000000ff */
[----:B------:R-:W0:Y:S02]  /*5c640*/  LDCU UR12, c[0x0][0x398] ;  /* 0x00007300ff0c77ac */ /* 0x000e240008000800 */
[----:B------:R-:W-:-:S04]  /*5c650*/  IMAD.WIDE R6, R11, 0x2, R4 ;  /* 0x000000020b067825 */ /* 0x000fc800078e0204 */
[----:B------:R0:W-:Y:S04]  /*5c660*/  @P6 STG.E.U16 desc[UR20][R8.64], R43 ;  /* 0x0000002b08006986 */ /* 0x0001e8000c101514 */
[----:B------:R0:W-:Y:S01]  /*5c670*/  @P0 STG.E.U16 desc[UR20][R6.64], R0 ;  /* 0x0000000006000986 */ /* 0x0001e2000c101514 */
[----:B--2---:R-:W-:Y:S02]  /*5c680*/  ISETP.GE.AND P5, PT, R15, UR6, PT ;  /* 0x000000060f007c0c */ /* 0x004fe4000bfa6270 */
[----:B------:R-:W-:Y:S01]  /*5c690*/  F2FP.F16.F32.PACK_AB R45, R45, R75 ;  /* 0x0000004b2d2d723e */ /* 0x000fe200000000ff */
[----:B------:R-:W2:Y:S01]  /*5c6a0*/  LDL.LU R15, [R1+0x18dc] ;  /* 0x0018dc00010f7983 */ /* 0x000ea20000300800 */
[----:B------:R-:W-:Y:S01]  /*5c6b0*/  ISETP.LT.AND P6, PT, R78, UR7, !P4 ;  /* 0x000000074e007c0c */ /* 0x000fe2000e7c1270 */
[----:B------:R-:W-:Y:S01]  /*5c6c0*/  VIADD R13, R11, UR28 ;  /* 0x0000001c0b0d7c36 */ /* 0x000fe20008000000 */
[----:B----4-:R-:W-:Y:S01]  /*5c6d0*/  ISETP.GE.AND P0, PT, R17, UR4, PT ;  /* 0x0000000411007c0c */ /* 0x010fe2000bf06270 */
[----:B------:R-:W4:Y:S01]  /*5c6e0*/  LDL.LU R76, [R1+0xac] ;  /* 0x0000ac00014c7983 */ /* 0x000f220000300800 */
[----:B------:R-:W1:Y:S03]  /*5c6f0*/  LDCU UR7, c[0x0][0x398] ;  /* 0x00007300ff0777ac */ /* 0x000e660008000800 */
[----:B------:R-:W4:Y:S01]  /*5c700*/  LDL.LU R18, [R1+0x159c] ;  /* 0x00159c0001127983 */ /* 0x000f220000300800 */
[----:B0-----:R-:W-:Y:S01]  /*5c710*/  IMAD.WIDE R8, R13, 0x2, R2 ;  /* 0x000000020d087825 */ /* 0x001fe200078e0202 */
[----:B------:R-:W2:Y:S02]  /*5c720*/  LDCU UR6, c[0x0][0x39c] ;  /* 0x00007380ff0677ac */ /* 0x000ea40008000800 */
[----:B------:R-:W4:Y:S01]  /*5c730*/  LDL.LU R75, [R1+0xb0] ;  /* 0x0000b000014b7983 */ /* 0x000f220000300800 */
[----:B---3--:R-:W-:Y:S01]  /*5c740*/  ISETP.LT.AND P4, PT, R77, UR10, !P4 ;  /* 0x0000000a4d007c0c */ /* 0x008fe2000e781270 */
[----:B------:R-:W0:Y:S02]  /*5c750*/  LDCU UR10, c[0x0][0x398] ;  /* 0x00007300ff0a77ac */ /* 0x000e240008000800 */
[----:B------:R-:W3:Y:S01]  /*5c760*/  LDL.LU R17, [R1+0x1598] ;  /* 0x0015980001117983 */ /* 0x000ee20000300800 */
[C---:B------:R-:W-:Y:S01]  /*5c770*/  VIADD R11, R13.reuse, UR28 ;  /* 0x0000001c0d0b7c36 */ /* 0x040fe20008000000 */
[----:B------:R-:W-:Y:S01]  /*5c780*/  PRMT R12, R44, 0x7632, R12 ;  /* 0x000076322c0c7816 */ /* 0x000fe2000000000c */
[----:B------:R-:W-:Y:S01]  /*5c790*/  IMAD.WIDE R6, R13, 0x2, R4 ;  /* 0x000000020d067825 */ /* 0x000fe200078e0204 */
[----:B------:R0:W-:Y:S01]  /*5c7a0*/  @P6 STG.E.U16 desc[UR20][R8.64], R44 ;  /* 0x0000002c08006986 */ /* 0x0001e2000c101514 */
[----:B-1----:R-:W-:Y:S01]  /*5c7b0*/  ISETP.LT.AND P6, PT, R78, UR8, !P5 ;  /* 0x000000084e007c0c */ /* 0x002fe2000efc1270 */
[----:B------:R-:W1:Y:S01]  /*5c7c0*/  LDCU UR4, c[0x0][0x39c] ;  /* 0x00007380ff0477ac */ /* 0x000e620008000800 */
[----:B------:R-:W-:-:S03]  /*5c7d0*/  ISETP.LT.AND P5, PT, R77, UR12, !P5 ;  /* 0x0000000c4d007c0c */ /* 0x000fc6000efa1270 */
[----:B------:R1:W-:Y:S01]  /*5c7e0*/  @P4 STG.E.U16 desc[UR20][R6.64], R12 ;  /* 0x0000000c06004986 */ /* 0x0003e2000c101514 */
[----:B------:R-:W-:Y:S01]  /*5c7f0*/  F2FP.F16.F32.PACK_AB R46, R46, R74 ;  /* 0x0000004a2e2e723e */ /* 0x000fe200000000ff */
[----:B------:R-:W-:Y:S01]  /*5c800*/  VIADD R13, R11, UR28 ;  /* 0x0000001c0b0d7c36 */ /* 0x000fe20008000000 */
[----:B------:R-:W-:Y:S01]  /*5c810*/  PRMT R0, R45, 0x7632, R0 ;  /* 0x000076322d007816 */ /* 0x000fe20000000000 */
[----:B------:R-:W3:Y:S01]  /*5c820*/  LDL.LU R74, [R1+0xb4] ;  /* 0x0000b400014a7983 */ /* 0x000ee20000300800 */
[----:B------:R-:W2:Y:S01]  /*5c830*/  LDCU UR8, c[0x0][0x398] ;  /* 0x00007300ff0877ac */ /* 0x000ea20008000800 */
[----:B0-----:R-:W-:Y:S01]  /*5c840*/  IMAD.WIDE R8, R11, 0x2, R2 ;  /* 0x000000020b087825 */ /* 0x001fe200078e0202 */
[----:B------:R-:W0:Y:S04]  /*5c850*/  LDCU UR12, c[0x0][0x398] ;  /* 0x00007300ff0c77ac */ /* 0x000e280008000800 */
[----:B------:R0:W-:Y:S01]  /*5c860*/  @P6 STG.E.U16 desc[UR20][R8.64], R45 ;  /* 0x0000002d08006986 */ /* 0x0001e2000c101514 */
[----:B------:R-:W-:-:S03]  /*5c870*/  ISETP.LT.AND P6, PT, R78, UR7, !P0 ;  /* 0x000000074e007c0c */ /* 0x000fc6000c7c1270 */
[----:B-1----:R-:W3:Y:S01]  /*5c880*/  LDL.LU R12, [R1+0x1594] ;  /* 0x00159400010c7983 */ /* 0x002ee20000300800 */
[----:B------:R-:W-:Y:S01]  /*5c890*/  ISETP.LT.AND P0, PT, R77, UR10, !P0 ;  /* 0x0000000a4d007c0c */ /* 0x000fe2000c701270 */
[----:B------:R-:W-:Y:S01]  /*5c8a0*/  IMAD.WIDE R10, R11, 0x2, R4 ;  /* 0x000000020b0a7825 */ /* 0x000fe200078e0204 */
[----:B------:R-:W1:Y:S03]  /*5c8b0*/  LDCU UR7, c[0x0][0x398] ;  /* 0x00007300ff0777ac */ /* 0x000e660008000800 */
[C---:B------:R-:W-:Y:S01]  /*5c8c0*/  IMAD.WIDE R6, R13.reuse, 0x2, R2 ;  /* 0x000000020d067825 */ /* 0x040fe200078e0202 */
[----:B------:R-:W-:Y:S01]  /*5c8d0*/  @P5 STG.E.U16 desc[UR20][R10.64], R0 ;  /* 0x000000000a005986 */ /* 0x000fe2000c101514 */
[----:B------:R-:W1:Y:S02]  /*5c8e0*/  LDCU UR10, c[0x0][0x398] ;  /* 0x00007300ff0a77ac */ /* 0x000e640008000800 */
[----:B0-----:R-:W-:Y:S01]  /*5c8f0*/  IMAD.WIDE R8, R13, 0x2, R4 ;  /* 0x000000020d087825 */ /* 0x001fe200078e0204 */
[----:B------:R0:W-:Y:S02]  /*5c900*/  @P6 STG.E.U16 desc[UR20][R6.64], R46 ;  /* 0x0000002e06006986 */ /* 0x0001e4000c101514 */
[----:B0-----:R-:W-:-:S05]  /*5c910*/  PRMT R7, R46, 0x7632, R7 ;  /* 0x000076322e077816 */ /* 0x001fca0000000007 */
[----:B------:R0:W-:Y:S01]  /*5c920*/  @P0 STG.E.U16 desc[UR20][R8.64], R7 ;  /* 0x0000000708000986 */ /* 0x0001e2000c101514 */
[----:B--2---:R-:W-:Y:S01]  /*5c930*/  ISETP.GE.AND P4, PT, R15, UR6, PT ;  /* 0x000000060f007c0c */ /* 0x004fe2000bf86270 */
[----:B------:R-:W3:Y:S01]  /*5c940*/  LDCU UR6, c[0x0][0x39c] ;  /* 0x00007380ff0677ac */ /* 0x000ee20008000800 */
[----:B----4-:R-:W-:Y:S02]  /*5c950*/  F2FP.F16.F32.PACK_AB R47, R47, R76 ;  /* 0x0000004c2f2f723e */ /* 0x010fe400000000ff */
[----:B------:R-:W2:Y:S01]  /*5c960*/  LDL.LU R76, [R1+0xb8] ;  /* 0x0000b800014c7983 */ /* 0x000ea20000300800 */
[----:B---3--:R-:W-:Y:S02]  /*5c970*/  ISETP.GE.AND P0, PT, R17, UR6, PT ;  /* 0x0000000611007c0c */ /* 0x008fe4000bf06270 */
[----:B------:R-:W-:Y:S01]  /*5c980*/  ISETP.GE.AND P5, PT, R18, UR4, PT ;  /* 0x0000000412007c0c */ /* 0x000fe2000bfa6270 */
[----:B------:R-:W3:Y:S01]  /*5c990*/  LDL.LU R17, [R1+0x1580] ;  /* 0x0015800001117983 */ /* 0x000ee20000300800 */
[----:B------:R-:W4:Y:S01]  /*5c9a0*/  LDCU UR4, c[0x0][0x39c] ;  /* 0x00007380ff0477ac */ /* 0x000f220008000800 */
[----:B------:R-:W-:-:S02]  /*5c9b0*/  ISETP.LT.AND P6, PT, R78, UR8, !P4 ;  /* 0x000000084e007c0c */ /* 0x000fc4000e7c1270 */
[----:B------:R-:W-:Y:S01]  /*5c9c0*/  ISETP.LT.AND P4, PT, R77, UR12, !P4 ;  /* 0x0000000c4d007c0c */ /* 0x000fe2000e781270 */
[----:B------:R-:W-:Y:S01]  /*5c9d0*/  VIADD R15, R13, UR28 ;  /* 0x0000001c0d0f7c36 */ /* 0x000fe20008000000 */
[----:B------:R-:W-:Y:S01]  /*5c9e0*/  PRMT R0, R47, 0x7632, R0 ;  /* 0x000076322f007816 */ /* 0x000fe20000000000 */
[----:B------:R-:W3:Y:S02]  /*5c9f0*/  LDCU UR6, c[0x0][0x39c] ;  /* 0x00007380ff0677ac */ /* 0x000ee40008000800 */
[C---:B------:R-:W-:Y:S01]  /*5ca00*/  IMAD.WIDE R10, R15.reuse, 0x2, R2 ;  /* 0x000000020f0a7825 */ /* 0x040fe200078e0202 */
[----:B------:R-:W-:Y:S01]  /*5ca10*/  F2FP.F16.F32.PACK_AB R48, R48, R75 ;  /* 0x0000004b3030723e */ /* 0x000fe200000000ff */
[----:B------:R-:W2:Y:S01]  /*5ca20*/  LDCU UR8, c[0x0][0x398] ;  /* 0x00007300ff0877ac */ /* 0x000ea20008000800 */
[----:B------:R-:W3:Y:S01]  /*5ca30*/  LDL.LU R75, [R1+0xbc] ;  /* 0x0000bc00014b7983 */ /* 0x000ee20000300800 */
[----:B0-----:R-:W-:Y:S01]  /*5ca40*/  IMAD.WIDE R6, R15, 0x2, R4 ;  /* 0x000000020f067825 */ /* 0x001fe200078e0204 */
[----:B------:R-:W-:Y:S01]  /*5ca50*/  F2FP.F16.F32.PACK_AB R49, R49, R74 ;  /* 0x0000004a3131723e */ /* 0x000fe200000000ff */
[----:B------:R-:W0:Y:S01]  /*5ca60*/  LDCU UR12, c[0x0][0x398] ;  /* 0x00007300ff0c77ac */ /* 0x000e220008000800 */
[----:B------:R0:W-:Y:S01]  /*5ca70*/  @P6 STG.E.U16 desc[UR20][R10.64], R47 ;  /* 0x0000002f0a006986 */ /* 0x0001e2000c101514 */
[----:B-1----:R-:W-:-:S03]  /*5ca80*/  ISETP.LT.AND P6, PT, R78, UR7, !P5 ;  /* 0x000000074e007c0c */ /* 0x002fc6000efc1270 */
[----:B------:R-:W-:Y:S01]  /*5ca90*/  @P4 STG.E.U16 desc[UR20][R6.64], R0 ;  /* 0x0000000006004986 */ /* 0x000fe2000c101514 */
[----:B----4-:R-:W-:Y:S01]  /*5caa0*/  ISETP.GE.AND P4, PT, R12, UR4, PT ;  /* 0x000000040c007c0c */ /* 0x010fe2000bf86270 */
[----:B------:R-:W-:Y:S01]  /*5cab0*/  VIADD R13, R15, UR28 ;  /* 0x0000001c0f0d7c36 */ /* 0x000fe20008000000 */
[----:B------:R-:W-:Y:S01]  /*5cac0*/  ISETP.LT.AND P5, PT, R77, UR10, !P5 ;  /* 0x0000000a4d007c0c */ /* 0x000fe2000efa1270 */
[----:B------:R-:W4:Y:S01]  /*5cad0*/  LDL.LU R12, [R1+0x18d4] ;  /* 0x0018d400010c7983 */ /* 0x000f220000300800 */
[----:B------:R-:W1:Y:S01]  /*5cae0*/  LDCU UR7, c[0x0][0x398] ;  /* 0x00007300ff0777ac */ /* 0x000e620008000800 */
[C---:B------:R-:W-:Y:S02]  /*5caf0*/  IMAD.WIDE R8, R13.reuse, 0x2, R2 ;  /* 0x000000020d087825 */ /* 0x040fe400078e0202 */
[----:B------:R-:W4:Y:S01]  /*5cb00*/  LDL.LU R74, [R1+0xc0] ;  /* 0x0000c000014a7983 */ /* 0x000f220000300800 */
[----:B------:R-:W1:Y:S01]  /*5cb10*/  LDCU UR10, c[0x0][0x398] ;  /* 0x00007300ff0a77ac */ /* 0x000e620008000800 */
[----:B0-----:R-:W-:-:S02]  /*5cb20*/  IMAD.WIDE R10, R13, 0x2, R4 ;  /* 0x000000020d0a7825 */ /* 0x001fc400078e0204 */
[----:B------:R0:W-:Y:S01]  /*5cb30*/  @P6 STG.E.U16 desc[UR20][R8.64], R48 ;  /* 0x0000003008006986 */ /* 0x0001e2000c101514 */
[----:B------:R-:W4:Y:S03]  /*5cb40*/  LDCU UR4, c[0x0][0x39c] ;  /* 0x00007380ff0477ac */ /* 0x000f260008000800 */
[----:B------:R-:W4:Y:S01]  /*5cb50*/  LDL.LU R18, [R1+0x18c4] ;  /* 0x0018c40001127983 */ /* 0x000f220000300800 */
[----:B0-----:R-:W-:-:S05]  /*5cb60*/  PRMT R9, R48, 0x7632, R9 ;  /* 0x0000763230097816 */ /* 0x001fca0000000009 */
[----:B------:R0:W-:Y:S01]  /*5cb70*/  @P5 STG.E.U16 desc[UR20][R10.64], R9 ;  /* 0x000000090a005986 */ /* 0x0001e2000c101514 */
[----:B--2---:R-:W-:-:S03]  /*5cb80*/  F2FP.F16.F32.PACK_AB R50, R50, R76 ;  /* 0x0000004c3232723e */ /* 0x004fc600000000ff */
[----:B------:R-:W2:Y:S01]  /*5cb90*/  LDL.LU R76, [R1+0xc4] ;  /* 0x0000c400014c7983 */ /* 0x000ea20000300800 */
[----:B---3--:R-:W-:Y:S01]  /*5cba0*/  ISETP.GE.AND P5, PT, R17, UR6, PT ;  /* 0x0000000611007c0c */ /* 0x008fe2000bfa6270 */
[----:B------:R-:W-:Y:S02]  /*5cbb0*/  VIADD R15, R13, UR28 ;  /* 0x0000001c0d0f7c36 */ /* 0x000fe40008000000 */
[----:B------:R-:W3:Y:S01]  /*5cbc0*/  LDL.LU R17, [R1+0x18c0] ;  /* 0x0018c00001117983 */ /* 0x000ee20000300800 */
[C---:B------:R-:W-:Y:S01]  /*5cbd0*/  ISETP.LT.AND P6, PT, R78.reuse, UR8, !P0 ;  /* 0x000000084e007c0c */ /* 0x040fe2000c7c1270 */
[----:B------:R-:W4:Y:S01]  /*5cbe0*/  LDCU UR8, c[0x0][0x398] ;  /* 0x00007300ff0877ac */ /* 0x000f220008000800 */
[----:B------:R-:W-:Y:S01]  /*5cbf0*/  IMAD.WIDE R6, R15, 0x2, R2 ;  /* 0x000000020f067825 */ /* 0x000fe200078e0202 */
[----:B------:R-:W-:Y:S01]  /*5cc00*/  ISETP.LT.AND P0, PT, R77, UR12, !P0 ;  /* 0x0000000c4d007c0c */ /* 0x000fe2000c701270 */
[----:B------:R-:W4:Y:S02]  /*5cc10*/  LDCU UR12, c[0x0][0x398] ;  /* 0x00007300ff0c77ac */ /* 0x000f240008000800 */
[----:B------:R-:W-:Y:S01]  /*5cc20*/  VIADD R13, R15, UR28 ;  /* 0x0000001c0f0d7c36 */ /* 0x000fe20008000000 */
[----:B------:R-:W-:Y:S01]  /*5cc30*/  PRMT R0, R49, 0x7632, R0 ;  /* 0x0000763231007816 */ /* 0x000fe20000000000 */
[----:B0-----:R-:W-:Y:S01]  /*5cc40*/  IMAD.WIDE R8, R15, 0x2, R4 ;  /* 0x000000020f087825 */ /* 0x001fe200078e0204 */
[----:B------:R-:W-:Y:S01]  /*5cc50*/  F2FP.F16.F32.PACK_AB R51, R51, R75 ;  /* 0x0000004b3333723e */ /* 0x000fe200000000ff */
[----:B------:R-:W0:Y:S01]  /*5cc60*/  LDCU UR6, c[0x0][0x39c] ;  /* 0x00007380ff0677ac */ /* 0x000e220008000800 */
[----:B------:R-:W3:Y:S04]  /*5cc70*/  LDL.LU R75, [R1+0xc8] ;  /* 0x0000c800014b7983 */ /* 0x000ee80000300800 */
[----:B------:R4:W-:Y:S01]  /*5cc80*/  @P6 STG.E.U16 desc[UR20][R6.64], R49 ;  /* 0x0000003106006986 */ /* 0x0009e2000c101514 */
[----:B-1----:R-:W-:Y:S01]  /*5cc90*/  ISETP.LT.AND P6, PT, R78, UR7, !P4 ;  /* 0x000000074e007c0c */ /* 0x002fe2000e7c1270 */
[----:B------:R-:W-:Y:S01]  /*5cca0*/  IMAD.WIDE R10, R13, 0x2, R2 ;  /* 0x000000020d0a7825 */ /* 0x000fe200078e0202 */
[----:B------:R-:W-:Y:S01]  /*5ccb0*/  ISETP.LT.AND P4, PT, R77, UR10, !P4 ;  /* 0x0000000a4d007c0c */ /* 0x000fe2000e781270 */
[----:B------:R1:W-:Y:S01]  /*5ccc0*/  @P0 STG.E.U16 desc[UR20][R8.64], R0 ;  /* 0x0000000008000986 */ /* 0x0003e2000c101514 */
[----:B------:R-:W0:Y:S01]  /*5ccd0*/  LDCU UR7, c[0x0][0x398] ;  /* 0x00007300ff0777ac */ /* 0x000e220008000800 */
[----:B----4-:R-:W-:-:S02]  /*5cce0*/  ISETP.GE.AND P0, PT, R12, UR4, PT ;  /* 0x000000040c007c0c */ /* 0x010fc4000bf06270 */
[----:B------:R-:W4:Y:S01]  /*5ccf0*/  LDL.LU R12, [R1+0x18b0] ;  /* 0x0018b000010c7983 */ /* 0x000f220000300800 */
[----:B------:R-:W3:Y:S01]  /*5cd00*/  LDCU UR4, c[0x0][0x39c] ;  /* 0x00007380ff0477ac */ /* 0x000ee20008000800 */
[C---:B------:R-:W-:Y:S02]  /*5cd10*/  VIADD R15, R13.reuse, UR28 ;  /* 0x0000001c0d0f7c36 */ /* 0x040fe40008000000 */
[----:B------:R-:W-:Y:S01]  /*5cd20*/  IMAD.WIDE R6, R13, 0x2, R4 ;  /* 0x000000020d067825 */ /* 0x000fe200078e0204 */
[----:B------:R-:W-:Y:S01]  /*5cd30*/  F2FP.F16.F32.PACK_AB R52, R52, R74 ;  /* 0x0000004a3434723e */ /* 0x000fe200000000ff */
[----:B------:R0:W-:Y:S01]  /*5cd40*/  @P6 STG.E.U16 desc[UR20][R10.64], R50 ;  /* 0x000000320a006986 */ /* 0x0001e2000c101514 */
[----:B------:R-:W-:Y:S01]  /*5cd50*/  ISETP.LT.AND P6, PT, R78, UR8, !P5 ;  /* 0x000000084e007c0c */ /* 0x000fe2000efc1270 */
[----:B-1----:R-:W-:Y:S01]  /*5cd60*/  IMAD.WIDE R8, R15, 0x2, R2 ;  /* 0x000000020f087825 */ /* 0x002fe200078e0202 */
[----:B------:R-:W-:Y:S01]  /*5cd70*/  ISETP.LT.AND P5, PT, R77, UR12, !P5 ;  /* 0x0000000c4d007c0c */ /* 0x000fe2000efa1270 */
[----:B------:R-:W4:Y:S01]  /*5cd80*/  LDL.LU R74, [R1+0xcc] ;  /* 0x0000cc00014a7983 */ /* 0x000f220000300800 */
[----:B------:R-:W-:Y:S01]  /*5cd90*/  PRMT R0, R51, 0x7632, R0 ;  /* 0x0000763233007816 */ /* 0x000fe20000000000 */
[----:B------:R-:W1:Y:S01]  /*5cda0*/  LDCU UR10, c[0x0][0x398] ;  /* 0x00007300ff0a77ac */ /* 0x000e620008000800 */
[----:B------:R-:W1:Y:S01]  /*5cdb0*/  LDCU UR8, c[0x0][0x398] ;  /* 0x00007300ff0877ac */ /* 0x000e620008000800 */
[----:B0-----:R-:W-:Y:S01]  /*5cdc0*/  PRMT R11, R50, 0x7632, R11 ;  /* 0x00007632320b7816 */ /* 0x001fe2000000000b */
[----:B------:R-:W0:Y:S04]  /*5cdd0*/  LDCU UR12, c[0x0][0x398] ;  /* 0x00007300ff0c77ac */ /* 0x000e280008000800 */
[----:B------:R1:W-:Y:S04]  /*5cde0*/  @P4 STG.E.U16 desc[UR20][R6.64], R11 ;  /* 0x0000000b06004986 */ /* 0x0003e8000c101514 */
[----:B------:R-:W-:Y:S01]  /*5cdf0*/  @P6 STG.E.U16 desc[UR20][R8.64], R51 ;  /* 0x0000003308006986 */ /* 0x000fe2000c101514 */
[----:B-1----:R-:W-:Y:S01]  /*5ce00*/  IMAD.WIDE R10, R15, 0x2, R4 ;  /* 0x000000020f0a7825 */ /* 0x002fe200078e0204 */
[----:B------:R-:W-:Y:S01]  /*5ce10*/  ISETP.GE.AND P4, PT, R18, UR6, PT ;  /* 0x0000000612007c0c */ /* 0x000fe2000bf86270 */
[----:B------:R-:W4:Y:S03]  /*5ce20*/  LDCU UR6, c[0x0][0x39c] ;  /* 0x00007380ff0677ac */ /* 0x000f260008000800 */
[----:B------:R1:W-:Y:S01]  /*5ce30*/  @P5 STG.E.U16 desc[UR20][R10.64], R0 ;  /* 0x000000000a005986 */ /* 0x0003e2000c101514 */
[----:B--2---:R-:W-:-:S02]  /*5ce40*/  F2FP.F16.F32.PACK_AB R53, R53, R76 ;  /* 0x0000004c3535723e */ /* 0x004fc400000000ff */
[----:B---3--:R-:W-:Y:S01]  /*5ce50*/  ISETP.GE.AND P5, PT, R17, UR4, PT ;  /* 0x0000000411007c0c */ /* 0x008fe2000bfa6270 */
[----:B------:R-:W-:Y:S01]  /*5ce60*/  VIADD R13, R15, UR28 ;  /* 0x0000001c0f0d7c36 */ /* 0x000fe20008000000 */
[----:B------:R-:W2:Y:S01]  /*5ce70*/  LDL.LU R17, [R1+0x1590] ;  /* 0x0015900001117983 */ /* 0x000ea20000300800 */
[C---:B------:R-:W-:Y:S01]  /*5ce80*/  ISETP.LT.AND P6, PT, R78.reuse, UR7, !P0 ;  /* 0x000000074e007c0c */ /* 0x040fe2000c7c1270 */
[----:B------:R-:W3:Y:S02]  /*5ce90*/  LDCU UR7, c[0x0][0x398] ;  /* 0x00007300ff0777ac */ /* 0x000ee40008000800 */
[----:B------:R-:W2:Y:S01]  /*5cea0*/  LDL.LU R76, [R1+0xd0] ;  /* 0x0000d000014c7983 */ /* 0x000ea20000300800 */
[----:B-1----:R-:W-:Y:S01]  /*5ceb0*/  PRMT R0, R53, 0x7632, R0 ;  /* 0x0000763235007816 */ /* 0x002fe20000000000 */
[----:B------:R-:W2:Y:S02]  /*5cec0*/  LDCU UR4, c[0x0][0x39c] ;  /* 0x00007380ff0477ac */ /* 0x000ea40008000800 */
[----:B------:R-:W2:Y:S01]  /*5ced0*/  LDL.LU R18, [R1+0x157c] ;  /* 0x00157c0001127983 */ /* 0x000ea20000300800 */
[----:B------:R-:W-:Y:S01]  /*5cee0*/  IMAD.WIDE R6, R13, 0x2, R2 ;  /* 0x000000020d067825 */ /* 0x000fe200078e0202 */
[----:B------:R-:W-:Y:S01]  /*5cef0*/  ISETP.LT.AND P0, PT, R77, UR10, !P0 ;  /* 0x0000000a4d007c0c */ /* 0x000fe2000c701270 */
[----:B------:R-:W1:Y:S03]  /*5cf00*/  LDCU UR10, c[0x0][0x398] ;  /* 0x00007300ff0a77ac */ /* 0x000e660008000800 */
[----:B------:R3:W-:Y:S01]  /*5cf10*/  @P6 STG.E.U16 desc[UR20][R6.64], R52 ;  /* 0x0000003406006986 */ /* 0x0007e2000c101514 */
[----:B------:R-:W-:Y:S01]  /*5cf20*/  ISETP.LT.AND P6, PT, R78, UR8, !P4 ;  /* 0x000000084e007c0c */ /* 0x000fe2000e7c1270 */
[----:B------:R-:W1:Y:S01]  /*5cf30*/  LDCU UR8, c[0x0][0x398] ;  /* 0x00007300ff0877ac */ /* 0x000e620008000800 */
[----:B------:R-:W-:Y:S01]  /*5cf40*/  VIADD R15, R13, UR28 ;  /* 0x0000001c0d0f7c36 */ /* 0x000fe20008000000 */
[----:B0-----:R-:W-:Y:S01]  /*5cf50*/  ISETP.LT.AND P4, PT, R77, UR12, !P4 ;  /* 0x0000000c4d007c0c */ /* 0x001fe2000e781270 */
[----:B------:R-:W-:Y:S01]  /*5cf60*/  IMAD.WIDE R8, R13, 0x2, R4 ;  /* 0x000000020d087825 */ /* 0x000fe200078e0204 */
[----:B------:R-:W-:Y:S01]  /*5cf70*/  F2FP.F16.F32.PACK_AB R54, R54, R75 ;  /* 0x0000004b3636723e */ /* 0x000fe200000000ff */
[----:B------:R-:W0:Y:S01]  /*5cf80*/  LDCU UR12, c[0x0][0x398] ;  /* 0x00007300ff0c77ac */ /* 0x000e220008000800 */
[----:B------:R-:W2:Y:S01]  /*5cf90*/  LDL.LU R75, [R1+0xd4] ;  /* 0x0000d400014b7983 */ /* 0x000ea20000300800 */
[----:B------:R-:W-:Y:S01]  /*5cfa0*/  IMAD.WIDE R10, R15, 0x2, R2 ;  /* 0x000000020f0a7825 */ /* 0x000fe200078e0202 */
[----:B---3--:R-:W-:-:S02]  /*5cfb0*/  PRMT R7, R52, 0x7632, R7 ;  /* 0x0000763234077816 */ /* 0x008fc40000000007 */
[----:B------:R-:W3:Y:S04]  /*5cfc0*/  LDL.LU R19, [R1+0x18a8] ;  /* 0x0018a80001137983 */ /* 0x000ee80000300800 */
[----:B------:R0:W-:Y:S01]  /*5cfd0*/  @P0 STG.E.U16 desc[UR20][R8.64], R7 ;  /* 0x0000000708000986 */ /* 0x0001e2000c101514 */
[----:B------:R-:W-:Y:S01]  /*5cfe0*/  ISETP.LT.AND P0, PT, R78, UR7, !P5 ;  /* 0x000000074e007c0c */ /* 0x000fe2000ef01270 */
[----:B------:R-:W-:Y:S02]  /*5cff0*/  VIADD R13, R15, UR28 ;  /* 0x0000001c0f0d7c36 */ /* 0x000fe40008000000 */
[----:B------:R0:W-:Y:S01]  /*5d000*/  @P6 STG.E.U16 desc[UR20][R10.64], R53 ;  /* 0x000000350a006986 */ /* 0x0001e2000c101514 */
[----:B----4-:R-:W-:Y:S01]  /*5d010*/  ISETP.GE.AND P6, PT, R12, UR6, PT ;  /* 0x000000060c007c0c */ /* 0x010fe2000bfc6270 */
[----:B------:R-:W4:Y:S01]  /*5d020*/  LDCU UR6, c[0x0][0x398] ;  /* 0x00007300ff0677ac */ /* 0x000f220008000800 */
[----:B-1----:R-:W-:-:S02]  /*5d030*/  ISETP.LT.AND P5, PT, R77, UR10, !P5 ;  /* 0x0000000a4d007c0c */ /* 0x002fc4000efa1270 */
[----:B------:R-:W-:Y:S01]  /*5d040*/  F2FP.F16.F32.PACK_AB R55, R55, R74 ;  /* 0x0000004a3737723e */ /* 0x000fe200000000ff */
[----:B------:R-:W1:Y:S01]  /*5d050*/  LDCU UR7, c[0x0][0x398] ;  /* 0x00007300ff0777ac */ /* 0x000e620008000800 */
[----:B------:R-:W3:Y:S01]  /*5d060*/  LDL.LU R74, [R1+0xd8] ;  /* 0x0000d800014a7983 */ /* 0x000ee20000300800 */
[----:B0-----:R-:W-:Y:S01]  /*5d070*/  IMAD.WIDE R6, R15, 0x2, R4 ;  /* 0x000000020f067825 */ /* 0x001fe200078e0204 */
[----:B------:R-:W0:Y:S04]  /*5d080*/  LDCU UR10, c[0x0][0x398] ;  /* 0x00007300ff0a77ac */ /* 0x000e280008000800 */
[----:B------:R1:W-:Y:S01]  /*5d090*/  @P4 STG.E.U16 desc[UR20][R6.64], R0 ;  /* 0x0000000006004986 */ /* 0x0003e2000c101514 */
[----:B------:R-:W-:Y:S01]  /*5d0a0*/  ISETP.LT.AND P4, PT, R78, UR8, !P6 ;  /* 0x000000084e007c0c */ /* 0x000fe2000f781270 */
[----:B------:R-:W-:-:S02]  /*5d0b0*/  VIADD R15, R13, UR28 ;  /* 0x0000001c0d0f7c36 */ /* 0x000fc40008000000 */
[C---:B------:R-:W-:Y:S01]  /*5d0c0*/  IMAD.WIDE R8, R13.reuse, 0x2, R2 ;  /* 0x000000020d087825 */ /* 0x040fe200078e0202 */
[----:B------:R-:W0:Y:S03]  /*5d0d0*/  LDCU UR8, c[0x0][0x398] ;  /* 0x00007300ff0877ac */ /* 0x000e260008000800 */
[----:B------:R-:W-:Y:S01]  /*5d0e0*/  IMAD.WIDE R10, R13, 0x2, R4 ;  /* 0x000000020d0a7825 */ /* 0x000fe200078e0204 */
[----:B-1----:R-:W-:-:S03]  /*5d0f0*/  PRMT R7, R54, 0x7632, R7 ;  /* 0x0000763236077816 */ /* 0x002fc60000000007 */
[----:B------:R-:W-:Y:S01]  /*5d100*/  IMAD.WIDE R12, R15, 0x2, R2 ;  /* 0x000000020f0c7825 */ /* 0x000fe200078e0202 */
[----:B------:R-:W-:Y:S04]  /*5d110*/  @P0 STG.E.U16 desc[UR20][R8.64], R54 ;  /* 0x0000003608000986 */ /* 0x000fe8000c101514 */
[----:B------:R1:W-:Y:S04]  /*5d120*/  @P5 STG.E.U16 desc[UR20][R10.64], R7 ;  /* 0x000000070a005986 */ /* 0x0003e8000c101514 */
[----:B------:R0:W-:Y:S01]  /*5d130*/  @P4 STG.E.U16 desc[UR20][R12.64], R55 ;  /* 0x000000370c004986 */ /* 0x0001e2000c101514 */
[----:B--2---:R-:W-:-:S02]  /*5d140*/  ISETP.GE.AND P4, PT, R18, UR15, PT ;  /* 0x0000000f12007c0c */ /* 0x004fc4000bf86270 */
[----:B------:R-:W-:Y:S01]  /*5d150*/  ISETP.GE.AND P0, PT, R17, UR4, PT ;  /* 0x0000000411007c0c */ /* 0x000fe2000bf06270 */
[----:B------:R-:W2:Y:S01]  /*5d160*/  LDL.LU R18, [R1+0x18f8] ;  /* 0x0018f80001127983 */ /* 0x000ea20000300800 */
[----:B------:R-:W-:Y:S01]  /*5d170*/  ISETP.LT.AND P6, PT, R77, UR14, !P6 ;  /* 0x0000000e4d007c0c */ /* 0x000fe2000f7c1270 */
[C---:B------:R-:W-:Y:S01]  /*5d180*/  VIADD R17, R15.reuse, UR28 ;  /* 0x0000001c0f117c36 */ /* 0x040fe20008000000 */
[----:B----4-:R-:W-:Y:S01]  /*5d190*/  ISETP.LT.AND P5, PT, R78, UR6, !P0 ;  /* 0x000000064e007c0c */ /* 0x010fe2000c7a1270 */
[----:B-1----:R-:W-:Y:S01]  /*5d1a0*/  IMAD.WIDE R6, R15, 0x2, R4 ;  /* 0x000000020f067825 */ /* 0x002fe200078e0204 */
[----:B------:R-:W-:Y:S01]  /*5d1b0*/  PRMT R0, R55, 0x7632, R0 ;  /* 0x0000763237007816 */ /* 0x000fe20000000000 */
[----:B------:R-:W4:Y:S01]  /*5d1c0*/  LDL.LU R79, [R1+0xdc] ;  /* 0x0000dc00014f7983 */ /* 0x000f220000300800 */
[----:B------:R-:W-:Y:S01]  /*5d1d0*/  F2FP.F16.F32.PACK_AB R56, R56, R76 ;  /* 0x0000004c3838723e */ /* 0x000fe200000000ff */
[----:B------:R-:W-:Y:S01]  /*5d1e0*/  IMAD.WIDE R8, R17, 0x2, R2 ;  /* 0x0000000211087825 */ /* 0x000fe200078e0202 */
[----:B------:R-:W-:Y:S01]  /*5d1f0*/  ISETP.LT.AND P0, PT, R77, UR7, !P0 ;  /* 0x000000074d007c0c */ /* 0x000fe2000c701270 */
[----:B------:R-:W1:Y:S04]  /*5d200*/  LDCU UR4, c[0x0][0x398] ;  /* 0x00007300ff0477ac */ /* 0x000e680008000800 */
[----:B------:R-:W-:Y:S01]  /*5d210*/  @P6 STG.E.U16 desc[UR20][R6.64], R0 ;  /* 0x0000000006006986 */ /* 0x000fe2000c101514 */
[----:B0-----:R-:W-:Y:S01]  /*5d220*/  VIADD R13, R17, UR28 ;  /* 0x0000001c110d7c36 */ /* 0x001fe20008000000 */
[----:B------:R-:W-:Y:S01]  /*5d230*/  F2FP.F16.F32.PACK_AB R57, R57, R75 ;  /* 0x0000004b3939723e */ /* 0x000fe200000000ff */
[----:B------:R-:W-:Y:S01]  /*5d240*/  IMAD.WIDE R10, R17, 0x2, R4 ;  /* 0x00000002110a7825 */ /* 0x000fe200078e0204 */
[----:B------:R0:W-:Y:S01]  /*5d250*/  @P5 STG.E.U16 desc[UR20][R8.64], R56 ;  /* 0x0000003808005986 */ /* 0x0001e2000c101514 */
[----:B---3--:R-:W-:Y:S01]  /*5d260*/  ISETP.GE.AND P5, PT, R19, UR13, PT ;  /* 0x0000000d13007c0c */ /* 0x008fe2000bfa6270 */
[----:B------:R-:W3:Y:S02]  /*5d270*/  LDCU UR6, c[0x0][0x398] ;  /* 0x00007300ff0677ac */ /* 0x000ee40008000800 */
[----:B------:R-:W4:Y:S01]  /*5d280*/  LDL.LU R19, [R1+0x18a0] ;  /* 0x0018a00001137983 */ /* 0x000f220000300800 */
[----:B------:R-:W-:-:S03]  /*5d290*/  F2FP.F16.F32.PACK_AB R58, R58, R74 ;  /* 0x0000004a3a3a723e */ /* 0x000fc600000000ff */
[----:B------:R-:W4:Y:S01]  /*5d2a0*/  LDL.LU R17, [R1+0x189c] ;  /* 0x00189c0001117983 */ /* 0x000f220000300800 */
[----:B0-----:R-:W-:Y:S01]  /*5d2b0*/  PRMT R9, R56, 0x7632, R9 ;  /* 0x0000763238097816 */ /* 0x001fe20000000009 */
[----:B------:R-:W0:Y:S02]  /*5d2c0*/  LDCU UR7, c[0x0][0x398] ;  /* 0x00007300ff0777ac */ /* 0x000e240008000800 */
[----:B------:R-:W4:Y:S01]  /*5d2d0*/  LDL.LU R76, [R1+0xe0] ;  /* 0x0000e000014c7983 */ /* 0x000f220000300800 */
[----:B------:R-:W-:Y:S01]  /*5d2e0*/  ISETP.LT.AND P6, PT, R78, UR8, !P2 ;  /* 0x000000084e007c0c */ /* 0x000fe2000d7c1270 */
[----:B------:R-:W-:Y:S01]  /*5d2f0*/  IMAD.WIDE R6, R13, 0x2, R2 ;  /* 0x000000020d067825 */ /* 0x000fe200078e0202 */
[----:B------:R-:W-:Y:S01]  /*5d300*/  PRMT R0, R57, 0x7632, R0 ;  /* 0x0000763239007816 */ /* 0x000fe20000000000 */
[----:B------:R0:W-:Y:S01]  /*5d310*/  @P0 STG.E.U16 desc[UR20][R10.64], R9 ;  /* 0x000000090a000986 */ /* 0x0001e2000c101514 */
[----:B------:R-:W0:Y:S01]  /*5d320*/  LDCU UR8, c[0x0][0x398] ;  /* 0x00007300ff0877ac */ /* 0x000e220008000800 */
[----:B------:R-:W-:Y:S01]  /*5d330*/  VIADD R15, R13, UR28 ;  /* 0x0000001c0d0f7c36 */ /* 0x000fe20008000000 */
[----:B------:R-:W0:Y:S01]  /*5d340*/  LDCU UR13, c[0x0][0x398] ;  /* 0x00007300ff0d77ac */ /* 0x000e220008000800 */
[----:B------:R-:W0:Y:S01]  /*5d350*/  LDCU UR14, c[0x0][0x398] ;  /* 0x00007300ff0e77ac */ /* 0x000e220008000800 */
[----:B------:R-:W0:Y:S01]  /*5d360*/  LDCU UR15, c[0x0][0x398] ;  /* 0x00007300ff0f77ac */ /* 0x000e220008000800 */
[----:B--2---:R-:W-:-:S02]  /*5d370*/  ISETP.GE.AND P0, PT, R18, UR25, PT ;  /* 0x0000001912007c0c */ /* 0x004fc4000bf06270 */
[----:B------:R-:W2:Y:S04]  /*5d380*/  LDL.LU R18, [R1+0x158c] ;  /* 0x00158c0001127983 */ /* 0x000ea80000300800 */
[----:B------:R-:W2:Y:S04]  /*5d390*/  LDL.LU R75, [R1+0xe8] ;  /* 0x0000e800014b7983 */ /* 0x000ea80000300800 */
[----:B------:R-:W2:Y:S01]  /*5d3a0*/  LDL.LU R74, [R1+0xe4] ;  /* 0x0000e400014a7983 */ /* 0x000ea20000300800 */
[----:B-1----:R-:W-:Y:S01]  /*5d3b0*/  ISETP.LT.AND P2, PT, R77, UR4, !P2 ;  /* 0x000000044d007c0c */ /* 0x002fe2000d741270 */
[----:B------:R-:W1:Y:S02]  /*5d3c0*/  LDCU UR4, c[0x0][0x398] ;  /* 0x00007300ff0477ac */ /* 0x000e640008000800 */
[----:B------:R4:W-:Y:S01]  /*5d3d0*/  @P6 STG.E.U16 desc[UR20][R6.64], R57 ;  /* 0x0000003906006986 */ /* 0x0009e2000c101514 */
[----:B---3--:R-:W-:Y:S01]  /*5d3e0*/  ISETP.LT.AND P6, PT, R78, UR6, !P1 ;  /* 0x000000064e007c0c */ /* 0x008fe2000cfc1270 */
[----:B0-----:R-:W-:Y:S01]  /*5d3f0*/  IMAD.WIDE R8, R13, 0x2, R4 ;  /* 0x000000020d087825 */ /* 0x001fe200078e0204 */
[----:B------:R-:W-:Y:S01]  /*5d400*/  ISETP.LT.AND P1, PT, R77, UR7, !P1 ;  /* 0x000000074d007c0c */ /* 0x000fe2000cf21270 */
[----:B------:R-:W0:Y:S02]  /*5d410*/  LDCU UR6, c[0x0][0x398] ;  /* 0x00007300ff0677ac */ /* 0x000e240008000800 */
[----:B------:R-:W-:Y:S01]  /*5d420*/  IMAD.WIDE R10, R15, 0x2, R2 ;  /* 0x000000020f0a7825 */ /* 0x000fe200078e0202 */
[----:B----4-:R-:W-:Y:S01]  /*5d430*/  F2FP.F16.F32.PACK_AB R59, R59, R79 ;  /* 0x0000004f3b3b723e */ /* 0x010fe200000000ff */
[----:B------:R-:W3:Y:S02]  /*5d440*/  LDCU UR7, c[0x0][0x398] ;  /* 0x00007300ff0777ac */ /* 0x000ee40008000800 */
[----:B------:R-:W-:Y:S01]  /*5d450*/  @P2 STG.E.U16 desc[UR20][R8.64], R0 ;  /* 0x0000000008002986 */ /* 0x000fe2000c101514 */
[----:B------:R-:W-:-:S03]  /*5d460*/  IMAD.WIDE R6, R15, 0x2, R4 ;  /* 0x000000020f067825 */ /* 0x000fc600078e0204 */
[----:B------:R4:W-:Y:S01]  /*5d470*/  @P6 STG.E.U16 desc[UR20][R10.64], R58 ;  /* 0x0000003a0a006986 */ /* 0x0009e2000c101514 */
[----:B------:R-:W-:Y:S01]  /*5d480*/  ISETP.LT.AND P6, PT, R78, UR8, !P4 ;  /* 0x000000084e007c0c */ /* 0x000fe2000e7c1270 */
[----:B------:R-:W-:Y:S01]  /*5d490*/  VIADD R13, R15, UR28 ;  /* 0x0000001c0f0d7c36 */ /* 0x000fe20008000000 */
[----:B-1----:R-:W-:Y:S01]  /*5d4a0*/  ISETP.LT.AND P4, PT, R77, UR4, !P4 ;  /* 0x000000044d007c0c */ /* 0x002fe2000e781270 */
[----:B------:R-:W1:Y:S01]  /*5d4b0*/  LDCU UR8, c[0x0][0x398] ;  /* 0x00007300ff0877ac */ /* 0x000e620008000800 */
[----:B----4-:R-:W-:Y:S01]  /*5d4c0*/  PRMT R11, R58, 0x7632, R11 ;  /* 0x000076323a0b7816 */ /* 0x010fe2000000000b */
[----:B------:R-:W-:Y:S01]  /*5d4d0*/  IMAD.WIDE R8, R13, 0x2, R2 ;  /* 0x000000020d087825 */ /* 0x000fe200078e0202 */
[----:B------:R-:W-:Y:S01]  /*5d4e0*/  PRMT R0, R59, 0x7632, R0 ;  /* 0x000076323b007816 */ /* 0x000fe20000000000 */
[----:B------:R-:W4:Y:S02]  /*5d4f0*/  LDCU UR4, c[0x0][0x398] ;  /* 0x00007300ff0477ac */ /* 0x000f240008000800 */
[----:B------:R0:W-:Y:S01]  /*5d500*/  @P1 STG.E.U16 desc[UR20][R6.64], R11 ;  /* 0x0000000b06001986 */ /* 0x0001e2000c101514 */
[----:B------:R-:W-:-:S02]  /*5d510*/  ISETP.GE.AND P1, PT, R17, UR9, PT ;  /* 0x0000000911007c0c */ /* 0x000fc4000bf26270 */
[----:B------:R-:W-:Y:S01]  /*5d520*/  F2FP.F16.F32.PACK_AB R60, R60, R76 ;  /* 0x0000004c3c3c723e */ /* 0x000fe200000000ff */
[----:B------:R-:W3:Y:S01]  /*5d530*/  LDL.LU R17, [R1+0x1588] ;  /* 0x0015880001117983 */ /* 0x000ee20000300800 */
[C---:B------:R-:W-:Y:S01]  /*5d540*/  VIADD R15, R13.reuse, UR28 ;  /* 0x0000001c0d0f7c36 */ /* 0x040fe20008000000 */
[----:B--2---:R-:W-:Y:S02]  /*5d550*/  F2FP.F16.F32.PACK_AB R62, R62, R75 ;  /* 0x0000004b3e3e723e */ /* 0x004fe400000000ff */
[----:B------:R-:W2:Y:S01]  /*5d560*/  LDL.LU R80, [R1+0xf0] ;  /* 0x0000f00001507983 */ /* 0x000ea20000300800 */
[----:B0-----:R-:W-:Y:S01]  /*5d570*/  IMAD.WIDE R6, R13, 0x2, R4 ;  /* 0x000000020d067825 */ /* 0x001fe200078e0204 */
[----:B------:R-:W-:Y:S02]  /*5d580*/  F2FP.F16.F32.PACK_AB R61, R61, R74 ;  /* 0x0000004a3d3d723e */ /* 0x000fe400000000ff */
[----:B------:R-:W2:Y:S04]  /*5d590*/  LDL.LU R79, [R1+0xec] ;  /* 0x0000ec00014f7983 */ /* 0x000ea80000300800 */
[----:B------:R0:W-:Y:S01]  /*5d5a0*/  @P6 STG.E.U16 desc[UR20][R8.64], R59 ;  /* 0x0000003b08006986 */ /* 0x0001e2000c101514 */
[----:B------:R-:W-:Y:S01]  /*5d5b0*/  ISETP.GE.AND P2, PT, R19, UR23, PT ;  /* 0x0000001713007c0c */ /* 0x000fe2000bf46270 */
[----:B------:R-:W0:Y:S02]  /*5d5c0*/  LDCU UR9, c[0x0][0x398] ;  /* 0x00007300ff0977ac */ /* 0x000e240008000800 */
[----:B------:R0:W-:Y:S01]  /*5d5d0*/  @P4 STG.E.U16 desc[UR20][R6.64], R0 ;  /* 0x0000000006004986 */ /* 0x0001e2000c101514 */
[----:B------:R-:W-:-:S03]  /*5d5e0*/  ISETP.GE.AND P4, PT, R18, UR19, PT ;  /* 0x0000001312007c0c */ /* 0x000fc6000bf86270 */
[----:B------:R-:W2:Y:S04]  /*5d5f0*/  LDL.LU R18, [R1+0x1584] ;  /* 0x0015840001127983 */ /* 0x000ea80000300800 */
[----:B------:R-:W2:Y:S04]  /*5d600*/  LDL.LU R76, [R1+0xfc] ;  /* 0x0000fc00014c7983 */ /* 0x000ea80000300800 */
[----:B------:R-:W2:Y:S04]  /*5d610*/  LDL.LU R75, [R1+0xf4] ;  /* 0x0000f400014b7983 */ /* 0x000ea80000300800 */
[----:B------:R-:W2:Y:S01]  /*5d620*/  LDL.LU R74, [R1+0xf8] ;  /* 0x0000f800014a7983 */ /* 0x000ea20000300800 */
[----:B------:R-:W-:Y:S01]  /*5d630*/  ISETP.LT.AND P6, PT, R78, UR6, !P5 ;  /* 0x000000064e007c0c */ /* 0x000fe2000efc1270 */
[----:B0-----:R-:W-:Y:S01]  /*5d640*/  IMAD.WIDE R8, R15, 0x2, R2 ;  /* 0x000000020f087825 */ /* 0x001fe200078e0202 */
[----:B------:R-:W-:Y:S01]  /*5d650*/  ISETP.LT.AND P5, PT, R77, UR10, !P5 ;  /* 0x0000000a4d007c0c */ /* 0x000fe2000efa1270 */
[----:B------:R-:W0:Y:S01]  /*5d660*/  LDCU UR6, c[0x0][0x398] ;  /* 0x00007300ff0677ac */ /* 0x000e220008000800 */
[----:B------:R-:W-:Y:S01]  /*5d670*/  PRMT R12, R60, 0x7632, R12 ;  /* 0x000076323c0c7816 */ /* 0x000fe2000000000c */
[----:B------:R-:W-:Y:S01]  /*5d680*/  IMAD.WIDE R10, R15, 0x2, R4 ;  /* 0x000000020f0a7825 */ /* 0x000fe200078e0204 */
[----:B------:R-:W-:Y:S01]  /*5d690*/  PRMT R0, R61, 0x7632, R0 ;  /* 0x000076323d007816 */ /* 0x000fe20000000000 */
[----:B------:R-:W0:Y:S06]  /*5d6a0*/  LDCU UR10, c[0x0][0x398] ;  /* 0x00007300ff0a77ac */ /* 0x000e2c0008000800 */
[----:B------:R0:W-:Y:S04]  /*5d6b0*/  @P6 STG.E.U16 desc[UR20][R8.64], R60 ;  /* 0x0000003c08006986 */ /* 0x0001e8000c101514 */
[----:B------:R0:W-:Y:S01]  /*5d6c0*/  @P5 STG.E.U16 desc[UR20][R10.64], R12 ;  /* 0x0000000c0a005986 */ /* 0x0001e2000c101514 */
[C---:B---3--:R-:W-:Y:S01]  /*5d6d0*/  ISETP.LT.AND P5, PT, R78.reuse, UR7, !P0 ;  /* 0x000000074e007c0c */ /* 0x048fe2000c7a1270 */
[----:B------:R-:W-:Y:S01]  /*5d6e0*/  VIADD R15, R15, UR28 ;  /* 0x0000001c0f0f7c36 */ /* 0x000fe20008000000 */
[----:B-1----:R-:W-:Y:S01]  /*5d6f0*/  ISETP.LT.AND P0, PT, R77, UR8, !P0 ;  /* 0x000000084d007c0c */ /* 0x002fe2000c701270 */
[----:B------:R-:W1:Y:S01]  /*5d700*/  LDCU UR7, c[0x0][0x398] ;  /* 0x00007300ff0777ac */ /* 0x000e620008000800 */
[----:B------:R-:W-:Y:S01]  /*5d710*/  ISETP.LT.AND P6, PT, R78, UR12, !P2 ;  /* 0x0000000c4e007c0c */ /* 0x000fe2000d7c1270 */
[----:B------:R-:W-:-:S02]  /*5d720*/  VIADD R13, R15, UR28 ;  /* 0x0000001c0f0d7c36 */ /* 0x000fc40008000000 */
[----:B------:R-:W-:-:S04]  /*5d730*/  IMAD.WIDE R6, R15, 0x2, R2 ;  /* 0x000000020f067825 */ /* 0x000fc800078e0202 */
[----:B0-----:R-:W-:Y:S01]  /*5d740*/  IMAD.WIDE R8, R15, 0x2, R4 ;  /* 0x000000020f087825 */ /* 0x001fe200078e0204 */
[----:B------:R-:W-:Y:S01]  /*5d750*/  ISETP.LT.AND P2, PT, R77, UR13, !P2 ;  /* 0x0000000d4d007c0c */ /* 0x000fe2000d741270 */
[----:B------:R0:W-:Y:S01]  /*5d760*/  @P5 STG.E.U16 desc[UR20][R6.64], R61 ;  /* 0x0000003d06005986 */ /* 0x0001e2000c101514 */
[----:B------:R-:W3:Y:S01]  /*5d770*/  LDCU UR8, c[0x0][0x398] ;  /* 0x00007300ff0877ac */ /* 0x000ee20008000800 */
[C---:B------:R-:W-:Y:S02]  /*5d780*/  IMAD.WIDE R10, R13.reuse, 0x2, R2 ;  /* 0x000000020d0a7825 */ /* 0x040fe400078e0202 */
[----:B------:R1:W-:Y:S01]  /*5d790*/  @P0 STG.E.U16 desc[UR20][R8.64], R0 ;  /* 0x0000000008000986 */ /* 0x0003e2000c101514 */
[C---:B----4-:R-:W-:Y:S01]  /*5d7a0*/  ISETP.LT.AND P0, PT, R78.reuse, UR4, !P1 ;  /* 0x000000044e007c0c */ /* 0x050fe2000cf01270 */
[----:B------:R-:W-:Y:S01]  /*5d7b0*/  VIADD R15, R13, UR28 ;  /* 0x0000001c0d0f7c36 */ /* 0x000fe20008000000 */
[----:B------:R-:W-:Y:S01]  /*5d7c0*/  ISETP.LT.AND P1, PT, R77, UR6, !P1 ;  /* 0x000000064d007c0c */ /* 0x000fe2000cf21270 */
[----:B------:R4:W-:Y:S01]  /*5d7d0*/  @P6 STG.E.U16 desc[UR20][R10.64], R62 ;  /* 0x0000003e0a006986 */ /* 0x0009e2000c101514 */
[----:B------:R-:W-:Y:S01]  /*5d7e0*/  ISETP.GE.AND P5, PT, R17, UR11, PT ;  /* 0x0000000b11007c0c */ /* 0x000fe2000bfa6270 */
[----:B------:R-:W2:Y:S01]  /*5d7f0*/  LDCU UR11, c[0x0][0x398] ;  /* 0x00007300ff0b77ac */ /* 0x000ea20008000800 */
[----:B------:R-:W-:Y:S01]  /*5d800*/  ISETP.LT.AND P6, PT, R78, UR9, !P4 ;  /* 0x000000094e007c0c */ /* 0x000fe2000e7c1270 */
[----:B------:R-:W-:Y:S01]  /*5d810*/  VIADD R17, R15, UR28 ;  /* 0x0000001c0f117c36 */ /* 0x000fe20008000000 */
[----:B------:R-:W2:Y:S01]  /*5d820*/  LDCU UR12, c[0x0][0x398] ;  /* 0x00007300ff0c77ac */ /* 0x000ea20008000800 */
[----:B0-----:R-:W-:Y:S01]  /*5d830*/  IMAD.WIDE R6, R13, 0x2, R4 ;  /* 0x000000020d067825 */ /* 0x001fe200078e0204 */
[----:B-1----:R-:W-:-:S03]  /*5d840*/  PRMT R0, R62, 0x7632, R0 ;  /* 0x000076323e007816 */ /* 0x002fc60000000000 */
[----:B------:R-:W-:-:S04]  /*5d850*/  IMAD.WIDE R8, R15, 0x2, R2 ;  /* 0x000000020f087825 */ /* 0x000fc800078e0202 */
[----:B----4-:R-:W-:Y:S01]  /*5d860*/  IMAD.WIDE R10, R15, 0x2, R4 ;  /* 0x000000020f0a7825 */ /* 0x010fe200078e0204 */
[----:B------:R0:W-:Y:S03]  /*5d870*/  @P2 STG.E.U16 desc[UR20][R6.64], R0 ;  /* 0x0000000006002986 */ /* 0x0001e6000c101514 */
[----:B------:R-:W-:Y:S01]  /*5d880*/  IMAD.WIDE R12, R17, 0x2, R2 ;  /* 0x00000002110c7825 */ /* 0x000fe200078e0202 */
[----:B------:R-:W-:-:S03]  /*5d890*/  ISETP.LT.AND P4, PT, R77, UR10, !P4 ;  /* 0x0000000a4d007c0c */ /* 0x000fc6000e781270 */
[----:B------:R-:W-:-:S04]  /*5d8a0*/  VIADD R15, R17, UR28 ;  /* 0x0000001c110f7c36 */ /* 0x000fc80008000000 */
[----:B------:R-:W-:Y:S02]  /*5d8b0*/  VIADD R19, R15, UR28 ;  /* 0x0000001c0f137c36 */ /* 0x000fe40008000000 */
[----:B0-----:R-:W-:-:S04]  /*5d8c0*/  IMAD.WIDE R6, R17, 0x2, R4 ;  /* 0x0000000211067825 */ /* 0x001fc800078e0204 */
[----:B------:R-:W-:Y:S01]  /*5d8d0*/  VIADD R17, R19, UR28 ;  /* 0x0000001c13117c36 */ /* 0x000fe20008000000 */
[----:B--2---:R-:W-:Y:S02]  /*5d8e0*/  F2FP.F16.F32.PACK_AB R63, R63, R79 ;  /* 0x0000004f3f3f723e */ /* 0x004fe400000000ff */
[----:B------:R-:W-:Y:S02]  /*5d8f0*/  F2FP.F16.F32.PACK_AB R64, R64, R80 ;  /* 0x000000504040723e */ /* 0x000fe400000000ff */
[----:B------:R-:W-:Y:S01]  /*5d900*/  PRMT R14, R63, 0x7632, R14 ;  /* 0x000076323f0e7816 */ /* 0x000fe2000000000e */
[----:B------:R0:W-:Y:S04]  /*5d910*/  @P0 STG.E.U16 desc[UR20][R8.64], R63 ;  /* 0x0000003f08000986 */ /* 0x0001e8000c101514 */
[----:B------:R1:W-:Y:S04]  /*5d920*/  @P1 STG.E.U16 desc[UR20][R10.64], R14 ;  /* 0x0000000e0a001986 */ /* 0x0003e8000c101514 */
[----:B------:R2:W-:Y:S01]  /*5d930*/  @P6 STG.E.U16 desc[UR20][R12.64], R64 ;  /* 0x000000400c006986 */ /* 0x0005e2000c101514 */
[----:B------:R-:W-:-:S02]  /*5d940*/  ISETP.LT.AND P6, PT, R78, UR7, !P5 ;  /* 0x000000074e007c0c */ /* 0x000fc4000efc1270 */
[----:B------:R-:W-:Y:S02]  /*5d950*/  ISETP.GE.AND P2, PT, R18, UR17, PT ;  /* 0x0000001112007c0c */ /* 0x000fe4000bf46270 */
[C---:B---3--:R-:W-:Y:S02]  /*5d960*/  ISETP.LT.AND P5, PT, R77.reuse, UR8, !P5 ;  /* 0x000000084d007c0c */ /* 0x048fe4000efa1270 */
[----:B------:R-:W-:Y:S02]  /*5d970*/  ISETP.LT.AND P1, PT, R78, UR11, !P2 ;  /* 0x0000000b4e007c0c */ /* 0x000fe4000d721270 */
[----:B------:R-:W-:Y:S02]  /*5d980*/  ISETP.LT.AND P2, PT, R77, UR12, !P2 ;  /* 0x0000000c4d007c0c */ /* 0x000fe4000d741270 */
[----:B------:R-:W-:Y:S01]  /*5d990*/  PRMT R0, R64, 0x7632, R0 ;  /* 0x0000763240007816 */ /* 0x000fe20000000000 */
[----:B0-----:R-:W-:Y:S01]  /*5d9a0*/  IMAD.WIDE R8, R15, 0x2, R2 ;  /* 0x000000020f087825 */ /* 0x001fe200078e0202 */
[----:B------:R-:W-:-:S02]  /*5d9b0*/  ISETP.LT.AND P0, PT, R78, UR14, !P3 ;  /* 0x0000000e4e007c0c */ /* 0x000fc4000df01270 */
[----:B------:R-:W-:Y:S02]  /*5d9c0*/  ISETP.LT.AND P3, PT, R77, UR15, !P3 ;  /* 0x0000000f4d007c0c */ /* 0x000fe4000df61270 */
[----:B------:R-:W-:Y:S01]  /*5d9d0*/  F2FP.F16.F32.PACK_AB R65, R65, R75 ;  /* 0x0000004b4141723e */ /* 0x000fe200000000ff */
[----:B------:R0:W-:Y:S01]  /*5d9e0*/  @P4 STG.E.U16 desc[UR20][R6.64], R0 ;  /* 0x0000000006004986 */ /* 0x0001e2000c101514 */
[----:B------:R-:W-:Y:S01]  /*5d9f0*/  F2FP.F16.F32.PACK_AB R66, R66, R74 ;  /* 0x0000004a4242723e */ /* 0x000fe200000000ff */
[----:B-1----:R-:W-:Y:S01]  /*5da00*/  IMAD.WIDE R10, R15, 0x2, R4 ;  /* 0x000000020f0a7825 */ /* 0x002fe200078e0204 */
[----:B------:R-:W-:Y:S01]  /*5da10*/  F2FP.F16.F32.PACK_AB R67, R67, R76 ;  /* 0x0000004c4343723e */ /* 0x000fe200000000ff */
[----:B------:R1:W-:Y:S02]  /*5da20*/  @P6 STG.E.U16 desc[UR20][R8.64], R65 ;  /* 0x0000004108006986 */ /* 0x0003e4000c101514 */
[----:B--2---:R-:W-:Y:S01]  /*5da30*/  IMAD.WIDE R12, R19, 0x2, R2 ;  /* 0x00000002130c7825 */ /* 0x004fe200078e0202 */
[----:B------:R-:W-:-:S03]  /*5da40*/  PRMT R16, R67, 0x7632, R16 ;  /* 0x0000763243107816 */ /* 0x000fc60000000010 */
[----:B------:R-:W-:Y:S01]  /*5da50*/  IMAD.WIDE R14, R19, 0x2, R4 ;  /* 0x00000002130e7825 */ /* 0x000fe200078e0204 */
[----:B0-----:R-:W-:-:S03]  /*5da60*/  PRMT R7, R65, 0x7632, R7 ;  /* 0x0000763241077816 */ /* 0x001fc60000000007 */
[C---:B------:R-:W-:Y:S01]  /*5da70*/  IMAD.WIDE R2, R17.reuse, 0x2, R2 ;  /* 0x0000000211027825 */ /* 0x040fe200078e0202 */
[----:B-1----:R-:W-:Y:S01]  /*5da80*/  PRMT R9, R66, 0x7632, R9 ;  /* 0x0000763242097816 */ /* 0x002fe20000000009 */
[----:B------:R0:W-:Y:S02]  /*5da90*/  @P5 STG.E.U16 desc[UR20][R10.64], R7 ;  /* 0x000000070a005986 */ /* 0x0001e4000c101514 */
[----:B------:R-:W-:Y:S02]  /*5daa0*/  IMAD.WIDE R4, R17, 0x2, R4 ;  /* 0x0000000211047825 */ /* 0x000fe400078e0204 */
[----:B------:R0:W-:Y:S04]  /*5dab0*/  @P1 STG.E.U16 desc[UR20][R12.64], R66 ;  /* 0x000000420c001986 */ /* 0x0001e8000c101514 */
[----:B------:R0:W-:Y:S04]  /*5dac0*/  @P2 STG.E.U16 desc[UR20][R14.64], R9 ;  /* 0x000000090e002986 */ /* 0x0001e8000c101514 */
[----:B------:R0:W-:Y:S04]  /*5dad0*/  @P0 STG.E.U16 desc[UR20][R2.64], R67 ;  /* 0x0000004302000986 */ /* 0x0001e8000c101514 */
[----:B------:R0:W-:Y:S01]  /*5dae0*/  @P3 STG.E.U16 desc[UR20][R4.64], R16 ;  /* 0x0000001004003986 */ /* 0x0001e2000c101514 */
[----:B------:R-:W-:Y:S06]  /*5daf0*/  BAR.SYNC.DEFER_BLOCKING 0x0 ;  /* 0x0000000000007b1d */ /* 0x000fec0000010000 */
[----:B------:R-:W-:Y:S05]  /*5db00*/  BRA.U UP0, `(.L_x_13) ;  /* 0x0000000100a07547 */ /* 0x000fea000b800000 */
[----:B------:R-:W1:Y:S01]  /*5db10*/  S2UR UR6, SR_CgaCtaId ;  /* 0x00000000000679c3 */ /* 0x000e620000008800 */
[----:B------:R-:W-:Y:S01]  /*5db20*/  NOP ;  /* 0x0000000000007918 */ /* 0x000fe20000000000 */
[----:B------:R-:W-:Y:S01]  /*5db30*/  UMOV UR4, 0x50 ;  /* 0x0000005000047882 */ /* 0x000fe20000000000 */
[----:B------:R-:W-:Y:S02]  /*5db40*/  IMAD.U32 R0, RZ, RZ, UR5 ;  /* 0x00000005ff007e24 */ /* 0x000fe4000f8e00ff */
[----:B0-----:R-:W-:Y:S02]  /*5db50*/  IMAD.MOV.U32 R3, RZ, RZ, 0xffff ;  /* 0x0000ffffff037424 */ /* 0x001fe400078e00ff */
[----:B------:R-:W-:Y:S01]  /*5db60*/  IMAD.MOV.U32 R7, RZ, RZ, 0x1 ;  /* 0x00000001ff077424 */ /* 0x000fe200078e00ff */
[----:B------:R-:W-:-:S04]  /*5db70*/  LOP3.LUT R0, R0, 0xffff, RZ, 0xc0, !PT ;  /* 0x0000ffff00007812 */ /* 0x000fc800078ec0ff */
[----:B------:R-:W-:-:S05]  /*5db80*/  SHF.R.U32.HI R0, RZ, 0x5, R0 ;  /* 0x00000005ff007819 */ /* 0x000fca0000011600 */
[----:B------:R-:W-:Y:S01]  /*5db90*/  VIADD R2, R0, 0x10 ;  /* 0x0000001000027836 */ /* 0x000fe20000000000 */
[----:B------:R-:W-:Y:S01]  /*5dba0*/  SHF.L.U32 R0, R3, R0, RZ ;  /* 0x0000000003007219 */ /* 0x000fe200000006ff */
[----:B-1----:R-:W-:-:S03]  /*5dbb0*/  ULEA UR6, UR6, UR4, 0x18 ;  /* 0x0000000406067291 */ /* 0x002fc6000f8ec0ff */
[----:B------:R-:W-:-:S04]  /*5dbc0*/  SHF.L.U32 R3, R7, R2, RZ ;  /* 0x0000000207037219 */ /* 0x000fc800000006ff */
[----:B------:R-:W-:Y:S02]  /*5dbd0*/  LOP3.LUT R0, R3, R0, RZ, 0xfc, !PT ;  /* 0x0000000003007212 */ /* 0x000fe400078efcff */
[----:B------:R-:W0:Y:S02]  /*5dbe0*/  LDS R5, [UR6] ;  /* 0x00000006ff057984 */ /* 0x000e240008000800 */
[C---:B------:R-:W-:Y:S02]  /*5dbf0*/  LOP3.LUT R2, R0.reuse, 0xffff, RZ, 0xc0, !PT ;  /* 0x0000ffff00027812 */ /* 0x040fe400078ec0ff */
[----:B0-----:R-:W-:-:S04]  /*5dc00*/  LOP3.LUT R3, R0, 0xffff, R5, 0x80, !PT ;  /* 0x0000ffff00037812 */ /* 0x001fc800078e8005 */
[----:B------:R-:W-:-:S13]  /*5dc10*/  ISETP.NE.AND P0, PT, R3, R2, PT ;  /* 0x000000020300720c */ /* 0x000fda0003f05270 */
[----:B------:R-:W-:Y:S05]  /*5dc20*/  @P0 BRA `(.L_x_14) ;  /* 0x0000000000500947 */ /* 0x000fea0003800000 */
[----:B------:R-:W-:Y:S02]  /*5dc30*/  SHF.R.U32.HI R5, RZ, 0x10, R5 ;  /* 0x00000010ff057819 */ /* 0x000fe40000011605 */
[----:B------:R-:W-:-:S04]  /*5dc40*/  SHF.R.U32.HI R2, RZ, 0x10, R0 ;  /* 0x00000010ff027819 */ /* 0x000fc80000011600 */
[----:B------:R-:W-:-:S04]  /*5dc50*/  LOP3.LUT R5, R5, R2, RZ, 0xc0, !PT ;  /* 0x0000000205057212 */ /* 0x000fc800078ec0ff */
[----:B------:R-:W-:-:S13]  /*5dc60*/  ISETP.NE.AND P0, PT, R5, R2, PT ;  /* 0x000000020500720c */ /* 0x000fda0003f05270 */
[----:B------:R-:W-:Y:S05]  /*5dc70*/  @P0 BRA `(.L_x_15) ;  /* 0x0000000000300947 */ /* 0x000fea0003800000 */
[----:B------:R-:W-:Y:S01]  /*5dc80*/  R2UR UR4, R0 ;  /* 0x00000000000472ca */ /* 0x000fe200000e0000 */
[----:B------:R-:W-:Y:S01]  /*5dc90*/  VOTEU.ANY UR5, UPT, PT ;  /* 0x0000000000057886 */ /* 0x000fe200038e0100 */
[----:B------:R-:W0:Y:S01]  /*5dca0*/  S2R R0, SR_LANEID ;  /* 0x0000000000007919 */ /* 0x000e220000000000 */
[----:B------:R-:W-:-:S10]  /*5dcb0*/  UFLO.U32 UR5, UR5 ;  /* 0x00000005000572bd */ /* 0x000fd400080e0000 */
[----:B------:R-:W-:-:S06]  /*5dcc0*/  ULOP3.LUT UR4, URZ, UR4, URZ, 0x33, !UPT ;  /* 0x00000004ff047292 */ /* 0x000fcc000f8e33ff */
[----:B------:R-:W-:-:S04]  /*5dcd0*/  IMAD.U32 R2, RZ, RZ, UR4 ;  /* 0x00000004ff027e24 */ /* 0x000fc8000f8e00ff */
[----:B------:R-:W1:Y:S02]  /*5dce0*/  REDUX UR7, R2 ;  /* 0x00000000020773c4 */ /* 0x000e640000000000 */
[----:B------:R2:W-:Y:S01]  /*5dcf0*/  UTCATOMSWS.AND URZ, UR4 ;  /* 0x0000000400ff79e3 */ /* 0x0005e20008000000 */
[----:B0-----:R-:W-:Y:S01]  /*5dd00*/  ISETP.EQ.U32.AND P0, PT, R0, UR5, PT ;  /* 0x0000000500007c0c */ /* 0x001fe2000bf02070 */
[----:B-1----:R-:W-:-:S12]  /*5dd10*/  IMAD.U32 R0, RZ, RZ, UR7 ;  /* 0x00000007ff007e24 */ /* 0x002fd8000f8e00ff */
[----:B------:R2:W-:Y:S01]  /*5dd20*/  @P0 ATOMS.AND RZ, [UR6], R0 ;  /* 0x00000000ffff098c */ /* 0x0005e2000a800006 */
[----:B------:R-:W-:Y:S05]  /*5dd30*/  BRA `(.L_x_13) ;  /* 0x0000000000147947 */ /* 0x000fea0003800000 */
.L_x_15:
[----:B------:R-:W-:-:S07]  /*5dd40*/  MOV R2, 0x5dd60 ;  /* 0x0005dd6000027802 */ /* 0x000fce0000000f00 */
[----:B------:R-:W-:Y:S05]  /*5dd50*/  CALL.REL.NOINC `($__internal_0_$__cuda_sm10x_tcgen05_guardrail_trap_col_being_dealloced_not_returned_by_alloc) ;  /* 0x00000000002c7944 */ /* 0x000fea0003c00000 */
[----:B------:R-:W-:Y:S05]  /*5dd60*/  BRA `(.L_x_13) ;  /* 0x0000000000087947 */ /* 0x000fea0003800000 */
.L_x_14:
[----:B------:R-:W-:-:S07]  /*5dd70*/  MOV R2, 0x5dd90 ;  /* 0x0005dd9000027802 */ /* 0x000fce0000000f00 */
[----:B------:R-:W-:Y:S05]  /*5dd80*/  CALL.REL.NOINC `($__internal_2_$__cuda_sm10x_tcgen05_guardrail_trap_unallocated_columns_being_dealloced) ;  /* 0x0000000000387944 */ /* 0x000fea0003c00000 */
.L_x_13:
[----:B------:R-:W-:Y:S01]  /*5dd90*/  NOP ;  /* 0x0000000000007918 */ /* 0x000fe20000000000 */
[----:B--2---:R-:W-:Y:S05]  /*5dda0*/  EXIT ;  /* 0x000000000000794d */ /* 0x004fea0003800000 */
.L_x_8:
[----:B------:R-:W0:Y:S02]  /*5ddb0*/  SYNCS.PHASECHK.TRANS64.TRYWAIT P2, [UR8], R6 ;  /* 0x00000006ff0075a7 */ /* 0x000e240008041108 */
[----:B0-----:R-:W-:Y:S05]  /*5ddc0*/  @!P2 BRA `(.L_x_8) ;  /* 0xfffffffc00f8a947 */ /* 0x001fea000383ffff */
[----:B------:R-:W-:Y:S05]  /*5ddd0*/  BRA `(.L_x_16) ;  /* 0xfffffd5c00707947 */ /* 0x000fea000383ffff */
.L_x_12:
[----:B------:R-:W0:Y:S02]  /*5dde0*/  SYNCS.PHASECHK.TRANS64.TRYWAIT P0, [UR8], R0 ;  /* 0x00000000ff0075a7 */ /* 0x000e240008001108 */
[----:B0-----:R-:W-:Y:S05]  /*5ddf0*/  @!P0 BRA `(.L_x_12) ;  /* 0xfffffffc00f88947 */ /* 0x001fea000383ffff */
[----:B------:R-:W-:Y:S05]  /*5de00*/  BRA `(.L_x_11) ;  /* 0xfffffed000a87947 */ /* 0x000fea000383ffff */
        .weak           $__internal_0_$__cuda_sm10x_tcgen05_guardrail_trap_col_being_dealloced_not_returned_by_alloc
        .type           $__internal_0_$__cuda_sm10x_tcgen05_guardrail_trap_col_being_dealloced_not_returned_by_alloc,@function
        .size           $__internal_0_$__cuda_sm10x_tcgen05_guardrail_trap_col_being_dealloced_not_returned_by_alloc,($__internal_1_$__cuda_sm10x_tcgen05_guardrail_trap_phase_invalid_during_alloc - $__internal_0_$__cuda_sm10x_tcgen05_guardrail_trap_col_being_dealloced_not_returned_by_alloc)
$__internal_0_$__cuda_sm10x_tcgen05_guardrail_trap_col_being_dealloced_not_returned_by_alloc:
[----:B------:R-:W-:Y:S05]  /*5de10*/  BPT.TRAP 0x1 ;  /* 0x000000040000795c */ /* 0x000fea0000300000 */
[----:B------:R-:W-:-:S04]  /*5de20*/  IMAD.MOV.U32 R3, RZ, RZ, 0x0 ;  /* 0x00000000ff037424 */ /* 0x000fc800078e00ff */
[----:B------:R-:W-:Y:S05]  /*5de30*/  RET.REL.NODEC R2 `(matmul_kernel) ;  /* 0xfffffa2002707950 */ /* 0x000fea0003c3ffff */
        .weak           $__internal_1_$__cuda_sm10x_tcgen05_guardrail_trap_phase_invalid_during_alloc
        .type           $__internal_1_$__cuda_sm10x_tcgen05_guardrail_trap_phase_invalid_during_alloc,@function
        .size           $__internal_1_$__cuda_sm10x_tcgen05_guardrail_trap_phase_invalid_during_alloc,($__internal_2_$__cuda_sm10x_tcgen05_guardrail_trap_unallocated_columns_being_dealloced - $__internal_1_$__cuda_sm10x_tcgen05_guardrail_trap_phase_invalid_during_alloc)
$__internal_1_$__cuda_sm10x_tcgen05_guardrail_trap_phase_invalid_during_alloc:
[----:B------:R-:W-:Y:S05]  /*5de40*/  BPT.TRAP 0x1 ;  /* 0x000000040000795c */ /* 0x000fea0000300000 */
[----:B------:R-:W-:-:S04]  /*5de50*/  IMAD.MOV.U32 R3, RZ, RZ, 0x0 ;  /* 0x00000000ff037424 */ /* 0x000fc800078e00ff */
[----:B------:R-:W-:Y:S05]  /*5de60*/  RET.REL.NODEC R2 `(matmul_kernel) ;  /* 0xfffffa2002647950 */ /* 0x000fea0003c3ffff */
        .weak           $__internal_2_$__cuda_sm10x_tcgen05_guardrail_trap_unallocated_columns_being_dealloced
        .type           $__internal_2_$__cuda_sm10x_tcgen05_guardrail_trap_unallocated_columns_being_dealloced,@function
        .size           $__internal_2_$__cuda_sm10x_tcgen05_guardrail_trap_unallocated_columns_being_dealloced,(.L_x_20 - $__internal_2_$__cuda_sm10x_tcgen05_guardrail_trap_unallocated_columns_being_dealloced)
$__internal_2_$__cuda_sm10x_tcgen05_guardrail_trap_unallocated_columns_being_dealloced:
[----:B------:R-:W-:Y:S05]  /*5de70*/  BPT.TRAP 0x1 ;  /* 0x000000040000795c */ /* 0x000fea0000300000 */
[----:B------:R-:W-:-:S04]  /*5de80*/  IMAD.MOV.U32 R3, RZ, RZ, 0x0 ;  /* 0x00000000ff037424 */ /* 0x000fc800078e00ff */
[----:B------:R-:W-:Y:S05]  /*5de90*/  RET.REL.NODEC R2 `(matmul_kernel) ;  /* 0xfffffa2002587950 */ /* 0x000fea0003c3ffff */
.L_x_17:
[----:B------:R-:W-:-:S00]  /*5dea0*/  BRA `(.L_x_17) ;  /* 0xfffffffc00fc7947 */ /* 0x000fc0000383ffff */
[----:B------:R-:W-:-:S00]  /*5deb0*/  NOP ;  /* 0x0000000000007918 */ /* 0x000fc00000000000 */
        /* <DEDUP_REMOVED lines=12> */
.L_x_20:


//--------------------- .nv.shared.matmul_kernel  --------------------------
	.section	.nv.shared.matmul_kernel,"aw",@nobits
	.sectionflags	@""
	.align	16
	.zero		1024


//--------------------- .nv.shared.reserved.0     --------------------------
	.section	.nv.shared.reserved.0,"aw",@nobits
	.align	8
	.weak		__nv_reservedSMEM_offset_0_alias
	.size		__nv_reservedSMEM_offset_0_alias, 0, 64
	.other		__nv_reservedSMEM_offset_0_alias,@"STO_CUDA_RESERVED_SHARED STV_DEFAULT"
__nv_reservedSMEM_offset_0_alias:
	.zero		0
.nv.shared.reserved.0:
	.zero		64
	.weak		__nv_reservedSMEM_allocation_phase
	.type		__nv_reservedSMEM_allocation_phase,@object
	.size		__nv_reservedSMEM_allocation_phase,(.L_0 - __nv_reservedSMEM_allocation_phase)
__nv_reservedSMEM_allocation_phase:
	.zero		1
.L_0:
	.zero		7
	.weak		__nv_reservedSMEM_devtool_atexit_pc
	.type		__nv_reservedSMEM_devtool_atexit_pc,@object
	.size		__nv_reservedSMEM_devtool_atexit_pc,(__nv_reservedSMEM_allocation_mask - __nv_reservedSMEM_devtool_atexit_pc)
__nv_reservedSMEM_devtool_atexit_pc:
	.zero		8
	.weak		__nv_reservedSMEM_allocation_mask
	.type		__nv_reservedSMEM_allocation_mask,@object
	.size		__nv_reservedSMEM_allocation_mask,(.L_2 - __nv_reservedSMEM_allocation_mask)
__nv_reservedSMEM_allocation_mask:
	.zero		4
.L_2:


//--------------------- .nv.constant0.matmul_kernel --------------------------
	.section	.nv.constant0.matmul_kernel,"a",@progbits
	.sectionflags	@""
	.align	4
.nv.constant0.matmul_kernel:
	.zero		976


//--------------------- SYMBOLS --------------------------

	.type		.nv.reservedSmem.offset0,@object
	.size		.nv.reservedSmem.offset0,0x4
	.type		.nv.reservedSmem.cap,@object
	.size		.nv.reservedSmem.cap,0x4
